def matmul_kernel(
    a_ptr,
    b_ptr,
    c_ptr,
    M,
    N,
    K,
    stride_am,
    stride_ak,
    stride_bk,
    stride_bn,
    stride_cm,
    stride_cn,
    BLOCK_M: tl.constexpr,
    BLOCK_N: tl.constexpr,
    BLOCK_K: tl.constexpr,
    GROUP_M: tl.constexpr,
):
    pid = tl.program_id(axis=0)
    num_pid_m = tl.cdiv(M, BLOCK_M)
    num_pid_n = tl.cdiv(N, BLOCK_N)
    num_pid_in_group = GROUP_M * num_pid_n
    group_id = pid // num_pid_in_group
    first_pid_m = group_id * GROUP_M
    group_size_m = min(num_pid_m - first_pid_m, GROUP_M)
    pid_m = first_pid_m + ((pid % num_pid_in_group) % group_size_m)
    pid_n = (pid % num_pid_in_group) // group_size_m

    offs_am = (pid_m * BLOCK_M + tl.arange(0, BLOCK_M)) % M
    offs_bn = (pid_n * BLOCK_N + tl.arange(0, BLOCK_N)) % N
    offs_k = tl.arange(0, BLOCK_K)
    a_ptrs = a_ptr + offs_am[:, None] * stride_am + offs_k[None, :] * stride_ak
    b_ptrs = b_ptr + offs_k[:, None] * stride_bk + offs_bn[None, :] * stride_bn

    acc = tl.zeros((BLOCK_M, BLOCK_N), dtype=tl.float32)
    for kk in range(0, tl.cdiv(K, BLOCK_K)):
        a = tl.load(a_ptrs, mask=offs_k[None, :] < K - kk * BLOCK_K, other=0.0)
        b = tl.load(b_ptrs, mask=offs_k[:, None] < K - kk * BLOCK_K, other=0.0)
        acc = tl.dot(a, b, acc)
        a_ptrs += BLOCK_K * stride_ak
        b_ptrs += BLOCK_K * stride_bk

    c = acc.to(c_ptr.dtype.element_ty)
    offs_cm = pid_m * BLOCK_M + tl.arange(0, BLOCK_M)
    offs_cn = pid_n * BLOCK_N + tl.arange(0, BLOCK_N)
    c_ptrs = c_ptr + offs_cm[:, None] * stride_cm + offs_cn[None, :] * stride_cn
    mask = (offs_cm[:, None] < M) & (offs_cn[None, :] < N)
    tl.store(c_ptrs, c, mask=mask)

# config = {"BLOCK_K": 128, "BLOCK_M": 64, "BLOCK_N": 256, "GROUP_M": 8, "arch": "sm_100", "dtype": "bf16", "num_ctas": 1, "num_stages": 3, "num_warps": 1}
# arch = sm_100


// ===== COMPILED SASS (sm_100a) =====

	.target	sm_100a

	.elftype	@"ET_EXEC"


//--------------------- .note.nv.tkinfo           --------------------------
	.section	.note.nv.tkinfo,"",@"SHT_NOTE"
	.sectionflags	@"SHF_NOTE_NV_TKINFO"
	.tkinfo
        /*0018*/ 	.word	0x00000081
        /*0030*/ 	.string	""
        /*0030*/ 	.string	"ptxas-blackwell"
        /*0030*/ 	.string	"Cuda compilation tools, release 12.9, V12.9.86"
        /*0030*/ 	.string	"Build cuda_12.9.r12.9/compiler.36037853_0"
        /*0030*/ 	.string	"-v  -suppress-debug-info  -lineinfo  -arch sm_100a "



//--------------------- .note.nv.cuver            --------------------------
	.section	.note.nv.cuver,"",@"SHT_NOTE"
	.sectionflags	@"SHF_NOTE_NV_CUVER"
        /*0018*/ 	.short	0x0001
        /*001a*/ 	.short	0x0064
        /*001c*/ 	.short	0x0001
        /*001e*/ 	.short	0x0000
        /*0020*/ 	.short	0x0001
        /*0022*/ 	.short	0x0000


//--------------------- .nv.info                  --------------------------
	.section	.nv.info,"",@"SHT_CUDA_INFO"
	.align	4


	//----- nvinfo : EIATTR_REGCOUNT
	.align		4
        /*0000*/ 	.byte	0x04, 0x2f
        /*0002*/ 	.short	(.L_1 - .L_0)
	.align		4
.L_0:
        /*0004*/ 	.word	index@(matmul_kernel)
        /*0008*/ 	.word	0x00000040


	//----- nvinfo : EIATTR_FRAME_SIZE
	.align		4
.L_1:
        /*000c*/ 	.byte	0x04, 0x11
        /*000e*/ 	.short	(.L_3 - .L_2)
	.align		4
.L_2:
        /*0010*/ 	.word	index@(matmul_kernel)
        /*0014*/ 	.word	0x000072b0


	//----- nvinfo : EIATTR_MIN_STACK_SIZE
	.align		4
.L_3:
        /*0018*/ 	.byte	0x04, 0x12
        /*001a*/ 	.short	(.L_5 - .L_4)
	.align		4
.L_4:
        /*001c*/ 	.word	index@(matmul_kernel)
        /*0020*/ 	.word	0x000072b0
.L_5:


//--------------------- .nv.info.matmul_kernel    --------------------------
	.section	.nv.info.matmul_kernel,"",@"SHT_CUDA_INFO"
	.sectionflags	@""
	.align	4


	//----- nvinfo : EIATTR_CUDA_API_VERSION
	.align		4
        /*0000*/ 	.byte	0x04, 0x37
        /*0002*/ 	.short	(.L_7 - .L_6)
.L_6:
        /*0004*/ 	.word	0x00000081


	//----- nvinfo : EIATTR_KPARAM_INFO
	.align		4
.L_7:
        /*0008*/ 	.byte	0x04, 0x17
        /*000a*/ 	.short	(.L_9 - .L_8)
.L_8:
        /*000c*/ 	.word	0x00000000
        /*0010*/ 	.short	0x000d
        /*0012*/ 	.short	0x0048
        /*0014*/ 	.byte	0x00, 0xf4, 0x21, 0x00


	//----- nvinfo : EIATTR_KPARAM_INFO
	.align		4
.L_9:
        /*0018*/ 	.byte	0x04, 0x17
        /*001a*/ 	.short	(.L_11 - .L_10)
.L_10:
        /*001c*/ 	.word	0x00000000
        /*0020*/ 	.short	0x000c
        /*0022*/ 	.short	0x0040
        /*0024*/ 	.byte	0x00, 0xf4, 0x21, 0x00


	//----- nvinfo : EIATTR_KPARAM_INFO
	.align		4
.L_11:
        /*0028*/ 	.byte	0x04, 0x17
        /*002a*/ 	.short	(.L_13 - .L_12)
.L_12:
        /*002c*/ 	.word	0x00000000
        /*0030*/ 	.short	0x000b
        /*0032*/ 	.short	0x0038
        /*0034*/ 	.byte	0x00, 0xf0, 0x11, 0x00


	//----- nvinfo : EIATTR_KPARAM_INFO
	.align		4
.L_13:
        /*0038*/ 	.byte	0x04, 0x17
        /*003a*/ 	.short	(.L_15 - .L_14)
.L_14:
        /*003c*/ 	.word	0x00000000
        /*0040*/ 	.short	0x000a
        /*0042*/ 	.short	0x0034
        /*0044*/ 	.byte	0x00, 0xf0, 0x11, 0x00


	//----- nvinfo : EIATTR_KPARAM_INFO
	.align		4
.L_15:
        /*0048*/ 	.byte	0x04, 0x17
        /*004a*/ 	.short	(.L_17 - .L_16)
.L_16:
        /*004c*/ 	.word	0x00000000
        /*0050*/ 	.short	0x0009
        /*0052*/ 	.short	0x0030
        /*0054*/ 	.byte	0x00, 0xf0, 0x11, 0x00


	//----- nvinfo : EIATTR_KPARAM_INFO
	.align		4
.L_17:
        /*0058*/ 	.byte	0x04, 0x17
        /*005a*/ 	.short	(.L_19 - .L_18)
.L_18:
        /*005c*/ 	.word	0x00000000
        /*0060*/ 	.short	0x0008
        /*0062*/ 	.short	0x002c
        /*0064*/ 	.byte	0x00, 0xf0, 0x11, 0x00


	//----- nvinfo : EIATTR_KPARAM_INFO
	.align		4
.L_19:
        /*0068*/ 	.byte	0x04, 0x17
        /*006a*/ 	.short	(.L_21 - .L_20)
.L_20:
        /*006c*/ 	.word	0x00000000
        /*0070*/ 	.short	0x0007
        /*0072*/ 	.short	0x0028
        /*0074*/ 	.byte	0x00, 0xf0, 0x11, 0x00


	//----- nvinfo : EIATTR_KPARAM_INFO
	.align		4
.L_21:
        /*0078*/ 	.byte	0x04, 0x17
        /*007a*/ 	.short	(.L_23 - .L_22)
.L_22:
        /*007c*/ 	.word	0x00000000
        /*0080*/ 	.short	0x0006
        /*0082*/ 	.short	0x0024
        /*0084*/ 	.byte	0x00, 0xf0, 0x11, 0x00


	//----- nvinfo : EIATTR_KPARAM_INFO
	.align		4
.L_23:
        /*0088*/ 	.byte	0x04, 0x17
        /*008a*/ 	.short	(.L_25 - .L_24)
.L_24:
        /*008c*/ 	.word	0x00000000
        /*0090*/ 	.short	0x0005
        /*0092*/ 	.short	0x0020
        /*0094*/ 	.byte	0x00, 0xf0, 0x11, 0x00


	//----- nvinfo : EIATTR_KPARAM_INFO
	.align		4
.L_25:
        /*0098*/ 	.byte	0x04, 0x17
        /*009a*/ 	.short	(.L_27 - .L_26)
.L_26:
        /*009c*/ 	.word	0x00000000
        /*00a0*/ 	.short	0x0004
        /*00a2*/ 	.short	0x001c
        /*00a4*/ 	.byte	0x00, 0xf0, 0x11, 0x00


	//----- nvinfo : EIATTR_KPARAM_INFO
	.align		4
.L_27:
        /*00a8*/ 	.byte	0x04, 0x17
        /*00aa*/ 	.short	(.L_29 - .L_28)
.L_28:
        /*00ac*/ 	.word	0x00000000
        /*00b0*/ 	.short	0x0003
        /*00b2*/ 	.short	0x0018
        /*00b4*/ 	.byte	0x00, 0xf0, 0x11, 0x00


	//----- nvinfo : EIATTR_KPARAM_INFO
	.align		4
.L_29:
        /*00b8*/ 	.byte	0x04, 0x17
        /*00ba*/ 	.short	(.L_31 - .L_30)
.L_30:
        /*00bc*/ 	.word	0x00000000
        /*00c0*/ 	.short	0x0002
        /*00c2*/ 	.short	0x0010
        /*00c4*/ 	.byte	0x00, 0xf4, 0x21, 0x00


	//----- nvinfo : EIATTR_KPARAM_INFO
	.align		4
.L_31:
        /*00c8*/ 	.byte	0x04, 0x17
        /*00ca*/ 	.short	(.L_33 - .L_32)
.L_32:
        /*00cc*/ 	.word	0x00000000
        /*00d0*/ 	.short	0x0001
        /*00d2*/ 	.short	0x0008
        /*00d4*/ 	.byte	0x00, 0xf4, 0x21, 0x00


	//----- nvinfo : EIATTR_KPARAM_INFO
	.align		4
.L_33:
        /*00d8*/ 	.byte	0x04, 0x17
        /*00da*/ 	.short	(.L_35 - .L_34)
.L_34:
        /*00dc*/ 	.word	0x00000000
        /*00e0*/ 	.short	0x0000
        /*00e2*/ 	.short	0x0000
        /*00e4*/ 	.byte	0x00, 0xf4, 0x21, 0x00


	//----- nvinfo : EIATTR_SPARSE_MMA_MASK
	.align		4
.L_35:
        /*00e8*/ 	.byte	0x03, 0x50
        /*00ea*/ 	.short	0x0000


	//----- nvinfo : EIATTR_MAXREG_COUNT
	.align		4
        /*00ec*/ 	.byte	0x03, 0x1b
        /*00ee*/ 	.short	0x00ff


	//----- nvinfo : EIATTR_NUM_BARRIERS
	.align		4
        /*00f0*/ 	.byte	0x02, 0x4c
        /*00f2*/ 	.byte	0x01
	.zero		1


	//----- nvinfo : EIATTR_ANNOTATIONS
	.align		4
        /*00f4*/ 	.byte	0x04, 0x55
        /*00f6*/ 	.short	(.L_37 - .L_36)


	//   ....[0]....
.L_36:
        /*00f8*/ 	.word	0x00000001
        /*00fc*/ 	.byte	0xa0, 0x01, 0x00, 0x00, 0x01, 0x00, 0x00, 0x00, 0xf0, 0x01, 0x00, 0x00, 0x01, 0x00, 0x00, 0x00
        /* <DEDUP_REMOVED lines=3383> */
        /*d47c*/ 	.byte	0xa0, 0x39, 0x03, 0x00, 0x01, 0x00, 0x00, 0x00, 0xb0, 0x39, 0x03, 0x00


	//----- nvinfo : EIATTR_COOP_GROUP_MASK_REGIDS
	.align		4
.L_37:
        /*d488*/ 	.byte	0x04, 0x29
        /*d48a*/ 	.short	(.L_39 - .L_38)


	//   ....[0]....
.L_38:
        /*d48c*/ 	.word	0xffffffff


	//   ....[1]....
        /*d490*/ 	.word	0xffffffff


	//   ....[2]....
        /*d494*/ 	.word	0xffffffff


	//   ....[3]....
        /*d498*/ 	.word	0xffffffff


	//   ....[4]....
        /*d49c*/ 	.word	0xffffffff


	//   ....[5]....
        /*d4a0*/ 	.word	0xffffffff


	//   ....[6]....
        /*d4a4*/ 	.word	0xffffffff


	//   ....[7]....
        /*d4a8*/ 	.word	0xffffffff


	//   ....[8]....
        /*d4ac*/ 	.word	0xffffffff


	//   ....[9]....
        /*d4b0*/ 	.word	0xffffffff


	//   ....[10]....
        /*d4b4*/ 	.word	0xffffffff


	//   ....[11]....
        /*d4b8*/ 	.word	0xffffffff


	//   ....[12]....
        /*d4bc*/ 	.word	0xffffffff


	//   ....[13]....
        /*d4c0*/ 	.word	0xffffffff


	//   ....[14]....
        /*d4c4*/ 	.word	0xffffffff


	//   ....[15]....
        /*d4c8*/ 	.word	0xffffffff


	//   ....[16]....
        /*d4cc*/ 	.word	0xffffffff


	//   ....[17]....
        /*d4d0*/ 	.word	0xffffffff


	//   ....[18]....
        /*d4d4*/ 	.word	0xffffffff


	//   ....[19]....
        /*d4d8*/ 	.word	0xffffffff


	//   ....[20]....
        /*d4dc*/ 	.word	0xffffffff


	//   ....[21]....
        /*d4e0*/ 	.word	0xffffffff


	//   ....[22]....
        /*d4e4*/ 	.word	0xffffffff


	//   ....[23]....
        /*d4e8*/ 	.word	0xffffffff


	//   ....[24]....
        /*d4ec*/ 	.word	0xffffffff


	//   ....[25]....
        /*d4f0*/ 	.word	0xffffffff


	//   ....[26]....
        /*d4f4*/ 	.word	0xffffffff


	//   ....[27]....
        /*d4f8*/ 	.word	0xffffffff


	//   ....[28]....
        /*d4fc*/ 	.word	0xffffffff


	//   ....[29]....
        /*d500*/ 	.word	0xffffffff


	//   ....[30]....
        /*d504*/ 	.word	0xffffffff


	//   ....[31]....
        /*d508*/ 	.word	0xffffffff


	//   ....[32]....
        /*d50c*/ 	.word	0xffffffff


	//   ....[33]....
        /*d510*/ 	.word	0xffffffff


	//   ....[34]....
        /*d514*/ 	.word	0xffffffff


	//   ....[35]....
        /*d518*/ 	.word	0xffffffff


	//   ....[36]....
        /*d51c*/ 	.word	0xffffffff


	//   ....[37]....
        /*d520*/ 	.word	0xffffffff


	//   ....[38]....
        /*d524*/ 	.word	0xffffffff


	//   ....[39]....
        /*d528*/ 	.word	0xffffffff


	//   ....[40]....
        /*d52c*/ 	.word	0xffffffff


	//   ....[41]....
        /*d530*/ 	.word	0xffffffff


	//   ....[42]....
        /*d534*/ 	.word	0xffffffff


	//   ....[43]....
        /*d538*/ 	.word	0xffffffff


	//   ....[44]....
        /*d53c*/ 	.word	0xffffffff


	//   ....[45]....
        /*d540*/ 	.word	0xffffffff


	//   ....[46]....
        /*d544*/ 	.word	0xffffffff


	//   ....[47]....
        /*d548*/ 	.word	0xffffffff


	//   ....[48]....
        /*d54c*/ 	.word	0xffffffff


	//   ....[49]....
        /*d550*/ 	.word	0xffffffff


	//   ....[50]....
        /*d554*/ 	.word	0xffffffff


	//   ....[51]....
        /*d558*/ 	.word	0xffffffff


	//   ....[52]....
        /*d55c*/ 	.word	0xffffffff


	//   ....[53]....
        /*d560*/ 	.word	0xffffffff


	//   ....[54]....
        /*d564*/ 	.word	0xffffffff


	//   ....[55]....
        /*d568*/ 	.word	0xffffffff


	//   ....[56]....
        /*d56c*/ 	.word	0xffffffff


	//   ....[57]....
        /*d570*/ 	.word	0xffffffff


	//   ....[58]....
        /*d574*/ 	.word	0xffffffff


	//   ....[59]....
        /*d578*/ 	.word	0xffffffff


	//   ....[60]....
        /*d57c*/ 	.word	0xffffffff


	//   ....[61]....
        /*d580*/ 	.word	0xffffffff


	//   ....[62]....
        /*d584*/ 	.word	0xffffffff


	//   ....[63]....
        /*d588*/ 	.word	0xffffffff


	//   ....[64]....
        /*d58c*/ 	.word	0xffffffff


	//   ....[65]....
        /*d590*/ 	.word	0xffffffff


	//   ....[66]....
        /*d594*/ 	.word	0xffffffff


	//   ....[67]....
        /*d598*/ 	.word	0xffffffff


	//   ....[68]....
        /*d59c*/ 	.word	0xffffffff


	//   ....[69]....
        /*d5a0*/ 	.word	0xffffffff


	//   ....[70]....
        /*d5a4*/ 	.word	0xffffffff


	//   ....[71]....
        /*d5a8*/ 	.word	0xffffffff


	//   ....[72]....
        /*d5ac*/ 	.word	0xffffffff


	//   ....[73]....
        /*d5b0*/ 	.word	0xffffffff


	//   ....[74]....
        /*d5b4*/ 	.word	0xffffffff


	//   ....[75]....
        /*d5b8*/ 	.word	0xffffffff


	//   ....[76]....
        /*d5bc*/ 	.word	0xffffffff


	//   ....[77]....
        /*d5c0*/ 	.word	0xffffffff


	//   ....[78]....
        /*d5c4*/ 	.word	0xffffffff


	//   ....[79]....
        /*d5c8*/ 	.word	0xffffffff


	//   ....[80]....
        /*d5cc*/ 	.word	0xffffffff


	//   ....[81]....
        /*d5d0*/ 	.word	0xffffffff


	//   ....[82]....
        /*d5d4*/ 	.word	0xffffffff


	//   ....[83]....
        /*d5d8*/ 	.word	0xffffffff


	//   ....[84]....
        /*d5dc*/ 	.word	0xffffffff


	//   ....[85]....
        /*d5e0*/ 	.word	0xffffffff


	//   ....[86]....
        /*d5e4*/ 	.word	0xffffffff


	//   ....[87]....
        /*d5e8*/ 	.word	0xffffffff


	//   ....[88]....
        /*d5ec*/ 	.word	0xffffffff


	//   ....[89]....
        /*d5f0*/ 	.word	0xffffffff


	//   ....[90]....
        /*d5f4*/ 	.word	0xffffffff


	//   ....[91]....
        /*d5f8*/ 	.word	0xffffffff


	//   ....[92]....
        /*d5fc*/ 	.word	0xffffffff


	//   ....[93]....
        /*d600*/ 	.word	0xffffffff


	//   ....[94]....
        /*d604*/ 	.word	0xffffffff


	//   ....[95]....
        /*d608*/ 	.word	0xffffffff


	//   ....[96]....
        /*d60c*/ 	.word	0xffffffff


	//   ....[97]....
        /*d610*/ 	.word	0xffffffff


	//   ....[98]....
        /*d614*/ 	.word	0xffffffff


	//   ....[99]....
        /*d618*/ 	.word	0xffffffff


	//   ....[100]....
        /*d61c*/ 	.word	0xffffffff


	//   ....[101]....
        /*d620*/ 	.word	0xffffffff


	//   ....[102]....
        /*d624*/ 	.word	0xffffffff


	//   ....[103]....
        /*d628*/ 	.word	0xffffffff


	//   ....[104]....
        /*d62c*/ 	.word	0xffffffff


	//   ....[105]....
        /*d630*/ 	.word	0xffffffff


	//   ....[106]....
        /*d634*/ 	.word	0xffffffff


	//   ....[107]....
        /*d638*/ 	.word	0xffffffff


	//   ....[108]....
        /*d63c*/ 	.word	0xffffffff


	//   ....[109]....
        /*d640*/ 	.word	0xffffffff


	//   ....[110]....
        /*d644*/ 	.word	0xffffffff


	//   ....[111]....
        /*d648*/ 	.word	0xffffffff


	//   ....[112]....
        /*d64c*/ 	.word	0xffffffff


	//   ....[113]....
        /*d650*/ 	.word	0xffffffff


	//   ....[114]....
        /*d654*/ 	.word	0xffffffff


	//   ....[115]....
        /*d658*/ 	.word	0xffffffff


	//   ....[116]....
        /*d65c*/ 	.word	0xffffffff


	//   ....[117]....
        /*d660*/ 	.word	0xffffffff


	//   ....[118]....
        /*d664*/ 	.word	0xffffffff


	//   ....[119]....
        /*d668*/ 	.word	0xffffffff


	//   ....[120]....
        /*d66c*/ 	.word	0xffffffff


	//   ....[121]....
        /*d670*/ 	.word	0xffffffff


	//   ....[122]....
        /*d674*/ 	.word	0xffffffff


	//   ....[123]....
        /*d678*/ 	.word	0xffffffff


	//   ....[124]....
        /*d67c*/ 	.word	0xffffffff


	//   ....[125]....
        /*d680*/ 	.word	0xffffffff


	//   ....[126]....
        /*d684*/ 	.word	0xffffffff


	//----- nvinfo : EIATTR_COOP_GROUP_INSTR_OFFSETS
	.align		4
.L_39:
        /*d688*/ 	.byte	0x04, 0x28
        /*d68a*/ 	.short	(.L_41 - .L_40)


	//   ....[0]....
.L_40:
        /*d68c*/ 	.word	0x000c9de0


	//   ....[1]....
        /*d690*/ 	.word	0x000c9e00


	//   ....[2]....
        /*d694*/ 	.word	0x000c9e20


	//   ....[3]....
        /*d698*/ 	.word	0x000c9e40


	//   ....[4]....
        /*d69c*/ 	.word	0x000c9e60


	//   ....[5]....
        /*d6a0*/ 	.word	0x000c9e80


	//   ....[6]....
        /*d6a4*/ 	.word	0x000c9ea0


	//   ....[7]....
        /*d6a8*/ 	.word	0x000c9ec0


	//   ....[8]....
        /*d6ac*/ 	.word	0x000c9ee0


	//   ....[9]....
        /*d6b0*/ 	.word	0x000c9f00


	//   ....[10]....
        /*d6b4*/ 	.word	0x000c9f20


	//   ....[11]....
        /*d6b8*/ 	.word	0x000c9f40


	//   ....[12]....
        /*d6bc*/ 	.word	0x000c9f60


	//   ....[13]....
        /*d6c0*/ 	.word	0x000c9f80


	//   ....[14]....
        /*d6c4*/ 	.word	0x000ca240


	//   ....[15]....
        /*d6c8*/ 	.word	0x000ca260


	//   ....[16]....
        /*d6cc*/ 	.word	0x000ca2e0


	//   ....[17]....
        /*d6d0*/ 	.word	0x000ca300


	//   ....[18]....
        /*d6d4*/ 	.word	0x000ca320


	//   ....[19]....
        /*d6d8*/ 	.word	0x000ca340


	//   ....[20]....
        /*d6dc*/ 	.word	0x000ca360


	//   ....[21]....
        /*d6e0*/ 	.word	0x000ca380


	//   ....[22]....
        /*d6e4*/ 	.word	0x000ca3a0


	//   ....[23]....
        /*d6e8*/ 	.word	0x000ca3c0


	//   ....[24]....
        /*d6ec*/ 	.word	0x000ca3e0


	//   ....[25]....
        /*d6f0*/ 	.word	0x000ca400


	//   ....[26]....
        /*d6f4*/ 	.word	0x000ca420


	//   ....[27]....
        /*d6f8*/ 	.word	0x000ca440


	//   ....[28]....
        /*d6fc*/ 	.word	0x000ca460


	//   ....[29]....
        /*d700*/ 	.word	0x000ca480


	//   ....[30]....
        /*d704*/ 	.word	0x000ca740


	//   ....[31]....
        /*d708*/ 	.word	0x000ca760


	//   ....[32]....
        /*d70c*/ 	.word	0x000ca7e0


	//   ....[33]....
        /*d710*/ 	.word	0x000ca800


	//   ....[34]....
        /*d714*/ 	.word	0x000ca820


	//   ....[35]....
        /*d718*/ 	.word	0x000ca840


	//   ....[36]....
        /*d71c*/ 	.word	0x000ca860


	//   ....[37]....
        /*d720*/ 	.word	0x000ca880


	//   ....[38]....
        /*d724*/ 	.word	0x000ca8a0


	//   ....[39]....
        /*d728*/ 	.word	0x000ca8c0


	//   ....[40]....
        /*d72c*/ 	.word	0x000ca8e0


	//   ....[41]....
        /*d730*/ 	.word	0x000ca900


	//   ....[42]....
        /*d734*/ 	.word	0x000ca920


	//   ....[43]....
        /*d738*/ 	.word	0x000ca940


	//   ....[44]....
        /*d73c*/ 	.word	0x000ca960


	//   ....[45]....
        /*d740*/ 	.word	0x000ca980


	//   ....[46]....
        /*d744*/ 	.word	0x000cac40


	//   ....[47]....
        /*d748*/ 	.word	0x000cac60


	//   ....[48]....
        /*d74c*/ 	.word	0x000cace0


	//   ....[49]....
        /*d750*/ 	.word	0x000cad00


	//   ....[50]....
        /*d754*/ 	.word	0x000cad20


	//   ....[51]....
        /*d758*/ 	.word	0x000cad40


	//   ....[52]....
        /*d75c*/ 	.word	0x000cad60


	//   ....[53]....
        /*d760*/ 	.word	0x000cad80


	//   ....[54]....
        /*d764*/ 	.word	0x000cada0


	//   ....[55]....
        /*d768*/ 	.word	0x000cadc0


	//   ....[56]....
        /*d76c*/ 	.word	0x000cade0


	//   ....[57]....
        /*d770*/ 	.word	0x000cae00


	//   ....[58]....
        /*d774*/ 	.word	0x000cae20


	//   ....[59]....
        /*d778*/ 	.word	0x000cae40


	//   ....[60]....
        /*d77c*/ 	.word	0x000cae60


	//   ....[61]....
        /*d780*/ 	.word	0x000cae80


	//   ....[62]....
        /*d784*/ 	.word	0x000cb140


	//   ....[63]....
        /*d788*/ 	.word	0x000cb160


	//   ....[64]....
        /*d78c*/ 	.word	0x000cb1e0


	//   ....[65]....
        /*d790*/ 	.word	0x000cb200


	//   ....[66]....
        /*d794*/ 	.word	0x000cb220


	//   ....[67]....
        /*d798*/ 	.word	0x000cb240


	//   ....[68]....
        /*d79c*/ 	.word	0x000cb260


	//   ....[69]....
        /*d7a0*/ 	.word	0x000cb280


	//   ....[70]....
        /*d7a4*/ 	.word	0x000cb2a0


	//   ....[71]....
        /*d7a8*/ 	.word	0x000cb2c0


	//   ....[72]....
        /*d7ac*/ 	.word	0x000cb2e0


	//   ....[73]....
        /*d7b0*/ 	.word	0x000cb300


	//   ....[74]....
        /*d7b4*/ 	.word	0x000cb320


	//   ....[75]....
        /*d7b8*/ 	.word	0x000cb340


	//   ....[76]....
        /*d7bc*/ 	.word	0x000cb360


	//   ....[77]....
        /*d7c0*/ 	.word	0x000cb380


	//   ....[78]....
        /*d7c4*/ 	.word	0x000cb680


	//   ....[79]....
        /*d7c8*/ 	.word	0x000cb6a0


	//   ....[80]....
        /*d7cc*/ 	.word	0x000cb700


	//   ....[81]....
        /*d7d0*/ 	.word	0x000cb720


	//   ....[82]....
        /*d7d4*/ 	.word	0x000cb740


	//   ....[83]....
        /*d7d8*/ 	.word	0x000cb760


	//   ....[84]....
        /*d7dc*/ 	.word	0x000cb780


	//   ....[85]....
        /*d7e0*/ 	.word	0x000cb7a0


	//   ....[86]....
        /*d7e4*/ 	.word	0x000cb7c0


	//   ....[87]....
        /*d7e8*/ 	.word	0x000cb7e0


	//   ....[88]....
        /*d7ec*/ 	.word	0x000cb800


	//   ....[89]....
        /*d7f0*/ 	.word	0x000cb820


	//   ....[90]....
        /*d7f4*/ 	.word	0x000cb840


	//   ....[91]....
        /*d7f8*/ 	.word	0x000cb860


	//   ....[92]....
        /*d7fc*/ 	.word	0x000cb880


	//   ....[93]....
        /*d800*/ 	.word	0x000cb8a0


	//   ....[94]....
        /*d804*/ 	.word	0x000cb8c0


	//   ....[95]....
        /*d808*/ 	.word	0x000cb8e0


	//   ....[96]....
        /*d80c*/ 	.word	0x000cb900


	//   ....[97]....
        /*d810*/ 	.word	0x000cb920


	//   ....[98]....
        /*d814*/ 	.word	0x000cbb00


	//   ....[99]....
        /*d818*/ 	.word	0x000cbbc0


	//   ....[100]....
        /*d81c*/ 	.word	0x000cbc60


	//   ....[101]....
        /*d820*/ 	.word	0x000cbc80


	//   ....[102]....
        /*d824*/ 	.word	0x000cbca0


	//   ....[103]....
        /*d828*/ 	.word	0x000cbce0


	//   ....[104]....
        /*d82c*/ 	.word	0x000cbd20


	//   ....[105]....
        /*d830*/ 	.word	0x000cbd60


	//   ....[106]....
        /*d834*/ 	.word	0x000cbd80


	//   ....[107]....
        /*d838*/ 	.word	0x000cbda0


	//   ....[108]....
        /*d83c*/ 	.word	0x000cbdc0


	//   ....[109]....
        /*d840*/ 	.word	0x000cbe40


	//   ....[110]....
        /*d844*/ 	.word	0x000cbe60


	//   ....[111]....
        /*d848*/ 	.word	0x000cbe80


	//   ....[112]....
        /*d84c*/ 	.word	0x000cbea0


	//   ....[113]....
        /*d850*/ 	.word	0x000cbec0


	//   ....[114]....
        /*d854*/ 	.word	0x000cbee0


	//   ....[115]....
        /*d858*/ 	.word	0x000cbf00


	//   ....[116]....
        /*d85c*/ 	.word	0x000cbf20


	//   ....[117]....
        /*d860*/ 	.word	0x000cbf40


	//   ....[118]....
        /*d864*/ 	.word	0x000cbf60


	//   ....[119]....
        /*d868*/ 	.word	0x000cbf80


	//   ....[120]....
        /*d86c*/ 	.word	0x000cbfa0


	//   ....[121]....
        /*d870*/ 	.word	0x000cbfc0


	//   ....[122]....
        /*d874*/ 	.word	0x000cbfe0


	//   ....[123]....
        /*d878*/ 	.word	0x000cc020


	//   ....[124]....
        /*d87c*/ 	.word	0x000cc050


	//   ....[125]....
        /*d880*/ 	.word	0x000cc090


	//   ....[126]....
        /*d884*/ 	.word	0x000cc150


	//----- nvinfo : EIATTR_VRC_CTA_INIT_COUNT
	.align		4
.L_41:
        /*d888*/ 	.byte	0x02, 0x4a
	.zero		1
	.zero		1


	//----- nvinfo : EIATTR_EXIT_INSTR_OFFSETS
	.align		4
        /*d88c*/ 	.byte	0x04, 0x1c
        /*d88e*/ 	.short	(.L_43 - .L_42)


	//   ....[0]....
.L_42:
        /*d890*/ 	.word	0x000da8d0


	//   ....[1]....
        /*d894*/ 	.word	0x000da900


	//----- nvinfo : EIATTR_REQNTID
	.align		4
.L_43:
        /*d898*/ 	.byte	0x04, 0x10
        /*d89a*/ 	.short	(.L_45 - .L_44)
.L_44:
        /*d89c*/ 	.word	0x00000020
        /*d8a0*/ 	.word	0x00000001
        /*d8a4*/ 	.word	0x00000001


	//----- nvinfo : EIATTR_CBANK_PARAM_SIZE
	.align		4
.L_45:
        /*d8a8*/ 	.byte	0x03, 0x19
        /*d8aa*/ 	.short	0x0050


	//----- nvinfo : EIATTR_PARAM_CBANK
	.align		4
        /*d8ac*/ 	.byte	0x04, 0x0a
        /*d8ae*/ 	.short	(.L_47 - .L_46)
	.align		4
.L_46:
        /*d8b0*/ 	.word	index@(.nv.constant0.matmul_kernel)
        /*d8b4*/ 	.short	0x0380
        /*d8b6*/ 	.short	0x0050


	//----- nvinfo : EIATTR_SW_WAR
	.align		4
.L_47:
        /*d8b8*/ 	.byte	0x04, 0x36
        /*d8ba*/ 	.short	(.L_49 - .L_48)
.L_48:
        /*d8bc*/ 	.word	0x00000008
.L_49:


//--------------------- .nv.compat                --------------------------
	.section	.nv.compat,"",@"SHT_CUDA_COMPAT_INFO"
	.align	4
        /*0000*/ 	.byte	0x02, 0x02, 0x01, 0x00, 0x02, 0x05, 0x05, 0x00, 0x02, 0x03, 0x00, 0x00, 0x02, 0x06, 0x01, 0x00


//--------------------- .nv.callgraph             --------------------------
	.section	.nv.callgraph,"",@"SHT_CUDA_CALLGRAPH"
	.align	4
	.sectionentsize	8
	.align		4
        /*0000*/ 	.word	0x00000000
	.align		4
        /*0004*/ 	.word	0xffffffff
	.align		4
        /*0008*/ 	.word	0x00000000
	.align		4
        /*000c*/ 	.word	0xfffffffe
	.align		4
        /*0010*/ 	.word	0x00000000
	.align		4
        /*0014*/ 	.word	0xfffffffd
	.align		4
        /*0018*/ 	.word	0x00000000
	.align		4
        /*001c*/ 	.word	0xfffffffc


//--------------------- .text.matmul_kernel       --------------------------
	.section	.text.matmul_kernel,"ax",@progbits
	.align	128
        .global         matmul_kernel
        .type           matmul_kernel,@function
        .size           matmul_kernel,(.L_x_3 - matmul_kernel)
        .other          matmul_kernel,@"STO_CUDA_ENTRY STV_DEFAULT"
matmul_kernel:
.text.matmul_kernel:
[----:B------:R-:W0:Y:S08]  /*0000*/  LDC R1, c[0x0][0x37c] ;  /* 0x0000df00ff017b82 */ /* 0x000e300000000800 */
[----:B------:R-:W1:Y:S01]  /*0010*/  LDC.64 R2, c[0x0][0x398] ;  /* 0x0000e600ff027b82 */ /* 0x000e620000000a00 */
[----:B------:R-:W2:Y:S01]  /*0020*/  S2R R7, SR_CTAID.X ;  /* 0x0000000000077919 */ /* 0x000ea20000002500 */
[----:B0-----:R-:W-:Y:S01]  /*0030*/  VIADD R1, R1, 0xffff8d50 ;  /* 0xffff8d5001017836 */ /* 0x001fe20000000000 */
[----:B------:R-:W0:Y:S01]  /*0040*/  LDCU UR4, c[0x0][0x3a0] ;  /* 0x00007400ff0477ac */ /* 0x000e220008000800 */
[----:B------:R-:W-:Y:S01]  /*0050*/  CS2R R14, SRZ ;  /* 0x00000000000e7805 */ /* 0x000fe2000001ff00 */
[----:B------:R-:W3:Y:S01]  /*0060*/  S2R R61, SR_TID.X ;  /* 0x00000000003d7919 */ /* 0x000ee20000002100 */
[----:B------:R-:W-:-:S02]  /*0070*/  CS2R R16, SRZ ;  /* 0x0000000000107805 */ /* 0x000fc4000001ff00 */
[----:B------:R-:W-:Y:S01]  /*0080*/  CS2R R18, SRZ ;  /* 0x0000000000127805 */ /* 0x000fe2000001ff00 */
[----:B------:R-:W4:Y:S01]  /*0090*/  S2UR UR6, SR_CgaCtaId ;  /* 0x00000000000679c3 */ /* 0x000f220000008800 */
[----:B------:R-:W-:Y:S02]  /*00a0*/  CS2R R20, SRZ ;  /* 0x0000000000147805 */ /* 0x000fe4000001ff00 */
[----:B------:R-:W-:Y:S02]  /*00b0*/  CS2R R22, SRZ ;  /* 0x0000000000167805 */ /* 0x000fe4000001ff00 */
[----:B------:R-:W-:Y:S02]  /*00c0*/  CS2R R24, SRZ ;  /* 0x0000000000187805 */ /* 0x000fe4000001ff00 */
[----:B------:R-:W-:Y:S02]  /*00d0*/  CS2R R26, SRZ ;  /* 0x00000000001a7805 */ /* 0x000fe4000001ff00 */
[----:B------:R-:W-:-:S02]  /*00e0*/  CS2R R28, SRZ ;  /* 0x00000000001c7805 */ /* 0x000fc4000001ff00 */
[----:B------:R-:W-:Y:S02]  /*00f0*/  CS2R R30, SRZ ;  /* 0x00000000001e7805 */ /* 0x000fe4000001ff00 */
[----:B------:R-:W-:Y:S02]  /*0100*/  CS2R R32, SRZ ;  /* 0x0000000000207805 */ /* 0x000fe4000001ff00 */
[----:B------:R-:W-:Y:S02]  /*0110*/  CS2R R34, SRZ ;  /* 0x0000000000227805 */ /* 0x000fe4000001ff00 */
[----:B------:R-:W-:Y:S02]  /*0120*/  CS2R R36, SRZ ;  /* 0x0000000000247805 */ /* 0x000fe4000001ff00 */
[----:B------:R-:W-:Y:S02]  /*0130*/  CS2R R38, SRZ ;  /* 0x0000000000267805 */ /* 0x000fe4000001ff00 */
[----:B------:R-:W-:-:S02]  /*0140*/  CS2R R40, SRZ ;  /* 0x0000000000287805 */ /* 0x000fc4000001ff00 */
[----:B------:R-:W-:Y:S01]  /*0150*/  CS2R R42, SRZ ;  /* 0x00000000002a7805 */ /* 0x000fe2000001ff00 */
[----:B0-----:R-:W-:Y:S01]  /*0160*/  UIADD3 UR4, UPT, UPT, UR4, 0x7f, URZ ;  /* 0x0000007f04047890 */ /* 0x001fe2000fffe0ff */
[----:B------:R-:W-:Y:S02]  /*0170*/  CS2R R44, SRZ ;  /* 0x00000000002c7805 */ /* 0x000fe4000001ff00 */
[----:B------:R-:W-:Y:S01]  /*0180*/  CS2R R46, SRZ ;  /* 0x00000000002e7805 */ /* 0x000fe2000001ff00 */
[----:B-1----:R-:W-:Y:S01]  /*0190*/  VIADD R0, R3, 0xff ;  /* 0x000000ff03007836 */ /* 0x002fe20000000000 */
[----:B------:R0:W-:Y:S01]  /*01a0*/  STL [R1+0x3f94], R3 ;  /* 0x003f940301007387 */ /* 0x0001e20000100800 */
[----:B------:R-:W-:Y:S01]  /*01b0*/  UISETP.GE.AND UP0, UPT, UR4, 0x80, UPT ;  /* 0x000000800400788c */ /* 0x000fe2000bf06270 */
[----:B------:R-:W-:Y:S02]  /*01c0*/  CS2R R48, SRZ ;  /* 0x0000000000307805 */ /* 0x000fe4000001ff00 */
[----:B------:R-:W-:-:S02]  /*01d0*/  CS2R R50, SRZ ;  /* 0x0000000000327805 */ /* 0x000fc4000001ff00 */
[----:B------:R-:W-:Y:S01]  /*01e0*/  SHF.R.S32.HI R5, RZ, 0x1f, R0 ;  /* 0x0000001fff057819 */ /* 0x000fe20000011400 */
[----:B------:R1:W-:Y:S01]  /*01f0*/  STL [R1+0x3f98], R2 ;  /* 0x003f980201007387 */ /* 0x0003e20000100800 */
[----:B------:R-:W-:Y:S02]  /*0200*/  CS2R R52, SRZ ;  /* 0x0000000000347805 */ /* 0x000fe4000001ff00 */
[----:B------:R-:W-:Y:S02]  /*0210*/  CS2R R54, SRZ ;  /* 0x0000000000367805 */ /* 0x000fe4000001ff00 */
[----:B------:R-:W-:Y:S01]  /*0220*/  LEA.HI R5, R5, R0, RZ, 0x8 ;  /* 0x0000000005057211 */ /* 0x000fe200078f40ff */
[----:B------:R-:W-:Y:S01]  /*0230*/  STL [R1+0x2f0], RZ ;  /* 0x0002f0ff01007387 */ /* 0x000fe20000100800 */
[----:B--2---:R-:W-:Y:S02]  /*0240*/  IABS R10, R7 ;  /* 0x00000007000a7213 */ /* 0x004fe40000000000 */
[----:B------:R-:W-:-:S02]  /*0250*/  CS2R R56, SRZ ;  /* 0x0000000000387805 */ /* 0x000fc4000001ff00 */
[----:B------:R-:W-:Y:S01]  /*0260*/  SHF.R.S32.HI R5, RZ, 0x8, R5 ;  /* 0x00000008ff057819 */ /* 0x000fe20000011405 */
[----:B------:R-:W-:Y:S01]  /*0270*/  STL [R1+0x2f4], RZ ;  /* 0x0002f4ff01007387 */ /* 0x000fe20000100800 */
[----:B---3--:R-:W-:Y:S02]  /*0280*/  LOP3.LUT R61, R61, 0x1f, RZ, 0xc0, !PT ;  /* 0x0000001f3d3d7812 */ /* 0x008fe400078ec0ff */
[----:B------:R-:W-:Y:S01]  /*0290*/  CS2R R58, SRZ ;  /* 0x00000000003a7805 */ /* 0x000fe2000001ff00 */
[----:B------:R-:W-:Y:S01]  /*02a0*/  UMOV UR5, 0x400 ;  /* 0x0000040000057882 */ /* 0x000fe20000000000 */
[----:B------:R-:W-:Y:S01]  /*02b0*/  IMAD.SHL.U32 R6, R5, 0x8, RZ ;  /* 0x0000000805067824 */ /* 0x000fe200078e00ff */
[----:B------:R-:W-:Y:S01]  /*02c0*/  STL [R1+0x2f8], RZ ;  /* 0x0002f8ff01007387 */ /* 0x000fe20000100800 */
[----:B------:R-:W2:Y:S03]  /*02d0*/  LDCU.64 UR8, c[0x0][0x358] ;  /* 0x00006b00ff0877ac */ /* 0x000ea60008000a00 */
[-C--:B------:R-:W-:Y:S01]  /*02e0*/  IABS R9, R6.reuse ;  /* 0x0000000600097213 */ /* 0x080fe20000000000 */
[----:B------:R-:W-:Y:S01]  /*02f0*/  STL [R1+0x2fc], RZ ;  /* 0x0002fcff01007387 */ /* 0x000fe20000100800 */
[----:B------:R-:W-:Y:S01]  /*0300*/  IABS R12, R6 ;  /* 0x00000006000c7213 */ /* 0x000fe20000000000 */
[----:B----4-:R-:W-:Y:S01]  /*0310*/  ULEA UR5, UR6, UR5, 0x18 ;  /* 0x0000000506057291 */ /* 0x010fe2000f8ec0ff */
[----:B------:R-:W3:Y:S01]  /*0320*/  I2F.RP R0, R9 ;  /* 0x0000000900007306 */ /* 0x000ee20000209400 */
[----:B------:R-:W-:Y:S04]  /*0330*/  STL [R1+0x2e0], RZ ;  /* 0x0002e0ff01007387 */ /* 0x000fe80000100800 */
[----:B------:R-:W-:Y:S04]  /*0340*/  STL [R1+0x2e4], RZ ;  /* 0x0002e4ff01007387 */ /* 0x000fe80000100800 */
[----:B------:R-:W-:Y:S04]  /*0350*/  STL [R1+0x2e8], RZ ;  /* 0x0002e8ff01007387 */ /* 0x000fe80000100800 */
[----:B------:R-:W-:Y:S01]  /*0360*/  STL [R1+0x2ec], RZ ;  /* 0x0002ecff01007387 */ /* 0x000fe20000100800 */
[----:B---3--:R-:W3:Y:S03]  /*0370*/  MUFU.RCP R0, R0 ;  /* 0x0000000000007308 */ /* 0x008ee60000001000 */
[----:B------:R-:W-:Y:S04]  /*0380*/  STL [R1+0x2d0], RZ ;  /* 0x0002d0ff01007387 */ /* 0x000fe80000100800 */
[----:B------:R-:W-:Y:S04]  /*0390*/  STL [R1+0x2d4], RZ ;  /* 0x0002d4ff01007387 */ /* 0x000fe80000100800 */
[----:B------:R-:W-:Y:S04]  /*03a0*/  STL [R1+0x2d8], RZ ;  /* 0x0002d8ff01007387 */ /* 0x000fe80000100800 */
[----:B------:R-:W-:Y:S01]  /*03b0*/  STL [R1+0x2dc], RZ ;  /* 0x0002dcff01007387 */ /* 0x000fe20000100800 */
[----:B---3--:R-:W-:-:S03]  /*03c0*/  VIADD R4, R0, 0xffffffe ;  /* 0x0ffffffe00047836 */ /* 0x008fc60000000000 */
[----:B------:R-:W-:Y:S01]  /*03d0*/  STL [R1+0x2c0], RZ ;  /* 0x0002c0ff01007387 */ /* 0x000fe20000100800 */
[----:B------:R-:W-:Y:S01]  /*03e0*/  IMAD.MOV R0, RZ, RZ, -R12 ;  /* 0x000000ffff007224 */ /* 0x000fe200078e0a0c */
[----:B------:R3:W4:Y:S02]  /*03f0*/  F2I.FTZ.U32.TRUNC.NTZ R5, R4 ;  /* 0x0000000400057305 */ /* 0x000724000021f000 */
[----:B------:R-:W-:Y:S04]  /*0400*/  STL [R1+0x2c4], RZ ;  /* 0x0002c4ff01007387 */ /* 0x000fe80000100800 */
[----:B------:R-:W-:Y:S01]  /*0410*/  STL [R1+0x2c8], RZ ;  /* 0x0002c8ff01007387 */ /* 0x000fe20000100800 */
[----:B---3--:R-:W-:-:S03]  /*0420*/  IMAD.MOV.U32 R4, RZ, RZ, RZ ;  /* 0x000000ffff047224 */ /* 0x008fc600078e00ff */
[----:B------:R-:W-:Y:S04]  /*0430*/  STL [R1+0x2cc], RZ ;  /* 0x0002ccff01007387 */ /* 0x000fe80000100800 */
[----:B------:R-:W-:Y:S01]  /*0440*/  STL [R1+0x2b0], RZ ;  /* 0x0002b0ff01007387 */ /* 0x000fe20000100800 */
[----:B----4-:R-:W-:-:S03]  /*0450*/  IMAD.MOV R8, RZ, RZ, -R5 ;  /* 0x000000ffff087224 */ /* 0x010fc600078e0a05 */
[----:B------:R-:W-:Y:S01]  /*0460*/  STL [R1+0x2b4], RZ ;  /* 0x0002b4ff01007387 */ /* 0x000fe20000100800 */
[----:B------:R-:W-:Y:S02]  /*0470*/  IMAD R11, R8, R9, RZ ;  /* 0x00000009080b7224 */ /* 0x000fe400078e02ff */
[----:B------:R-:W-:Y:S01]  /*0480*/  IMAD.MOV.U32 R8, RZ, RZ, R10 ;  /* 0x000000ffff087224 */ /* 0x000fe200078e000a */
[----:B------:R-:W-:Y:S01]  /*0490*/  STL [R1+0x2b8], RZ ;  /* 0x0002b8ff01007387 */ /* 0x000fe20000100800 */
[----:B------:R-:W-:-:S03]  /*04a0*/  IMAD.HI.U32 R5, R5, R11, R4 ;  /* 0x0000000b05057227 */ /* 0x000fc600078e0004 */
[----:B------:R-:W-:Y:S03]  /*04b0*/  STL [R1+0x2bc], RZ ;  /* 0x0002bcff01007387 */ /* 0x000fe60000100800 */
[----:B------:R-:W-:Y:S01]  /*04c0*/  IMAD.HI.U32 R5, R5, R8, RZ ;  /* 0x0000000805057227 */ /* 0x000fe200078e00ff */
[----:B------:R-:W-:Y:S03]  /*04d0*/  STL [R1+0x2a0], RZ ;  /* 0x0002a0ff01007387 */ /* 0x000fe60000100800 */
[----:B------:R-:W-:Y:S01]  /*04e0*/  IMAD R0, R5, R0, R8 ;  /* 0x0000000005007224 */ /* 0x000fe200078e0208 */
[----:B------:R-:W-:Y:S04]  /*04f0*/  STL [R1+0x2a4], RZ ;  /* 0x0002a4ff01007387 */ /* 0x000fe80000100800 */
[----:B------:R-:W-:Y:S01]  /*0500*/  ISETP.GT.U32.AND P1, PT, R9, R0, PT ;  /* 0x000000000900720c */ /* 0x000fe20003f24070 */
[----:B------:R-:W-:Y:S04]  /*0510*/  STL [R1+0x2a8], RZ ;  /* 0x0002a8ff01007387 */ /* 0x000fe80000100800 */
[----:B------:R-:W-:Y:S04]  /*0520*/  STL [R1+0x2ac], RZ ;  /* 0x0002acff01007387 */ /* 0x000fe80000100800 */
[----:B------:R-:W-:Y:S04]  /*0530*/  STL [R1+0x290], RZ ;  /* 0x000290ff01007387 */ /* 0x000fe80000100800 */
[----:B------:R-:W-:Y:S01]  /*0540*/  @!P1 IMAD.IADD R0, R0, 0x1, -R9 ;  /* 0x0000000100009824 */ /* 0x000fe200078e0a09 */
[----:B------:R-:W-:Y:S01]  /*0550*/  STL [R1+0x294], RZ ;  /* 0x000294ff01007387 */ /* 0x000fe20000100800 */
[----:B------:R-:W-:Y:S01]  /*0560*/  @!P1 VIADD R5, R5, 0x1 ;  /* 0x0000000105059836 */ /* 0x000fe20000000000 */
[----:B------:R-:W-:-:S02]  /*0570*/  ISETP.NE.AND P1, PT, R6, RZ, PT ;  /* 0x000000ff0600720c */ /* 0x000fc40003f25270 */
[----:B------:R-:W-:Y:S01]  /*0580*/  ISETP.GE.U32.AND P0, PT, R0, R9, PT ;  /* 0x000000090000720c */ /* 0x000fe20003f06070 */
[----:B------:R-:W-:Y:S01]  /*0590*/  STL [R1+0x298], RZ ;  /* 0x000298ff01007387 */ /* 0x000fe20000100800 */
[----:B------:R-:W-:-:S03]  /*05a0*/  LOP3.LUT R0, R7, R6, RZ, 0x3c, !PT ;  /* 0x0000000607007212 */ /* 0x000fc600078e3cff */
[----:B------:R-:W-:Y:S01]  /*05b0*/  STL [R1+0x29c], RZ ;  /* 0x00029cff01007387 */ /* 0x000fe20000100800 */
[----:B------:R-:W-:Y:S01]  /*05c0*/  ISETP.GE.AND P2, PT, R0, RZ, PT ;  /* 0x000000ff0000720c */ /* 0x000fe20003f46270 */
[----:B------:R-:W-:Y:S02]  /*05d0*/  VIADD R0, R2, 0x3f ;  /* 0x0000003f02007836 */ /* 0x000fe40000000000 */
[----:B------:R-:W-:Y:S04]  /*05e0*/  STL [R1+0x280], RZ ;  /* 0x000280ff01007387 */ /* 0x000fe80000100800 */
[----:B------:R-:W-:Y:S01]  /*05f0*/  STL [R1+0x284], RZ ;  /* 0x000284ff01007387 */ /* 0x000fe20000100800 */
[----:B------:R-:W-:-:S03]  /*0600*/  @P0 VIADD R5, R5, 0x1 ;  /* 0x0000000105050836 */ /* 0x000fc60000000000 */
[----:B------:R-:W-:Y:S01]  /*0610*/  STL [R1+0x288], RZ ;  /* 0x000288ff01007387 */ /* 0x000fe20000100800 */
[----:B------:R-:W-:Y:S01]  /*0620*/  IMAD.MOV.U32 R4, RZ, RZ, R5 ;  /* 0x000000ffff047224 */ /* 0x000fe200078e0005 */
[----:B------:R-:W-:Y:S02]  /*0630*/  SHF.R.S32.HI R5, RZ, 0x1f, R0 ;  /* 0x0000001fff057819 */ /* 0x000fe40000011400 */
[----:B------:R-:W-:Y:S01]  /*0640*/  STL [R1+0x28c], RZ ;  /* 0x00028cff01007387 */ /* 0x000fe20000100800 */
[----:B------:R-:W-:Y:S01]  /*0650*/  @!P2 IMAD.MOV R4, RZ, RZ, -R4 ;  /* 0x000000ffff04a224 */ /* 0x000fe200078e0a04 */
[----:B------:R-:W-:Y:S02]  /*0660*/  @!P1 LOP3.LUT R4, RZ, R6, RZ, 0x33, !PT ;  /* 0x00000006ff049212 */ /* 0x000fe400078e33ff */
[----:B------:R-:W-:Y:S01]  /*0670*/  STL [R1+0x270], RZ ;  /* 0x000270ff01007387 */ /* 0x000fe20000100800 */
[----:B------:R-:W-:Y:S02]  /*0680*/  LEA.HI R5, R5, R0, RZ, 0x6 ;  /* 0x0000000005057211 */ /* 0x000fe400078f30ff */
[----:B------:R-:W-:Y:S01]  /*0690*/  IMAD.SHL.U32 R8, R4, 0x8, RZ ;  /* 0x0000000804087824 */ /* 0x000fe200078e00ff */
[----:B------:R-:W-:Y:S01]  /*06a0*/  STL [R1+0x274], RZ ;  /* 0x000274ff01007387 */ /* 0x000fe20000100800 */
[----:B------:R-:W-:-:S03]  /*06b0*/  IMAD.MOV R4, RZ, RZ, -R4 ;  /* 0x000000ffff047224 */ /* 0x000fc600078e0a04 */
[----:B------:R-:W-:Y:S01]  /*06c0*/  STL [R1+0x278], RZ ;  /* 0x000278ff01007387 */ /* 0x000fe20000100800 */
[----:B------:R-:W-:Y:S01]  /*06d0*/  LEA.HI.SX32 R5, R5, -R8, 0x1a ;  /* 0x8000000805057211 */ /* 0x000fe200078fd2ff */
[----:B------:R-:W-:Y:S02]  /*06e0*/  IMAD R6, R6, R4, R7 ;  /* 0x0000000406067224 */ /* 0x000fe400078e0207 */
[----:B------:R-:W-:Y:S01]  /*06f0*/  STL [R1+0x27c], RZ ;  /* 0x00027cff01007387 */ /* 0x000fe20000100800 */
[----:B------:R-:W-:Y:S02]  /*0700*/  VIMNMX R13, PT, PT, R5, 0x8, PT ;  /* 0x00000008050d7848 */ /* 0x000fe40003fe0100 */
[----:B------:R-:W-:Y:S01]  /*0710*/  IABS R11, R6 ;  /* 0x00000006000b7213 */ /* 0x000fe20000000000 */
[----:B------:R-:W-:Y:S01]  /*0720*/  STL [R1+0x260], RZ ;  /* 0x000260ff01007387 */ /* 0x000fe20000100800 */
[----:B------:R-:W-:-:S03]  /*0730*/  IABS R9, R13 ;  /* 0x0000000d00097213 */ /* 0x000fc60000000000 */
[----:B------:R-:W-:Y:S01]  /*0740*/  STL [R1+0x264], RZ ;  /* 0x000264ff01007387 */ /* 0x000fe20000100800 */
[----:B------:R-:W3:Y:S03]  /*0750*/  I2F.RP R0, R9 ;  /* 0x0000000900007306 */ /* 0x000ee60000209400 */
        /* <DEDUP_REMOVED lines=10> */
[----:B------:R-:W-:Y:S04]  /*0800*/  STL [R1+0x248], RZ ;  /* 0x000248ff01007387 */ /* 0x000fe80000100800 */
[----:B------:R-:W-:Y:S01]  /*0810*/  STL [R1+0x24c], RZ ;  /* 0x00024cff01007387 */ /* 0x000fe20000100800 */
[----:B------:R-:W3:Y:S03]  /*0820*/  F2I.FTZ.U32.TRUNC.NTZ R5, R5 ;  /* 0x0000000500057305 */ /* 0x000ee6000021f000 */
[----:B------:R-:W-:Y:S04]  /*0830*/  STL [R1+0x230], RZ ;  /* 0x000230ff01007387 */ /* 0x000fe80000100800 */
[----:B------:R-:W-:Y:S04]  /*0840*/  STL [R1+0x234], RZ ;  /* 0x000234ff01007387 */ /* 0x000fe80000100800 */
[----:B------:R-:W-:Y:S04]  /*0850*/  STL [R1+0x238], RZ ;  /* 0x000238ff01007387 */ /* 0x000fe80000100800 */
[----:B------:R-:W-:Y:S01]  /*0860*/  STL [R1+0x23c], RZ ;  /* 0x00023cff01007387 */ /* 0x000fe20000100800 */
[----:B---3--:R-:W-:-:S03]  /*0870*/  IMAD.MOV R10, RZ, RZ, -R5 ;  /* 0x000000ffff0a7224 */ /* 0x008fc600078e0a05 */
[----:B------:R-:W-:Y:S02]  /*0880*/  STL [R1+0x220], RZ ;  /* 0x000220ff01007387 */ /* 0x000fe40000100800 */
[----:B------:R-:W-:Y:S02]  /*0890*/  MOV R4, R10 ;  /* 0x0000000a00047202 */ /* 0x000fe40000000f00 */
[----:B------:R-:W-:Y:S01]  /*08a0*/  STL [R1+0x224], RZ ;  /* 0x000224ff01007387 */ /* 0x000fe20000100800 */
[----:B------:R-:W-:Y:S02]  /*08b0*/  IABS R10, R13 ;  /* 0x0000000d000a7213 */ /* 0x000fe40000000000 */
[----:B------:R-:W-:Y:S01]  /*08c0*/  IMAD R7, R4, R9, RZ ;  /* 0x0000000904077224 */ /* 0x000fe200078e02ff */
[----:B------:R-:W-:Y:S01]  /*08d0*/  STL [R1+0x228], RZ ;  /* 0x000228ff01007387 */ /* 0x000fe20000100800 */
[----:B------:R-:W-:-:S03]  /*08e0*/  IMAD.MOV.U32 R4, RZ, RZ, RZ ;  /* 0x000000ffff047224 */ /* 0x000fc600078e00ff */
[----:B------:R-:W-:Y:S01]  /*08f0*/  STL [R1+0x22c], RZ ;  /* 0x00022cff01007387 */ /* 0x000fe20000100800 */
[----:B------:R-:W-:-:S03]  /*0900*/  IMAD.HI.U32 R4, R5, R7, R4 ;  /* 0x0000000705047227 */ /* 0x000fc600078e0004 */
[----:B------:R-:W-:Y:S01]  /*0910*/  STL [R1+0x210], RZ ;  /* 0x000210ff01007387 */ /* 0x000fe20000100800 */
[----:B------:R-:W-:Y:S02]  /*0920*/  IMAD.MOV R5, RZ, RZ, -R10 ;  /* 0x000000ffff057224 */ /* 0x000fe400078e0a0a */
[----:B------:R-:W-:Y:S01]  /*0930*/  IMAD.HI.U32 R0, R4, R11, RZ ;  /* 0x0000000b04007227 */ /* 0x000fe200078e00ff */
[----:B------:R-:W-:Y:S03]  /*0940*/  STL [R1+0x214], RZ ;  /* 0x000214ff01007387 */ /* 0x000fe60000100800 */
[----:B------:R-:W-:Y:S01]  /*0950*/  IMAD R4, R0, R5, R11 ;  /* 0x0000000500047224 */ /* 0x000fe200078e020b */
[----:B------:R-:W-:Y:S01]  /*0960*/  STL [R1+0x218], RZ ;  /* 0x000218ff01007387 */ /* 0x000fe20000100800 */
[----:B------:R-:W-:-:S03]  /*0970*/  CS2R R10, SRZ ;  /* 0x00000000000a7805 */ /* 0x000fc6000001ff00 */
[----:B------:R-:W-:Y:S01]  /*0980*/  STL [R1+0x21c], RZ ;  /* 0x00021cff01007387 */ /* 0x000fe20000100800 */
[----:B------:R-:W-:-:S03]  /*0990*/  ISETP.GT.U32.AND P1, PT, R9, R4, PT ;  /* 0x000000040900720c */ /* 0x000fc60003f24070 */
[----:B------:R-:W-:Y:S04]  /*09a0*/  STL [R1+0x200], RZ ;  /* 0x000200ff01007387 */ /* 0x000fe80000100800 */
[----:B------:R-:W-:Y:S04]  /*09b0*/  STL [R1+0x204], RZ ;  /* 0x000204ff01007387 */ /* 0x000fe80000100800 */
[----:B------:R-:W-:Y:S02]  /*09c0*/  STL [R1+0x208], RZ ;  /* 0x000208ff01007387 */ /* 0x000fe40000100800 */
[----:B------:R-:W-:-:S02]  /*09d0*/  @!P1 IMAD.IADD R4, R4, 0x1, -R9 ;  /* 0x0000000104049824 */ /* 0x000fc400078e0a09 */
[----:B------:R-:W-:Y:S01]  /*09e0*/  STL [R1+0x20c], RZ ;  /* 0x00020cff01007387 */ /* 0x000fe20000100800 */
[----:B------:R-:W-:Y:S01]  /*09f0*/  @!P1 VIADD R0, R0, 0x1 ;  /* 0x0000000100009836 */ /* 0x000fe20000000000 */
[----:B------:R-:W-:Y:S02]  /*0a00*/  ISETP.NE.AND P1, PT, R13, RZ, PT ;  /* 0x000000ff0d00720c */ /* 0x000fe40003f25270 */
[----:B------:R-:W-:Y:S01]  /*0a10*/  STL [R1+0x1f0], RZ ;  /* 0x0001f0ff01007387 */ /* 0x000fe20000100800 */
[----:B------:R-:W-:Y:S02]  /*0a20*/  ISETP.GE.U32.AND P0, PT, R4, R9, PT ;  /* 0x000000090400720c */ /* 0x000fe40003f06070 */
[----:B------:R-:W-:Y:S01]  /*0a30*/  LOP3.LUT R4, R6, R13, RZ, 0x3c, !PT ;  /* 0x0000000d06047212 */ /* 0x000fe200078e3cff */
[----:B------:R-:W-:Y:S03]  /*0a40*/  STL [R1+0x1f4], RZ ;  /* 0x0001f4ff01007387 */ /* 0x000fe60000100800 */
[----:B------:R-:W-:Y:S01]  /*0a50*/  ISETP.GE.AND P2, PT, R4, RZ, PT ;  /* 0x000000ff0400720c */ /* 0x000fe20003f46270 */
[----:B------:R-:W-:Y:S01]  /*0a60*/  STL [R1+0x1f8], RZ ;  /* 0x0001f8ff01007387 */ /* 0x000fe20000100800 */
[----:B------:R-:W-:-:S03]  /*0a70*/  CS2R R4, SRZ ;  /* 0x0000000000047805 */ /* 0x000fc6000001ff00 */
[----:B------:R-:W-:Y:S02]  /*0a80*/  STL [R1+0x1fc], RZ ;  /* 0x0001fcff01007387 */ /* 0x000fe40000100800 */
[----:B------:R-:W-:Y:S02]  /*0a90*/  @P0 VIADD R0, R0, 0x1 ;  /* 0x0000000100000836 */ /* 0x000fe40000000000 */
[----:B------:R-:W-:Y:S04]  /*0aa0*/  STL [R1+0x1e0], RZ ;  /* 0x0001e0ff01007387 */ /* 0x000fe80000100800 */
[----:B------:R-:W-:Y:S01]  /*0ab0*/  STL [R1+0x1e4], RZ ;  /* 0x0001e4ff01007387 */ /* 0x000fe20000100800 */
[----:B------:R-:W-:Y:S01]  /*0ac0*/  @!P2 IMAD.MOV R0, RZ, RZ, -R0 ;  /* 0x000000ffff00a224 */ /* 0x000fe200078e0a00 */
[----:B------:R-:W-:-:S02]  /*0ad0*/  @!P1 LOP3.LUT R0, RZ, R13, RZ, 0x33, !PT ;  /* 0x0000000dff009212 */ /* 0x000fc400078e33ff */
[----:B------:R-:W-:Y:S03]  /*0ae0*/  STL [R1+0x1e8], RZ ;  /* 0x0001e8ff01007387 */ /* 0x000fe60000100800 */
[----:B0-----:R-:W-:Y:S01]  /*0af0*/  IMAD.SHL.U32 R3, R0, 0x100, RZ ;  /* 0x0000010000037824 */ /* 0x001fe200078e00ff */
[----:B------:R-:W-:Y:S01]  /*0b00*/  STL [R1+0x1ec], RZ ;  /* 0x0001ecff01007387 */ /* 0x000fe20000100800 */
[----:B------:R-:W-:Y:S02]  /*0b10*/  IMAD.MOV R60, RZ, RZ, -R0 ;  /* 0x000000ffff3c7224 */ /* 0x000fe400078e0a00 */
[C---:B------:R-:W-:Y:S01]  /*0b20*/  VIADD R0, R3.reuse, 0x1 ;  /* 0x0000000103007836 */ /* 0x040fe20000000000 */
[----:B------:R-:W-:Y:S01]  /*0b30*/  STL [R1+0x1d0], RZ ;  /* 0x0001d0ff01007387 */ /* 0x000fe20000100800 */
[----:B-1----:R-:W-:Y:S02]  /*0b40*/  VIADD R2, R3, 0x2 ;  /* 0x0000000203027836 */ /* 0x002fe40000000000 */
[----:B------:R-:W-:Y:S01]  /*0b50*/  IMAD R60, R13, R60, R6 ;  /* 0x0000003c0d3c7224 */ /* 0x000fe200078e0206 */
[----:B------:R-:W-:Y:S01]  /*0b60*/  STL [R1+0x1d4], RZ ;  /* 0x0001d4ff01007387 */ /* 0x000fe20000100800 */
[----:B------:R-:W-:-:S02]  /*0b70*/  CS2R R6, SRZ ;  /* 0x0000000000067805 */ /* 0x000fc4000001ff00 */
[----:B------:R-:W-:Y:S01]  /*0b80*/  CS2R R12, SRZ ;  /* 0x00000000000c7805 */ /* 0x000fe2000001ff00 */
[----:B------:R-:W-:Y:S01]  /*0b90*/  IMAD.IADD R60, R8, 0x1, R60 ;  /* 0x00000001083c7824 */ /* 0x000fe200078e023c */
[----:B------:R-:W-:Y:S01]  /*0ba0*/  STL [R1+0x1d8], RZ ;  /* 0x0001d8ff01007387 */ /* 0x000fe20000100800 */
[----:B------:R-:W-:-:S03]  /*0bb0*/  CS2R R8, SRZ ;  /* 0x0000000000087805 */ /* 0x000fc6000001ff00 */
[----:B------:R-:W-:Y:S04]  /*0bc0*/  STL [R1+0x1dc], RZ ;  /* 0x0001dcff01007387 */ /* 0x000fe80000100800 */
        /* <DEDUP_REMOVED lines=112> */
[----:B------:R-:W-:Y:S04]  /*12d0*/  STL [R1], RZ ;  /* 0x000000ff01007387 */ /* 0x000fe80000100800 */
        /* <DEDUP_REMOVED lines=11> */
[----:B------:R-:W-:Y:S04]  /*1390*/  STL [R1+0x940], R3 ;  /* 0x0009400301007387 */ /* 0x000fe80000100800 */
[----:B------:R0:W-:Y:S04]  /*13a0*/  STL [R1+0x70c], R0 ;  /* 0x00070c0001007387 */ /* 0x0001e80000100800 */
[----:B------:R1:W-:Y:S01]  /*13b0*/  STL [R1+0x708], R2 ;  /* 0x0007080201007387 */ /* 0x0003e20000100800 */
[----:B0-----:R-:W-:-:S02]  /*13c0*/  VIADD R0, R3, 0x3 ;  /* 0x0000000303007836 */ /* 0x001fc40000000000 */
[----:B-1----:R-:W-:-:S03]  /*13d0*/  VIADD R2, R3, 0x4 ;  /* 0x0000000403027836 */ /* 0x002fc60000000000 */
[----:B------:R0:W-:Y:S04]  /*13e0*/  STL [R1+0x704], R0 ;  /* 0x0007040001007387 */ /* 0x0001e80000100800 */
[----:B------:R1:W-:Y:S01]  /*13f0*/  STL [R1+0x700], R2 ;  /* 0x0007000201007387 */ /* 0x0003e20000100800 */
[C---:B0-----:R-:W-:Y:S02]  /*1400*/  VIADD R0, R3.reuse, 0x5 ;  /* 0x0000000503007836 */ /* 0x041fe40000000000 */
[----:B-1----:R-:W-:-:S03]  /*1410*/  VIADD R2, R3, 0x6 ;  /* 0x0000000603027836 */ /* 0x002fc60000000000 */
[----:B------:R0:W-:Y:S04]  /*1420*/  STL [R1+0x6fc], R0 ;  /* 0x0006fc0001007387 */ /* 0x0001e80000100800 */
[----:B------:R1:W-:Y:S01]  /*1430*/  STL [R1+0x6f8], R2 ;  /* 0x0006f80201007387 */ /* 0x0003e20000100800 */
[C---:B0-----:R-:W-:Y:S02]  /*1440*/  VIADD R0, R3.reuse, 0x7 ;  /* 0x0000000703007836 */ /* 0x041fe40000000000 */
[----:B-1----:R-:W-:-:S03]  /*1450*/  VIADD R2, R3, 0x8 ;  /* 0x0000000803027836 */ /* 0x002fc60000000000 */
[----:B------:R0:W-:Y:S04]  /*1460*/  STL [R1+0x6f4], R0 ;  /* 0x0006f40001007387 */ /* 0x0001e80000100800 */
[----:B------:R1:W-:Y:S01]  /*1470*/  STL [R1+0x6f0], R2 ;  /* 0x0006f00201007387 */ /* 0x0003e20000100800 */
[C---:B0-----:R-:W-:Y:S01]  /*1480*/  VIADD R0, R3.reuse, 0x9 ;  /* 0x0000000903007836 */ /* 0x041fe20000000000 */
[----:B-1----:R-:W-:-:S04]  /*1490*/  IADD3 R2, PT, PT, R3, 0xa, RZ ;  /* 0x0000000a03027810 */ /* 0x002fc80007ffe0ff */
        /* <DEDUP_REMOVED lines=38> */
[C---:B0-----:R-:W-:Y:S01]  /*1700*/  IADD3 R0, PT, PT, R3.reuse, 0x1d, RZ ;  /* 0x0000001d03007810 */ /* 0x041fe20007ffe0ff */
[----:B-1----:R-:W-:-:S04]  /*1710*/  VIADD R2, R3, 0x1e ;  /* 0x0000001e03027836 */ /* 0x002fc80000000000 */
        /* <DEDUP_REMOVED lines=382> */
[----:B0-----:R-:W-:Y:S02]  /*2f00*/  IMAD.SHL.U32 R0, R60, 0x40, RZ ;  /* 0x000000403c007824 */ /* 0x001fe400078e00ff */
[----:B------:R-:W0:Y:S01]  /*2f10*/  S2R R60, SR_TID.X ;  /* 0x00000000003c7919 */ /* 0x000e220000002100 */
[----:B-1----:R-:W-:-:S05]  /*2f20*/  VIADD R2, R3, 0xdd ;  /* 0x000000dd03027836 */ /* 0x002fca0000000000 */
[----:B------:R1:W-:Y:S02]  /*2f30*/  STL [R1+0x39c], R2 ;  /* 0x00039c0201007387 */ /* 0x0003e40000100800 */
[----:B-1----:R-:W-:-:S05]  /*2f40*/  VIADD R2, R3, 0xde ;  /* 0x000000de03027836 */ /* 0x002fca0000000000 */
[----:B------:R1:W-:Y:S01]  /*2f50*/  STL [R1+0x398], R2 ;  /* 0x0003980201007387 */ /* 0x0003e20000100800 */
[C---:B------:R-:W-:Y:S01]  /*2f60*/  LOP3.LUT R61, R0.reuse, 0x20, R61, 0xfe, !PT ;  /* 0x00000020003d7812 */ /* 0x040fe200078efe3d */
[----:B-1----:R-:W-:Y:S01]  /*2f70*/  VIADD R2, R3, 0xdf ;  /* 0x000000df03027836 */ /* 0x002fe20000000000 */
[----:B0-----:R-:W-:-:S04]  /*2f80*/  LOP3.LUT R60, R0, 0x1f, R60, 0xf8, !PT ;  /* 0x0000001f003c7812 */ /* 0x001fc800078ef83c */
[----:B------:R0:W-:Y:S01]  /*2f90*/  STL [R1+0x394], R2 ;  /* 0x0003940201007387 */ /* 0x0001e20000100800 */
[----:B------:R-:W-:-:S03]  /*2fa0*/  VIADD R0, R3, 0xe1 ;  /* 0x000000e103007836 */ /* 0x000fc60000000000 */
[----:B0-----:R0:W5:Y:S04]  /*2fb0*/  LDL.LU R2, [R1+0x3f98] ;  /* 0x003f980001027983 */ /* 0x0011680000300800 */
[----:B------:R1:W-:Y:S04]  /*2fc0*/  STL [R1+0x95c], R60 ;  /* 0x00095c3c01007387 */ /* 0x0003e80000100800 */
[----:B------:R3:W-:Y:S01]  /*2fd0*/  STL [R1+0xcc4], R61 ;  /* 0x000cc43d01007387 */ /* 0x0007e20000100800 */
[C---:B-1----:R-:W-:Y:S02]  /*2fe0*/  VIADD R60, R3.reuse, 0xe0 ;  /* 0x000000e0033c7836 */ /* 0x042fe40000000000 */
[----:B---3--:R-:W-:-:S03]  /*2ff0*/  VIADD R61, R3, 0xe2 ;  /* 0x000000e2033d7836 */ /* 0x008fc60000000000 */
[----:B------:R1:W-:Y:S04]  /*3000*/  STL [R1+0x390], R60 ;  /* 0x0003903c01007387 */ /* 0x0003e80000100800 */
[----:B------:R3:W-:Y:S04]  /*3010*/  STL [R1+0x38c], R0 ;  /* 0x00038c0001007387 */ /* 0x0007e80000100800 */
[----:B------:R4:W-:Y:S01]  /*3020*/  STL [R1+0x388], R61 ;  /* 0x0003883d01007387 */ /* 0x0009e20000100800 */
[C---:B-1----:R-:W-:Y:S02]  /*3030*/  VIADD R60, R3.reuse, 0xe3 ;  /* 0x000000e3033c7836 */ /* 0x042fe40000000000 */
[----:B---3--:R-:W-:-:S03]  /*3040*/  VIADD R0, R3, 0xe4 ;  /* 0x000000e403007836 */ /* 0x008fc60000000000 */
[----:B------:R1:W-:Y:S01]  /*3050*/  STL [R1+0x384], R60 ;  /* 0x0003843c01007387 */ /* 0x0003e20000100800 */
[----:B----4-:R-:W-:-:S03]  /*3060*/  VIADD R61, R3, 0xe5 ;  /* 0x000000e5033d7836 */ /* 0x010fc60000000000 */
        /* <DEDUP_REMOVED lines=14> */
[C---:B-1----:R-:W-:Y:S01]  /*3150*/  VIADD R60, R3.reuse, 0xec ;  /* 0x000000ec033c7836 */ /* 0x042fe20000000000 */
[----:B---3--:R-:W-:-:S04]  /*3160*/  IADD3 R0, PT, PT, R3, 0xed, RZ ;  /* 0x000000ed03007810 */ /* 0x008fc80007ffe0ff */
        /* <DEDUP_REMOVED lines=32> */
[----:B------:R3:W-:Y:S01]  /*3370*/  STL [R1+0x320], R0 ;  /* 0x0003200001007387 */ /* 0x0007e20000100800 */
[C---:B-1----:R-:W-:Y:S02]  /*3380*/  VIADD R60, R3.reuse, 0xfe ;  /* 0x000000fe033c7836 */ /* 0x042fe40000000000 */
[----:B---3--:R-:W-:Y:S02]  /*3390*/  VIADD R0, R3, 0xff ;  /* 0x000000ff03007836 */ /* 0x008fe40000000000 */
[----:B------:R0:W5:Y:S01]  /*33a0*/  LDL.LU R3, [R1+0x3f94] ;  /* 0x003f940001037983 */ /* 0x0001620000300800 */
[----:B--2---:R-:W-:Y:S05]  /*33b0*/  BRA.U !UP0, `(.L_x_0) ;  /* 0x00000c6108907547 */ /* 0x004fea000b800000 */
[----:B------:R-:W2:Y:S01]  /*33c0*/  LDL R26, [R1+0xcc4] ;  /* 0x000cc400011a7983 */ /* 0x000ea20000100800 */
[----:B-----5:R-:W-:Y:S01]  /*33d0*/  IABS R6, R2 ;  /* 0x0000000200067213 */ /* 0x020fe20000000000 */
[----:B------:R-:W1:Y:S02]  /*33e0*/  LDCU.128 UR12, c[0x0][0x380] ;  /* 0x00007000ff0c77ac */ /* 0x000e640008000c00 */
[----:B------:R-:W3:Y:S01]  /*33f0*/  LDL.LU R24, [R1+0x330] ;  /* 0x0003300001187983 */ /* 0x000ee20000300800 */
[----:B------:R-:W-:Y:S01]  /*3400*/  IABS R59, R3 ;  /* 0x00000003003b7213 */ /* 0x000fe20000000000 */
[----:B------:R-:W4:Y:S02]  /*3410*/  LDCU UR6, c[0x0][0x3a4] ;  /* 0x00007480ff0677ac */ /* 0x000f240008000800 */
[----:B------:R-:W3:Y:S01]  /*3420*/  LDL.LU R18, [R1+0x32c] ;  /* 0x00032c0001127983 */ /* 0x000ee20000300800 */
[----:B------:R-:W-:Y:S01]  /*3430*/  ISETP.GE.AND P2, PT, R0, RZ, PT ;  /* 0x000000ff0000720c */ /* 0x000fe20003f46270 */
[----:B------:R-:W0:Y:S02]  /*3440*/  LDCU UR7, c[0x0][0x3b0] ;  /* 0x00007600ff0777ac */ /* 0x000e240008000800 */
[----:B------:R-:W3:Y:S04]  /*3450*/  LDL.LU R25, [R1+0x328] ;  /* 0x0003280001197983 */ /* 0x000ee80000300800 */
        /* <DEDUP_REMOVED lines=18> */
[----:B------:R-:W3:Y:S04]  /*3580*/  LDL R23, [R1+0x95c] ;  /* 0x00095c0001177983 */ /* 0x000ee80000100800 */
[----:B------:R-:W4:Y:S04]  /*3590*/  LDL.LU R58, [R1+0x3a4] ;  /* 0x0003a400013a7983 */ /* 0x000f280000300800 */
        /* <DEDUP_REMOVED lines=12> */
[----:B------:R-:W4:Y:S01]  /*3660*/  LDL.LU R57, [R1+0x378] ;  /* 0x0003780001397983 */ /* 0x000f220000300800 */
[----:B------:R-:W0:Y:S01]  /*3670*/  I2F.RP R4, R6 ;  /* 0x0000000600047306 */ /* 0x000e220000209400 */
[----:B------:R-:W-:-:S02]  /*3680*/  ISETP.GE.AND P6, PT, R61, RZ, PT ;  /* 0x000000ff3d00720c */ /* 0x000fc40003fc6270 */
[----:B------:R0:W-:Y:S01]  /*3690*/  STL [R1+0x4288], R3 ;  /* 0x0042880301007387 */ /* 0x0001e20000100800 */
[----:B------:R-:W-:-:S04]  /*36a0*/  ISETP.GE.AND P4, PT, R60, RZ, PT ;  /* 0x000000ff3c00720c */ /* 0x000fc80003f86270 */
[----:B------:R-:W1:Y:S08]  /*36b0*/  I2F.RP R34, R59 ;  /* 0x0000003b00227306 */ /* 0x000e700000209400 */
[----:B0-----:R-:W0:Y:S08]  /*36c0*/  MUFU.RCP R4, R4 ;  /* 0x0000000400047308 */ /* 0x001e300000001000 */
[----:B-1----:R-:W1:Y:S01]  /*36d0*/  MUFU.RCP R34, R34 ;  /* 0x0000002200227308 */ /* 0x002e620000001000 */
[----:B0-----:R-:W-:-:S07]  /*36e0*/  IADD3 R4, PT, PT, R4, 0xffffffe, RZ ;  /* 0x0ffffffe04047810 */ /* 0x001fce0007ffe0ff */
[----:B------:R0:W0:Y:S01]  /*36f0*/  F2I.FTZ.U32.TRUNC.NTZ R5, R4 ;  /* 0x0000000400057305 */ /* 0x000022000021f000 */
[----:B-1----:R-:W-:-:S07]  /*3700*/  VIADD R34, R34, 0xffffffe ;  /* 0x0ffffffe22227836 */ /* 0x002fce0000000000 */
[----:B------:R1:W2:Y:S01]  /*3710*/  F2I.FTZ.U32.TRUNC.NTZ R35, R34 ;  /* 0x0000002200237305 */ /* 0x0002a2000021f000 */
[----:B0-----:R-:W-:Y:S02]  /*3720*/  IMAD.MOV.U32 R4, RZ, RZ, RZ ;  /* 0x000000ffff047224 */ /* 0x001fe400078e00ff */
[----:B------:R-:W-:Y:S02]  /*3730*/  IMAD.MOV R8, RZ, RZ, -R5 ;  /* 0x000000ffff087224 */ /* 0x000fe400078e0a05 */
[----:B-1----:R-:W-:Y:S02]  /*3740*/  IMAD.MOV.U32 R34, RZ, RZ, RZ ;  /* 0x000000ffff227224 */ /* 0x002fe400078e00ff */
[----:B------:R-:W-:-:S04]  /*3750*/  IMAD R8, R8, R6, RZ ;  /* 0x0000000608087224 */ /* 0x000fc800078e02ff */
[----:B------:R-:W-:Y:S01]  /*3760*/  IMAD.HI.U32 R8, R5, R8, R4 ;  /* 0x0000000805087227 */ /* 0x000fe200078e0004 */
[----:B--2---:R-:W-:-:S05]  /*3770*/  IABS R7, R26 ;  /* 0x0000001a00077213 */ /* 0x004fca0000000000 */
[----:B------:R-:W-:Y:S01]  /*3780*/  IMAD.MOV.U32 R4, RZ, RZ, R7 ;  /* 0x000000ffff047224 */ /* 0x000fe200078e0007 */
[----:B---3--:R-:W-:Y:S02]  /*3790*/  IABS R9, R23 ;  /* 0x0000001700097213 */ /* 0x008fe40000000000 */
[----:B------:R-:W-:-:S03]  /*37a0*/  ISETP.GE.AND P5, PT, R23, RZ, PT ;  /* 0x000000ff1700720c */ /* 0x000fc60003fa6270 */
[----:B------:R-:W-:Y:S02]  /*37b0*/  IMAD.MOV.U32 R5, RZ, RZ, R9 ;  /* 0x000000ffff057224 */ /* 0x000fe400078e0009 */
[----:B------:R-:W-:Y:S02]  /*37c0*/  IMAD.MOV R9, RZ, RZ, -R35 ;  /* 0x000000ffff097224 */ /* 0x000fe400078e0a23 */
[----:B------:R-:W-:-:S04]  /*37d0*/  IMAD.HI.U32 R7, R8, R5, RZ ;  /* 0x0000000508077227 */ /* 0x000fc800078e00ff */
[----:B------:R-:W-:-:S04]  /*37e0*/  IMAD.HI.U32 R8, R8, R4, RZ ;  /* 0x0000000408087227 */ /* 0x000fc800078e00ff */
[----:B------:R-:W-:Y:S02]  /*37f0*/  IMAD.MOV R7, RZ, RZ, -R7 ;  /* 0x000000ffff077224 */ /* 0x000fe400078e0a07 */
[----:B------:R-:W-:Y:S02]  /*3800*/  IMAD.MOV R8, RZ, RZ, -R8 ;  /* 0x000000ffff087224 */ /* 0x000fe400078e0a08 */
[C---:B------:R-:W-:Y:S01]  /*3810*/  IMAD R5, R6.reuse, R7, R5 ;  /* 0x0000000706057224 */ /* 0x040fe200078e0205 */
[----:B------:R-:W-:Y:S01]  /*3820*/  IABS R7, R0 ;  /* 0x0000000000077213 */ /* 0x000fe20000000000 */
[C---:B------:R-:W-:Y:S01]  /*3830*/  IMAD R4, R6.reuse, R8, R4 ;  /* 0x0000000806047224 */ /* 0x040fe200078e0204 */
[----:B------:R-:W-:Y:S01]  /*3840*/  IABS R0, R60 ;  /* 0x0000003c00007213 */ /* 0x000fe20000000000 */
[----:B------:R-:W-:Y:S01]  /*3850*/  IMAD R9, R9, R59, RZ ;  /* 0x0000003b09097224 */ /* 0x000fe200078e02ff */
[C---:B------:R-:W-:Y:S02]  /*3860*/  ISETP.GT.U32.AND P0, PT, R6.reuse, R5, PT ;  /* 0x000000050600720c */ /* 0x040fe40003f04070 */
[----:B------:R-:W-:Y:S01]  /*3870*/  ISETP.GT.U32.AND P1, PT, R6, R4, PT ;  /* 0x000000040600720c */ /* 0x000fe20003f24070 */
[----:B------:R-:W-:Y:S01]  /*3880*/  IMAD.HI.U32 R34, R35, R9, R34 ;  /* 0x0000000923227227 */ /* 0x000fe200078e0022 */
[----:B------:R-:W-:-:S02]  /*3890*/  IABS R9, R61 ;  /* 0x0000003d00097213 */ /* 0x000fc40000000000 */
[----:B------:R-:W-:-:S03]  /*38a0*/  IABS R8, R21 ;  /* 0x0000001500087213 */ /* 0x000fc60000000000 */
[----:B------:R-:W-:-:S04]  /*38b0*/  IMAD.HI.U32 R10, R34, R7, RZ ;  /* 0x00000007220a7227 */ /* 0x000fc800078e00ff */
[--C-:B------:R-:W-:Y:S01]  /*38c0*/  @!P0 IMAD.IADD R5, R5, 0x1, -R6.reuse ;  /* 0x0000000105058824 */ /* 0x100fe200078e0a06 */
[----:B------:R-:W-:Y:S01]  /*38d0*/  ISETP.GE.AND P0, PT, R26, RZ, PT ;  /* 0x000000ff1a00720c */ /* 0x000fe20003f06270 */
[----:B------:R-:W-:Y:S02]  /*38e0*/  @!P1 IMAD.IADD R4, R4, 0x1, -R6 ;  /* 0x0000000104049824 */ /* 0x000fe400078e0a06 */
[----:B------:R-:W-:Y:S01]  /*38f0*/  IMAD.HI.U32 R12, R34, R0, RZ ;  /* 0x00000000220c7227 */ /* 0x000fe200078e00ff */
[C---:B------:R-:W-:Y:S02]  /*3900*/  ISETP.GT.U32.AND P1, PT, R6.reuse, R5, PT ;  /* 0x000000050600720c */ /* 0x040fe40003f24070 */
[----:B------:R-:W-:Y:S01]  /*3910*/  ISETP.GT.U32.AND P3, PT, R6, R4, PT ;  /* 0x000000040600720c */ /* 0x000fe20003f64070 */
[----:B------:R-:W-:Y:S02]  /*3920*/  IMAD.MOV R10, RZ, RZ, -R10 ;  /* 0x000000ffff0a7224 */ /* 0x000fe400078e0a0a */
[----:B------:R-:W-:-:S02]  /*3930*/  IMAD.MOV R12, RZ, RZ, -R12 ;  /* 0x000000ffff0c7224 */ /* 0x000fc400078e0a0c */
[----:B------:R-:W-:Y:S02]  /*3940*/  IMAD R7, R59, R10, R7 ;  /* 0x0000000a3b077224 */ /* 0x000fe400078e0207 */
[----:B----4-:R-:W-:Y:S02]  /*3950*/  IMAD.MOV.U32 R26, RZ, RZ, R27 ;  /* 0x000000ffff1a7224 */ /* 0x010fe400078e001b */
[----:B------:R-:W-:Y:S02]  /*3960*/  IMAD.MOV.U32 R27, RZ, RZ, R28 ;  /* 0x000000ffff1b7224 */ /* 0x000fe400078e001c */
[--C-:B------:R-:W-:Y:S02]  /*3970*/  @!P1 IMAD.IADD R5, R5, 0x1, -R6.reuse ;  /* 0x0000000105059824 */ /* 0x100fe400078e0a06 */
[----:B------:R-:W-:Y:S02]  /*3980*/  @!P3 IMAD.IADD R4, R4, 0x1, -R6 ;  /* 0x000000010404b824 */ /* 0x000fe400078e0a06 */
[----:B------:R-:W-:Y:S01]  /*3990*/  @!P5 IMAD.MOV R5, RZ, RZ, -R5 ;  /* 0x000000ffff05d224 */ /* 0x000fe200078e0a05 */
[----:B------:R-:W-:Y:S01]  /*39a0*/  ISETP.NE.AND P5, PT, R2, RZ, PT ;  /* 0x000000ff0200720c */ /* 0x000fe20003fa5270 */
[----:B------:R-:W-:Y:S01]  /*39b0*/  @!P0 IMAD.MOV R4, RZ, RZ, -R4 ;  /* 0x000000ffff048224 */ /* 0x000fe200078e0a04 */
[----:B------:R-:W-:Y:S01]  /*39c0*/  LOP3.LUT R2, RZ, R2, RZ, 0x33, !PT ;  /* 0x00000002ff027212 */ /* 0x000fe200078e33ff */
[----:B------:R-:W-:Y:S01]  /*39d0*/  IMAD.MOV.U32 R28, RZ, RZ, R29 ;  /* 0x000000ffff1c7224 */ /* 0x000fe200078e001d */
[----:B------:R-:W-:Y:S01]  /*39e0*/  MOV R29, R31 ;  /* 0x0000001f001d7202 */ /* 0x000fe20000000f00 */
[----:B------:R-:W-:Y:S01]  /*39f0*/  IMAD.MOV.U32 R31, RZ, RZ, R40 ;  /* 0x000000ffff1f7224 */ /* 0x000fe200078e0028 */
[C---:B------:R-:W-:Y:S01]  /*3a00*/  SEL R3, R2.reuse, R5, !P5 ;  /* 0x0000000502037207 */ /* 0x040fe20006800000 */
[----:B------:R-:W-:Y:S01]  /*3a10*/  IMAD.MOV.U32 R40, RZ, RZ, R57 ;  /* 0x000000ffff287224 */ /* 0x000fe200078e0039 */
[----:B------:R-:W-:Y:S01]  /*3a20*/  SEL R2, R2, R4, !P5 ;  /* 0x0000000402027207 */ /* 0x000fe20006800000 */
[----:B------:R-:W2:Y:S01]  /*3a30*/  LDL.LU R57, [R1+0x400] ;  /* 0x0004000001397983 */ /* 0x000ea20000300800 */
[----:B------:R-:W-:-:S02]  /*3a40*/  IMAD.MOV.U32 R19, RZ, RZ, R28 ;  /* 0x000000ffff137224 */ /* 0x000fc400078e001c */
[----:B------:R-:W-:Y:S01]  /*3a50*/  IMAD.MOV.U32 R23, RZ, RZ, R27 ;  /* 0x000000ffff177224 */ /* 0x000fe200078e001b */
[----:B------:R0:W-:Y:S01]  /*3a60*/  STL [R1+0x714], R3 ;  /* 0x0007140301007387 */ /* 0x0001e20000100800 */
[----:B------:R-:W-:Y:S02]  /*3a70*/  IMAD.MOV.U32 R28, RZ, RZ, R31 ;  /* 0x000000ffff1c7224 */ /* 0x000fe400078e001f */
[----:B------:R-:W-:Y:S01]  /*3a80*/  IMAD.MOV.U32 R31, RZ, RZ, R36 ;  /* 0x000000ffff1f7224 */ /* 0x000fe200078e0024 */
[----:B------:R1:W-:Y:S01]  /*3a90*/  STL [R1+0x710], R2 ;  /* 0x0007100201007387 */ /* 0x0003e20000100800 */
[----:B------:R-:W-:Y:S02]  /*3aa0*/  IMAD.MOV.U32 R27, RZ, RZ, R38 ;  /* 0x000000ffff1b7224 */ /* 0x000fe400078e0026 */
[----:B------:R-:W-:Y:S01]  /*3ab0*/  IMAD.MOV.U32 R36, RZ, RZ, R37 ;  /* 0x000000ffff247224 */ /* 0x000fe200078e0025 */
[----:B------:R-:W3:Y:S01]  /*3ac0*/  LDL.LU R38, [R1+0x3ac] ;  /* 0x0003ac0001267983 */ /* 0x000ee20000300800 */
[C---:B------:R-:W-:Y:S01]  /*3ad0*/  IMAD R0, R59.reuse, R12, R0 ;  /* 0x0000000c3b007224 */ /* 0x040fe200078e0200 */
[----:B------:R-:W-:Y:S01]  /*3ae0*/  ISETP.GT.U32.AND P1, PT, R59, R7, PT ;  /* 0x000000073b00720c */ /* 0x000fe20003f24070 */
[----:B------:R-:W-:Y:S01]  /*3af0*/  IMAD.HI.U32 R11, R34, R9, RZ ;  /* 0x00000009220b7227 */ /* 0x000fe200078e00ff */
[----:B------:R-:W4:Y:S01]  /*3b00*/  LDL.LU R37, [R1+0x398] ;  /* 0x0003980001257983 */ /* 0x000f220000300800 */
[----:B------:R-:W-:-:S02]  /*3b10*/  IABS R12, R22 ;  /* 0x00000016000c7213 */ /* 0x000fc40000000000 */
[----:B------:R-:W-:Y:S01]  /*3b20*/  ISETP.GT.U32.AND P3, PT, R59, R0, PT ;  /* 0x000000003b00720c */ /* 0x000fe20003f64070 */
[----:B------:R-:W-:-:S07]  /*3b30*/  IMAD.HI.U32 R10, R34, R8, RZ ;  /* 0x00000008220a7227 */ /* 0x000fce00078e00ff */
[----:B------:R-:W-:Y:S02]  /*3b40*/  @!P1 IMAD.IADD R7, R7, 0x1, -R59 ;  /* 0x0000000107079824 */ /* 0x000fe400078e0a3b */
[----:B------:R-:W-:-:S04]  /*3b50*/  IMAD.HI.U32 R6, R34, R12, RZ ;  /* 0x0000000c22067227 */ /* 0x000fc800078e00ff */
[----:B------:R-:W-:Y:S01]  /*3b60*/  @!P3 IMAD.IADD R0, R0, 0x1, -R59 ;  /* 0x000000010000b824 */ /* 0x000fe200078e0a3b */
[C---:B------:R-:W-:Y:S01]  /*3b70*/  ISETP.GT.U32.AND P3, PT, R59.reuse, R7, PT ;  /* 0x000000073b00720c */ /* 0x040fe20003f64070 */
[----:B------:R-:W-:Y:S02]  /*3b80*/  IMAD.MOV R6, RZ, RZ, -R6 ;  /* 0x000000ffff067224 */ /* 0x000fe400078e0a06 */
[----:B------:R-:W-:Y:S02]  /*3b90*/  IMAD.MOV R11, RZ, RZ, -R11 ;  /* 0x000000ffff0b7224 */ /* 0x000fe400078e0a0b */
[----:B------:R-:W-:Y:S02]  /*3ba0*/  IMAD R12, R59, R6, R12 ;  /* 0x000000063b0c7224 */ /* 0x000fe400078e020c */
[----:B------:R-:W-:-:S06]  /*3bb0*/  IMAD.MOV R10, RZ, RZ, -R10 ;  /* 0x000000ffff0a7224 */ /* 0x000fcc00078e0a0a */
[----:B------:R-:W-:Y:S02]  /*3bc0*/  @!P3 IADD3 R7, PT, PT, R7, -R59, RZ ;  /* 0x8000003b0707b210 */ /* 0x000fe40007ffe0ff */
[----:B------:R-:W-:Y:S02]  /*3bd0*/  ISETP.GT.U32.AND P3, PT, R59, R12, PT ;  /* 0x0000000c3b00720c */ /* 0x000fe40003f64070 */
[----:B------:R-:W-:-:S11]  /*3be0*/  IABS R6, R25 ;  /* 0x0000001900067213 */ /* 0x000fd60000000000 */
[----:B------:R-:W-:Y:S01]  /*3bf0*/  @!P3 IMAD.IADD R12, R12, 0x1, -R59 ;  /* 0x000000010c0cb824 */ /* 0x000fe200078e0a3b */
[----:B------:R-:W-:Y:S01]  /*3c00*/  ISETP.GE.AND P3, PT, R25, RZ, PT ;  /* 0x000000ff1900720c */ /* 0x000fe20003f66270 */
[----:B------:R-:W-:Y:S02]  /*3c10*/  IMAD.MOV.U32 R25, RZ, RZ, R27 ;  /* 0x000000ffff197224 */ /* 0x000fe400078e001b */
[----:B------:R-:W-:Y:S02]  /*3c20*/  IMAD.MOV.U32 R27, RZ, RZ, R28 ;  /* 0x000000ffff1b7224 */ /* 0x000fe400078e001c */
[----:B------:R-:W-:Y:S02]  /*3c30*/  IMAD.MOV.U32 R28, RZ, RZ, R29 ;  /* 0x000000ffff1c7224 */ /* 0x000fe400078e001d */
[----:B------:R-:W-:Y:S02]  /*3c40*/  IMAD.MOV.U32 R29, RZ, RZ, R30 ;  /* 0x000000ffff1d7224 */ /* 0x000fe400078e001e */
[----:B------:R-:W-:-:S02]  /*3c50*/  IMAD.MOV.U32 R30, RZ, RZ, R32 ;  /* 0x000000ffff1e7224 */ /* 0x000fc400078e0020 */
[C---:B------:R-:W-:Y:S02]  /*3c60*/  IMAD R9, R59.reuse, R11, R9 ;  /* 0x0000000b3b097224 */ /* 0x040fe400078e0209 */
[----:B------:R-:W-:-:S03]  /*3c70*/  IMAD R8, R59, R10, R8 ;  /* 0x0000000a3b087224 */ /* 0x000fc600078e0208 */
[C---:B------:R-:W-:Y:S02]  /*3c80*/  ISETP.GT.U32.AND P0, PT, R59.reuse, R9, PT ;  /* 0x000000093b00720c */ /* 0x040fe40003f04070 */
[----:B------:R-:W-:Y:S01]  /*3c90*/  ISETP.GT.U32.AND P5, PT, R59, R8, PT ;  /* 0x000000083b00720c */ /* 0x000fe20003fa4070 */
[----:B------:R-:W-:-:S10]  /*3ca0*/  IMAD.HI.U32 R10, R34, R6, RZ ;  /* 0x00000006220a7227 */ /* 0x000fd400078e00ff */
[--C-:B------:R-:W-:Y:S02]  /*3cb0*/  @!P0 IMAD.IADD R9, R9, 0x1, -R59.reuse ;  /* 0x0000000109098824 */ /* 0x100fe400078e0a3b */
[----:B------:R-:W-:-:S03]  /*3cc0*/  @!P5 IMAD.IADD R8, R8, 0x1, -R59 ;  /* 0x000000010808d824 */ /* 0x000fc600078e0a3b */
[C---:B------:R-:W-:Y:S01]  /*3cd0*/  ISETP.GT.U32.AND P5, PT, R59.reuse, R9, PT ;  /* 0x000000093b00720c */ /* 0x040fe20003fa4070 */
[----:B------:R-:W-:Y:S02]  /*3ce0*/  IMAD.MOV R10, RZ, RZ, -R10 ;  /* 0x000000ffff0a7224 */ /* 0x000fe400078e0a0a */
[----:B----4-:R-:W-:Y:S02]  /*3cf0*/  IMAD.MOV.U32 R32, RZ, RZ, R37 ;  /* 0x000000ffff207224 */ /* 0x010fe400078e0025 */
[----:B---3--:R-:W-:Y:S02]  /*3d00*/  IMAD.MOV.U32 R37, RZ, RZ, R38 ;  /* 0x000000ffff257224 */ /* 0x008fe400078e0026 */
[----:B------:R-:W-:Y:S02]  /*3d10*/  IMAD.MOV.U32 R38, RZ, RZ, R39 ;  /* 0x000000ffff267224 */ /* 0x000fe400078e0027 */
[----:B------:R-:W-:Y:S02]  /*3d20*/  IMAD.MOV.U32 R39, RZ, RZ, R42 ;  /* 0x000000ffff277224 */ /* 0x000fe400078e002a */
[----:B------:R-:W3:Y:S01]  /*3d30*/  LDL.LU R42, [R1+0x35c] ;  /* 0x00035c00012a7983 */ /* 0x000ee20000300800 */
[----:B------:R-:W-:Y:S01]  /*3d40*/  IMAD R6, R59, R10, R6 ;  /* 0x0000000a3b067224 */ /* 0x000fe200078e0206 */
[----:B------:R-:W-:Y:S01]  /*3d50*/  IABS R5, R18 ;  /* 0x0000001200057213 */ /* 0x000fe20000000000 */
[----:B------:R-:W-:Y:S01]  /*3d60*/  @!P5 IMAD.IADD R9, R9, 0x1, -R59 ;  /* 0x000000010909d824 */ /* 0x000fe200078e0a3b */
[----:B------:R-:W-:-:S02]  /*3d70*/  IABS R4, R24 ;  /* 0x0000001800047213 */ /* 0x000fc40000000000 */
[----:B------:R-:W-:Y:S01]  /*3d80*/  ISETP.GT.U32.AND P5, PT, R59, R6, PT ;  /* 0x000000063b00720c */ /* 0x000fe20003fa4070 */
[----:B------:R-:W-:-:S04]  /*3d90*/  IMAD.HI.U32 R10, R34, R5, RZ ;  /* 0x00000005220a7227 */ /* 0x000fc800078e00ff */
[----:B------:R-:W-:-:S04]  /*3da0*/  IMAD.HI.U32 R11, R34, R4, RZ ;  /* 0x00000004220b7227 */ /* 0x000fc800078e00ff */
[----:B------:R-:W-:Y:S02]  /*3db0*/  IMAD.MOV R10, RZ, RZ, -R10 ;  /* 0x000000ffff0a7224 */ /* 0x000fe400078e0a0a */
[----:B0-----:R-:W-:Y:S01]  /*3dc0*/  IMAD.MOV.U32 R3, RZ, RZ, R7 ;  /* 0x000000ffff037224 */ /* 0x001fe200078e0007 */
[C---:B------:R-:W-:Y:S01]  /*3dd0*/  ISETP.GT.U32.AND P1, PT, R59.reuse, R0, PT ;  /* 0x000000003b00720c */ /* 0x040fe20003f24070 */
[----:B------:R-:W-:Y:S01]  /*3de0*/  IMAD.MOV R11, RZ, RZ, -R11 ;  /* 0x000000ffff0b7224 */ /* 0x000fe200078e0a0b */
[----:B-1----:R-:W-:Y:S01]  /*3df0*/  IABS R2, R26 ;  /* 0x0000001a00027213 */ /* 0x002fe20000000000 */
[----:B------:R-:W-:Y:S01]  /*3e00*/  IMAD R5, R59, R10, R5 ;  /* 0x0000000a3b057224 */ /* 0x000fe200078e0205 */
[----:B------:R-:W-:Y:S01]  /*3e10*/  @!P2 IADD3 R3, PT, PT, -R3, RZ, RZ ;  /* 0x000000ff0303a210 */ /* 0x000fe20007ffe1ff */
[C---:B------:R-:W-:Y:S01]  /*3e20*/  IMAD R4, R59.reuse, R11, R4 ;  /* 0x0000000b3b047224 */ /* 0x040fe200078e0204 */
[C---:B------:R-:W-:Y:S01]  /*3e30*/  ISETP.GT.U32.AND P2, PT, R59.reuse, R12, PT ;  /* 0x0000000c3b00720c */ /* 0x040fe20003f44070 */
[----:B------:R-:W-:Y:S01]  /*3e40*/  @!P5 IMAD.IADD R6, R6, 0x1, -R59 ;  /* 0x000000010606d824 */ /* 0x000fe200078e0a3b */
[C---:B------:R-:W-:Y:S01]  /*3e50*/  ISETP.GT.U32.AND P5, PT, R59.reuse, R5, PT ;  /* 0x000000053b00720c */ /* 0x040fe20003fa4070 */
[----:B------:R-:W-:Y:S01]  /*3e60*/  IMAD.HI.U32 R13, R34, R2, RZ ;  /* 0x00000002220d7227 */ /* 0x000fe200078e00ff */
[----:B------:R-:W-:-:S03]  /*3e70*/  ISETP.GT.U32.AND P0, PT, R59, R8, PT ;  /* 0x000000083b00720c */ /* 0x000fc60003f04070 */
[----:B------:R-:W-:Y:S01]  /*3e80*/  @!P6 IMAD.MOV R9, RZ, RZ, -R9 ;  /* 0x000000ffff09e224 */ /* 0x000fe200078e0a09 */
[C---:B------:R-:W-:Y:S01]  /*3e90*/  ISETP.GT.U32.AND P6, PT, R59.reuse, R4, PT ;  /* 0x000000043b00720c */ /* 0x040fe20003fc4070 */
[----:B------:R-:W-:Y:S02]  /*3ea0*/  IMAD.MOV R13, RZ, RZ, -R13 ;  /* 0x000000ffff0d7224 */ /* 0x000fe400078e0a0d */
[--C-:B------:R-:W-:Y:S02]  /*3eb0*/  @!P1 IMAD.IADD R0, R0, 0x1, -R59.reuse ;  /* 0x0000000100009824 */ /* 0x100fe400078e0a3b */
[----:B------:R-:W-:Y:S01]  /*3ec0*/  IMAD R13, R59, R13, R2 ;  /* 0x0000000d3b0d7224 */ /* 0x000fe200078e0202 */
[----:B------:R-:W-:Y:S01]  /*3ed0*/  ISETP.GE.AND P1, PT, R21, RZ, PT ;  /* 0x000000ff1500720c */ /* 0x000fe20003f26270 */
[----:B------:R-:W-:Y:S01]  /*3ee0*/  @!P4 IMAD.MOV R0, RZ, RZ, -R0 ;  /* 0x000000ffff00c224 */ /* 0x000fe200078e0a00 */
[----:B------:R-:W-:Y:S01]  /*3ef0*/  IABS R2, R19 ;  /* 0x0000001300027213 */ /* 0x000fe20000000000 */
[--C-:B------:R-:W-:Y:S01]  /*3f00*/  @!P2 IMAD.IADD R12, R12, 0x1, -R59.reuse ;  /* 0x000000010c0ca824 */ /* 0x100fe200078e0a3b */
[----:B------:R-:W-:Y:S01]  /*3f10*/  ISETP.GT.U32.AND P2, PT, R59, R13, PT ;  /* 0x0000000d3b00720c */ /* 0x000fe20003f44070 */
[--C-:B------:R-:W-:Y:S01]  /*3f20*/  @!P5 IMAD.IADD R5, R5, 0x1, -R59.reuse ;  /* 0x000000010505d824 */ /* 0x100fe200078e0a3b */
[----:B------:R0:W-:Y:S01]  /*3f30*/  STL [R1+0x164], R3 ;  /* 0x0001640301007387 */ /* 0x0001e20000100800 */
[----:B------:R-:W-:-:S02]  /*3f40*/  @!P6 IMAD.IADD R4, R4, 0x1, -R59 ;  /* 0x000000010404e824 */ /* 0x000fc400078e0a3b */
[----:B------:R-:W-:Y:S01]  /*3f50*/  @!P0 IMAD.IADD R8, R8, 0x1, -R59 ;  /* 0x0000000108088824 */ /* 0x000fe200078e0a3b */
[----:B------:R1:W-:Y:S01]  /*3f60*/  STL [R1+0x160], R0 ;  /* 0x0001600001007387 */ /* 0x0003e20000100800 */
[----:B------:R-:W-:Y:S01]  /*3f70*/  ISETP.GT.U32.AND P6, PT, R59, R5, PT ;  /* 0x000000053b00720c */ /* 0x000fe20003fc4070 */
[----:B------:R-:W-:Y:S01]  /*3f80*/  IMAD.MOV.U32 R21, RZ, RZ, R27 ;  /* 0x000000ffff157224 */ /* 0x000fe200078e001b */
[----:B------:R-:W-:Y:S01]  /*3f90*/  IABS R7, R23 ;  /* 0x0000001700077213 */ /* 0x000fe20000000000 */
[----:B0-----:R-:W-:Y:S02]  /*3fa0*/  IMAD.MOV.U32 R3, RZ, RZ, R8 ;  /* 0x000000ffff037224 */ /* 0x001fe400078e0008 */
[----:B-1----:R-:W-:Y:S01]  /*3fb0*/  IMAD.HI.U32 R0, R34, R2, RZ ;  /* 0x0000000222007227 */ /* 0x002fe200078e00ff */
[----:B------:R-:W-:-:S03]  /*3fc0*/  ISETP.GE.AND P0, PT, R22, RZ, PT ;  /* 0x000000ff1600720c */ /* 0x000fc60003f06270 */
[----:B------:R-:W-:Y:S02]  /*3fd0*/  IMAD.MOV R0, RZ, RZ, -R0 ;  /* 0x000000ffff007224 */ /* 0x000fe400078e0a00 */
[----:B------:R-:W-:Y:S02]  /*3fe0*/  IMAD.MOV.U32 R20, RZ, RZ, R29 ;  /* 0x000000ffff147224 */ /* 0x000fe400078e001d */
[----:B------:R-:W-:Y:S02]  /*3ff0*/  IMAD.MOV.U32 R22, RZ, RZ, R28 ;  /* 0x000000ffff167224 */ /* 0x000fe400078e001c */
[----:B------:R-:W-:Y:S02]  /*4000*/  IMAD.MOV.U32 R27, RZ, RZ, R31 ;  /* 0x000000ffff1b7224 */ /* 0x000fe400078e001f */
[----:B------:R-:W-:Y:S01]  /*4010*/  IMAD.MOV.U32 R29, RZ, RZ, R43 ;  /* 0x000000ffff1d7224 */ /* 0x000fe200078e002b */
[----:B------:R-:W4:Y:S01]  /*4020*/  LDL.LU R31, [R1+0x388] ;  /* 0x00038800011f7983 */ /* 0x000f220000300800 */
[----:B------:R-:W-:Y:S01]  /*4030*/  @!P1 IMAD.MOV R3, RZ, RZ, -R3 ;  /* 0x000000ffff039224 */ /* 0x000fe200078e0a03 */
[----:B------:R-:W-:Y:S01]  /*4040*/  IABS R11, R25 ;  /* 0x00000019000b7213 */ /* 0x000fe20000000000 */
[----:B------:R-:W-:-:S02]  /*4050*/  IMAD.MOV.U32 R28, RZ, RZ, R36 ;  /* 0x000000ffff1c7224 */ /* 0x000fc400078e0024 */
[----:B------:R-:W-:Y:S02]  /*4060*/  IMAD.MOV.U32 R43, RZ, RZ, R47 ;  /* 0x000000ffff2b7224 */ /* 0x000fe400078e002f */
[----:B------:R-:W-:Y:S01]  /*4070*/  IMAD R2, R59, R0, R2 ;  /* 0x000000003b027224 */ /* 0x000fe200078e0202 */
[----:B------:R-:W2:Y:S01]  /*4080*/  LDL.LU R47, [R1+0x3e0] ;  /* 0x0003e000012f7983 */ /* 0x000ea20000300800 */
[----:B------:R-:W-:Y:S01]  /*4090*/  @!P2 IMAD.IADD R13, R13, 0x1, -R59 ;  /* 0x000000010d0da824 */ /* 0x000fe200078e0a3b */
[----:B------:R-:W-:Y:S01]  /*40a0*/  ISETP.GT.U32.AND P2, PT, R59, R4, PT ;  /* 0x000000043b00720c */ /* 0x000fe20003f44070 */
[----:B------:R-:W-:Y:S02]  /*40b0*/  IMAD.MOV.U32 R36, RZ, RZ, R51 ;  /* 0x000000ffff247224 */ /* 0x000fe400078e0033 */
[----:B------:R-:W2:Y:S01]  /*40c0*/  LDL.LU R51, [R1+0x3e4] ;  /* 0x0003e40001337983 */ /* 0x000ea20000300800 */
[----:B------:R-:W-:-:S03]  /*40d0*/  IMAD.HI.U32 R8, R34, R7, RZ ;  /* 0x0000000722087227 */ /* 0x000fc600078e00ff */
[----:B------:R-:W-:Y:S01]  /*40e0*/  STL [R1+0x15c], R9 ;  /* 0x00015c0901007387 */ /* 0x000fe20000100800 */
[----:B------:R-:W-:Y:S01]  /*40f0*/  @!P6 IMAD.IADD R5, R5, 0x1, -R59 ;  /* 0x000000010505e824 */ /* 0x000fe200078e0a3b */
[C---:B------:R-:W-:Y:S02]  /*4100*/  ISETP.GT.U32.AND P6, PT, R59.reuse, R2, PT ;  /* 0x000000023b00720c */ /* 0x040fe40003fc4070 */
[----:B------:R0:W-:Y:S01]  /*4110*/  STL [R1+0x158], R3 ;  /* 0x0001580301007387 */ /* 0x0001e20000100800 */
[----:B------:R-:W-:Y:S01]  /*4120*/  IMAD.MOV R8, RZ, RZ, -R8 ;  /* 0x000000ffff087224 */ /* 0x000fe200078e0a08 */
[----:B------:R-:W-:-:S03]  /*4130*/  ISETP.GT.U32.AND P4, PT, R59, R6, PT ;  /* 0x000000063b00720c */ /* 0x000fc60003f84070 */
[----:B------:R-:W-:Y:S01]  /*4140*/  IMAD R7, R59, R8, R7 ;  /* 0x000000083b077224 */ /* 0x000fe200078e0207 */
[----:B0-----:R-:W-:Y:S01]  /*4150*/  MOV R3, R12 ;  /* 0x0000000c00037202 */ /* 0x001fe20000000f00 */
[----:B------:R-:W-:-:S04]  /*4160*/  IMAD.HI.U32 R12, R34, R11, RZ ;  /* 0x0000000b220c7227 */ /* 0x000fc800078e00ff */
[----:B------:R-:W-:Y:S02]  /*4170*/  IMAD.MOV R12, RZ, RZ, -R12 ;  /* 0x000000ffff0c7224 */ /* 0x000fe400078e0a0c */
[----:B------:R-:W-:Y:S01]  /*4180*/  @!P2 IMAD.IADD R4, R4, 0x1, -R59 ;  /* 0x000000010404a824 */ /* 0x000fe200078e0a3b */
[C---:B------:R-:W-:Y:S01]  /*4190*/  ISETP.GT.U32.AND P2, PT, R59.reuse, R7, PT ;  /* 0x000000073b00720c */ /* 0x040fe20003f44070 */
[C---:B------:R-:W-:Y:S02]  /*41a0*/  IMAD R11, R59.reuse, R12, R11 ;  /* 0x0000000c3b0b7224 */ /* 0x040fe400078e020b */
[----:B------:R-:W-:Y:S01]  /*41b0*/  @!P6 IMAD.IADD R2, R2, 0x1, -R59 ;  /* 0x000000010202e824 */ /* 0x000fe200078e0a3b */
[----:B------:R-:W-:Y:S02]  /*41c0*/  IABS R10, R20 ;  /* 0x00000014000a7213 */ /* 0x000fe40000000000 */
[C---:B------:R-:W-:Y:S01]  /*41d0*/  ISETP.GT.U32.AND P6, PT, R59.reuse, R11, PT ;  /* 0x0000000b3b00720c */ /* 0x040fe20003fc4070 */
[----:B------:R-:W-:Y:S01]  /*41e0*/  @!P0 IMAD.MOV R3, RZ, RZ, -R3 ;  /* 0x000000ffff038224 */ /* 0x000fe200078e0a03 */
[----:B------:R-:W-:Y:S01]  /*41f0*/  ISETP.GT.U32.AND P0, PT, R59, R13, PT ;  /* 0x0000000d3b00720c */ /* 0x000fe20003f04070 */
[----:B------:R-:W-:Y:S01]  /*4200*/  @!P4 IMAD.IADD R6, R6, 0x1, -R59 ;  /* 0x000000010606c824 */ /* 0x000fe200078e0a3b */
[----:B------:R-:W-:Y:S01]  /*4210*/  ISETP.GE.AND P4, PT, R24, RZ, PT ;  /* 0x000000ff1800720c */ /* 0x000fe20003f86270 */
[----:B------:R-:W-:Y:S01]  /*4220*/  IMAD.HI.U32 R9, R34, R10, RZ ;  /* 0x0000000a22097227 */ /* 0x000fe200078e00ff */
[----:B------:R-:W-:-:S03]  /*4230*/  ISETP.GE.AND P1, PT, R18, RZ, PT ;  /* 0x000000ff1200720c */ /* 0x000fc60003f26270 */
[----:B------:R-:W-:Y:S02]  /*4240*/  @!P2 IMAD.IADD R7, R7, 0x1, -R59 ;  /* 0x000000010707a824 */ /* 0x000fe400078e0a3b */
[----:B------:R-:W-:Y:S02]  /*4250*/  IMAD.MOV R9, RZ, RZ, -R9 ;  /* 0x000000ffff097224 */ /* 0x000fe400078e0a09 */
[----:B------:R-:W-:Y:S01]  /*4260*/  @!P6 IADD3 R11, PT, PT, R11, -R59, RZ ;  /* 0x8000003b0b0be210 */ /* 0x000fe20007ffe0ff */
[----:B------:R-:W-:Y:S01]  /*4270*/  @!P3 IMAD.MOV R6, RZ, RZ, -R6 ;  /* 0x000000ffff06b224 */ /* 0x000fe200078e0a06 */
[C---:B------:R-:W-:Y:S01]  /*4280*/  ISETP.GT.U32.AND P6, PT, R59.reuse, R7, PT ;  /* 0x000000073b00720c */ /* 0x040fe20003fc4070 */
[----:B------:R0:W-:Y:S01]  /*4290*/  STL [R1+0x154], R3 ;  /* 0x0001540301007387 */ /* 0x0001e20000100800 */
[C---:B------:R-:W-:Y:S01]  /*42a0*/  IMAD R9, R59.reuse, R9, R10 ;  /* 0x000000093b097224 */ /* 0x040fe200078e020a */
[----:B------:R-:W-:Y:S01]  /*42b0*/  ISETP.GT.U32.AND P3, PT, R59, R2, PT ;  /* 0x000000023b00720c */ /* 0x000fe20003f64070 */
[----:B------:R-:W-:Y:S01]  /*42c0*/  @!P0 IMAD.IADD R13, R13, 0x1, -R59 ;  /* 0x000000010d0d8824 */ /* 0x000fe200078e0a3b */
[----:B------:R-:W-:Y:S01]  /*42d0*/  ISETP.GE.AND P5, PT, R26, RZ, PT ;  /* 0x000000ff1a00720c */ /* 0x000fe20003fa6270 */
[----:B------:R-:W-:Y:S01]  /*42e0*/  IMAD.MOV.U32 R26, RZ, RZ, R27 ;  /* 0x000000ffff1a7224 */ /* 0x000fe200078e001b */
[----:B------:R-:W-:Y:S01]  /*42f0*/  ISETP.GE.AND P0, PT, R19, RZ, PT ;  /* 0x000000ff1300720c */ /* 0x000fe20003f06270 */
[----:B------:R-:W-:-:S02]  /*4300*/  IMAD.MOV.U32 R27, RZ, RZ, R30 ;  /* 0x000000ffff1b7224 */ /* 0x000fc400078e001e */
[----:B0-----:R-:W-:Y:S02]  /*4310*/  IMAD.MOV.U32 R3, RZ, RZ, R5 ;  /* 0x000000ffff037224 */ /* 0x001fe400078e0005 */
[----:B------:R-:W-:Y:S01]  /*4320*/  @!P4 IMAD.MOV R4, RZ, RZ, -R4 ;  /* 0x000000ffff04c224 */ /* 0x000fe200078e0a04 */
[----:B------:R-:W-:Y:S01]  /*4330*/  ISETP.GT.U32.AND P4, PT, R59, R9, PT ;  /* 0x000000093b00720c */ /* 0x000fe20003f84070 */
[----:B------:R-:W-:Y:S02]  /*4340*/  IMAD.MOV.U32 R24, RZ, RZ, R28 ;  /* 0x000000ffff187224 */ /* 0x000fe400078e001c */
[----:B------:R-:W-:Y:S02]  /*4350*/  IMAD.MOV.U32 R30, RZ, RZ, R38 ;  /* 0x000000ffff1e7224 */ /* 0x000fe400078e0026 */
[----:B------:R-:W-:Y:S02]  /*4360*/  @!P1 IMAD.MOV R3, RZ, RZ, -R3 ;  /* 0x000000ffff039224 */ /* 0x000fe400078e0a03 */
[----:B------:R-:W-:Y:S01]  /*4370*/  IMAD.MOV.U32 R38, RZ, RZ, R46 ;  /* 0x000000ffff267224 */ /* 0x000fe200078e002e */
[----:B------:R-:W-:Y:S01]  /*4380*/  ISETP.GE.AND P2, PT, R23, RZ, PT ;  /* 0x000000ff1700720c */ /* 0x000fe20003f46270 */
[----:B------:R-:W2:Y:S01]  /*4390*/  LDL.LU R46, [R1+0x3e8] ;  /* 0x0003e800012e7983 */ /* 0x000ea20000300800 */
[----:B------:R-:W-:-:S02]  /*43a0*/  IMAD.MOV.U32 R23, RZ, RZ, R27 ;  /* 0x000000ffff177224 */ /* 0x000fc400078e001b */
[--C-:B------:R-:W-:Y:S01]  /*43b0*/  @!P6 IMAD.IADD R7, R7, 0x1, -R59.reuse ;  /* 0x000000010707e824 */ /* 0x100fe200078e0a3b */
[----:B------:R-:W-:Y:S01]  /*43c0*/  ISETP.GE.AND P6, PT, R25, RZ, PT ;  /* 0x000000ff1900720c */ /* 0x000fe20003fc6270 */
[--C-:B------:R-:W-:Y:S01]  /*43d0*/  @!P3 IMAD.IADD R2, R2, 0x1, -R59.reuse ;  /* 0x000000010202b824 */ /* 0x100fe200078e0a3b */
[----:B------:R-:W-:Y:S01]  /*43e0*/  IABS R8, R22 ;  /* 0x0000001600087213 */ /* 0x000fe20000000000 */
[----:B------:R-:W-:Y:S02]  /*43f0*/  @!P4 IMAD.IADD R9, R9, 0x1, -R59 ;  /* 0x000000010909c824 */ /* 0x000fe400078e0a3b */
[----:B------:R-:W-:Y:S01]  /*4400*/  @!P0 IMAD.MOV R2, RZ, RZ, -R2 ;  /* 0x000000ffff028224 */ /* 0x000fe200078e0a02 */
[----:B------:R-:W-:Y:S01]  /*4410*/  ISETP.GE.AND P4, PT, R22, RZ, PT ;  /* 0x000000ff1600720c */ /* 0x000fe20003f86270 */
[----:B---3--:R-:W-:Y:S02]  /*4420*/  IMAD.MOV.U32 R28, RZ, RZ, R42 ;  /* 0x000000ffff1c7224 */ /* 0x008fe400078e002a */
[----:B------:R-:W3:Y:S02]  /*4430*/  LDL.LU R42, [R1+0x408] ;  /* 0x00040800012a7983 */ /* 0x000ee40000300800 */
[----:B------:R-:W-:-:S02]  /*4440*/  IMAD.MOV.U32 R27, RZ, RZ, R28 ;  /* 0x000000ffff1b7224 */ /* 0x000fc400078e001c */
[----:B------:R-:W-:Y:S01]  /*4450*/  STL [R1+0x150], R6 ;  /* 0x0001500601007387 */ /* 0x000fe20000100800 */
[----:B------:R-:W-:-:S03]  /*4460*/  IMAD.MOV.U32 R28, RZ, RZ, R30 ;  /* 0x000000ffff1c7224 */ /* 0x000fc600078e001e */
[----:B------:R0:W-:Y:S01]  /*4470*/  STL [R1+0x14c], R3 ;  /* 0x00014c0301007387 */ /* 0x0001e20000100800 */
[----:B------:R-:W-:Y:S02]  /*4480*/  IMAD.MOV.U32 R25, RZ, RZ, R27 ;  /* 0x000000ffff197224 */ /* 0x000fe400078e001b */
[----:B------:R-:W-:Y:S02]  /*4490*/  IMAD.MOV.U32 R27, RZ, RZ, R28 ;  /* 0x000000ffff1b7224 */ /* 0x000fe400078e001c */
[----:B------:R-:W-:Y:S02]  /*44a0*/  IMAD.MOV.U32 R28, RZ, RZ, R29 ;  /* 0x000000ffff1c7224 */ /* 0x000fe400078e001d */
[----:B0-----:R-:W-:Y:S02]  /*44b0*/  IMAD.MOV.U32 R3, RZ, RZ, R13 ;  /* 0x000000ffff037224 */ /* 0x001fe400078e000d */
[----:B------:R-:W-:Y:S02]  /*44c0*/  IMAD.MOV.U32 R30, RZ, RZ, R33 ;  /* 0x000000ffff1e7224 */ /* 0x000fe400078e0021 */
[----:B------:R-:W-:Y:S01]  /*44d0*/  @!P5 IMAD.MOV R3, RZ, RZ, -R3 ;  /* 0x000000ffff03d224 */ /* 0x000fe200078e0a03 */
[----:B------:R-:W2:Y:S01]  /*44e0*/  LDL.LU R33, [R1+0x39c] ;  /* 0x00039c0001217983 */ /* 0x000ea20000300800 */
[----:B------:R-:W-:-:S02]  /*44f0*/  IMAD.MOV.U32 R29, RZ, RZ, R43 ;  /* 0x000000ffff1d7224 */ /* 0x000fc400078e002b */
[----:B------:R-:W-:Y:S01]  /*4500*/  IMAD.MOV.U32 R43, RZ, RZ, R58 ;  /* 0x000000ffff2b7224 */ /* 0x000fe200078e003a */
[----:B------:R-:W-:Y:S01]  /*4510*/  STL [R1+0x144], R4 ;  /* 0x0001440401007387 */ /* 0x000fe20000100800 */
[----:B------:R-:W-:Y:S02]  /*4520*/  IMAD.MOV.U32 R22, RZ, RZ, R27 ;  /* 0x000000ffff167224 */ /* 0x000fe400078e001b */
[----:B------:R-:W-:Y:S01]  /*4530*/  IMAD.MOV.U32 R27, RZ, RZ, R28 ;  /* 0x000000ffff1b7224 */ /* 0x000fe200078e001c */
[----:B------:R0:W-:Y:S01]  /*4540*/  STL [R1+0x140], R3 ;  /* 0x0001400301007387 */ /* 0x0001e20000100800 */
[----:B------:R-:W-:-:S03]  /*4550*/  IMAD.MOV.U32 R28, RZ, RZ, R29 ;  /* 0x000000ffff1c7224 */ /* 0x000fc600078e001d */
[----:B------:R-:W2:Y:S04]  /*4560*/  LDL.LU R58, [R1+0x40c] ;  /* 0x00040c00013a7983 */ /* 0x000ea80000300800 */
[----:B------:R1:W-:Y:S04]  /*4570*/  STL [R1+0x13c], R2 ;  /* 0x00013c0201007387 */ /* 0x0003e80000100800 */
[----:B------:R-:W2:Y:S01]  /*4580*/  LDL.LU R29, [R1+0x370] ;  /* 0x00037000011d7983 */ /* 0x000ea20000300800 */
[----:B------:R-:W-:-:S04]  /*4590*/  IMAD.HI.U32 R14, R34, R8, RZ ;  /* 0x00000008220e7227 */ /* 0x000fc800078e00ff */
[----:B------:R-:W-:-:S04]  /*45a0*/  IMAD.MOV R14, RZ, RZ, -R14 ;  /* 0x000000ffff0e7224 */ /* 0x000fc800078e0a0e */
[----:B------:R-:W-:-:S05]  /*45b0*/  IMAD R8, R59, R14, R8 ;  /* 0x0000000e3b087224 */ /* 0x000fca00078e0208 */
[C---:B------:R-:W-:Y:S02]  /*45c0*/  ISETP.GT.U32.AND P5, PT, R59.reuse, R8, PT ;  /* 0x000000083b00720c */ /* 0x040fe40003fa4070 */
[----:B------:R-:W-:-:S11]  /*45d0*/  ISETP.GT.U32.AND P1, PT, R59, R11, PT ;  /* 0x0000000b3b00720c */ /* 0x000fd60003f24070 */
[----:B------:R-:W-:Y:S02]  /*45e0*/  @!P5 IMAD.IADD R8, R8, 0x1, -R59 ;  /* 0x000000010808d824 */ /* 0x000fe400078e0a3b */
[----:B------:R-:W-:-:S03]  /*45f0*/  @!P1 IADD3 R11, PT, PT, R11, -R59, RZ ;  /* 0x8000003b0b0b9210 */ /* 0x000fc60007ffe0ff */
[----:B------:R-:W-:Y:S01]  /*4600*/  ISETP.GT.U32.AND P0, PT, R59, R8, PT ;  /* 0x000000083b00720c */ /* 0x000fe20003f04070 */
[----:B------:R-:W-:Y:S02]  /*4610*/  IMAD.MOV.U32 R6, RZ, RZ, R7 ;  /* 0x000000ffff067224 */ /* 0x000fe400078e0007 */
[----:B0-----:R-:W-:Y:S02]  /*4620*/  IMAD.MOV.U32 R3, RZ, RZ, R11 ;  /* 0x000000ffff037224 */ /* 0x001fe400078e000b */
[----:B------:R-:W-:Y:S02]  /*4630*/  @!P2 IMAD.MOV R6, RZ, RZ, -R6 ;  /* 0x000000ffff06a224 */ /* 0x000fe400078e0a06 */
[----:B------:R-:W-:Y:S01]  /*4640*/  @!P6 IMAD.MOV R3, RZ, RZ, -R3 ;  /* 0x000000ffff03e224 */ /* 0x000fe200078e0a03 */
[----:B------:R-:W-:Y:S02]  /*4650*/  IABS R10, R24 ;  /* 0x00000018000a7213 */ /* 0x000fe40000000000 */
[----:B------:R-:W-:Y:S03]  /*4660*/  STL [R1+0x138], R6 ;  /* 0x0001380601007387 */ /* 0x000fe60000100800 */
[----:B------:R-:W-:Y:S01]  /*4670*/  @!P0 IMAD.IADD R8, R8, 0x1, -R59 ;  /* 0x0000000108088824 */ /* 0x000fe200078e0a3b */
[----:B------:R-:W-:Y:S01]  /*4680*/  ISETP.GE.AND P0, PT, R24, RZ, PT ;  /* 0x000000ff1800720c */ /* 0x000fe20003f06270 */
[----:B------:R-:W-:Y:S01]  /*4690*/  IMAD.MOV.U32 R24, RZ, RZ, R27 ;  /* 0x000000ffff187224 */ /* 0x000fe200078e001b */
[----:B------:R0:W-:Y:S01]  /*46a0*/  STL [R1+0x134], R3 ;  /* 0x0001340301007387 */ /* 0x0001e20000100800 */
[----:B------:R-:W-:-:S05]  /*46b0*/  IABS R0, R21 ;  /* 0x0000001500007213 */ /* 0x000fca0000000000 */
[----:B------:R-:W-:-:S04]  /*46c0*/  IMAD.HI.U32 R12, R34, R0, RZ ;  /* 0x00000000220c7227 */ /* 0x000fc800078e00ff */
[----:B------:R-:W-:-:S04]  /*46d0*/  IMAD.MOV R12, RZ, RZ, -R12 ;  /* 0x000000ffff0c7224 */ /* 0x000fc800078e0a0c */
[C---:B------:R-:W-:Y:S01]  /*46e0*/  IMAD R0, R59.reuse, R12, R0 ;  /* 0x0000000c3b007224 */ /* 0x040fe200078e0200 */
[----:B------:R-:W-:Y:S01]  /*46f0*/  IABS R12, R26 ;  /* 0x0000001a000c7213 */ /* 0x000fe20000000000 */
[----:B--2---:R-:W-:Y:S02]  /*4700*/  IMAD.MOV.U32 R27, RZ, RZ, R29 ;  /* 0x000000ffff1b7224 */ /* 0x004fe400078e001d */
[----:B------:R-:W2:Y:S01]  /*4710*/  LDL.LU R29, [R1+0x374] ;  /* 0x00037400011d7983 */ /* 0x000ea20000300800 */
[C---:B------:R-:W-:Y:S01]  /*4720*/  ISETP.GT.U32.AND P3, PT, R59.reuse, R0, PT ;  /* 0x000000003b00720c */ /* 0x040fe20003f64070 */
[----:B------:R-:W-:Y:S01]  /*4730*/  IMAD.HI.U32 R5, R34, R12, RZ ;  /* 0x0000000c22057227 */ /* 0x000fe200078e00ff */
[----:B------:R-:W-:-:S03]  /*4740*/  ISETP.GT.U32.AND P5, PT, R59, R9, PT ;  /* 0x000000093b00720c */ /* 0x000fc60003fa4070 */
[----:B------:R-:W-:-:S04]  /*4750*/  IMAD.HI.U32 R4, R34, R10, RZ ;  /* 0x0000000a22047227 */ /* 0x000fc800078e00ff */
[----:B------:R-:W-:Y:S02]  /*4760*/  IMAD.MOV R5, RZ, RZ, -R5 ;  /* 0x000000ffff057224 */ /* 0x000fe400078e0a05 */
[----:B------:R-:W-:Y:S02]  /*4770*/  IMAD.MOV R4, RZ, RZ, -R4 ;  /* 0x000000ffff047224 */ /* 0x000fe400078e0a04 */
[C---:B------:R-:W-:Y:S02]  /*4780*/  IMAD R5, R59.reuse, R5, R12 ;  /* 0x000000053b057224 */ /* 0x040fe400078e020c */
[--C-:B------:R-:W-:Y:S02]  /*4790*/  @!P3 IMAD.IADD R0, R0, 0x1, -R59.reuse ;  /* 0x000000010000b824 */ /* 0x100fe400078e0a3b */
[----:B------:R-:W-:Y:S02]  /*47a0*/  IMAD R4, R59, R4, R10 ;  /* 0x000000043b047224 */ /* 0x000fe400078e020a */
[----:B------:R-:W-:Y:S01]  /*47b0*/  @!P5 IMAD.IADD R9, R9, 0x1, -R59 ;  /* 0x000000010909d824 */ /* 0x000fe200078e0a3b */
[----:B------:R-:W-:-:S02]  /*47c0*/  ISETP.GT.U32.AND P5, PT, R59, R5, PT ;  /* 0x000000053b00720c */ /* 0x000fc40003fa4070 */
[C---:B------:R-:W-:Y:S02]  /*47d0*/  ISETP.GT.U32.AND P3, PT, R59.reuse, R0, PT ;  /* 0x000000003b00720c */ /* 0x040fe40003f64070 */
[----:B------:R-:W-:Y:S02]  /*47e0*/  ISETP.GE.AND P1, PT, R20, RZ, PT ;  /* 0x000000ff1400720c */ /* 0x000fe40003f26270 */
[----:B------:R-:W-:Y:S02]  /*47f0*/  ISETP.GT.U32.AND P2, PT, R59, R4, PT ;  /* 0x000000043b00720c */ /* 0x000fe40003f44070 */
[----:B-1----:R-:W-:Y:S01]  /*4800*/  IABS R2, R23 ;  /* 0x0000001700027213 */ /* 0x002fe20000000000 */
[----:B0-----:R-:W-:-:S04]  /*4810*/  IMAD.MOV.U32 R3, RZ, RZ, R9 ;  /* 0x000000ffff037224 */ /* 0x001fc800078e0009 */
[----:B------:R-:W-:Y:S01]  /*4820*/  IMAD.HI.U32 R6, R34, R2, RZ ;  /* 0x0000000222067227 */ /* 0x000fe200078e00ff */
[----:B------:R-:W-:-:S03]  /*4830*/  IABS R7, R25 ;  /* 0x0000001900077213 */ /* 0x000fc60000000000 */
[--C-:B------:R-:W-:Y:S02]  /*4840*/  @!P5 IMAD.IADD R5, R5, 0x1, -R59.reuse ;  /* 0x000000010505d824 */ /* 0x100fe400078e0a3b */
[----:B------:R-:W-:Y:S02]  /*4850*/  IMAD.MOV R6, RZ, RZ, -R6 ;  /* 0x000000ffff067224 */ /* 0x000fe400078e0a06 */
[----:B------:R-:W-:Y:S01]  /*4860*/  @!P3 IMAD.IADD R0, R0, 0x1, -R59 ;  /* 0x000000010000b824 */ /* 0x000fe200078e0a3b */
[----:B------:R-:W-:Y:S01]  /*4870*/  ISETP.GE.AND P3, PT, R26, RZ, PT ;  /* 0x000000ff1a00720c */ /* 0x000fe20003f66270 */
[----:B------:R-:W-:Y:S01]  /*4880*/  @!P1 IMAD.MOV R3, RZ, RZ, -R3 ;  /* 0x000000ffff039224 */ /* 0x000fe200078e0a03 */
[----:B------:R-:W-:Y:S01]  /*4890*/  ISETP.GT.U32.AND P5, PT, R59, R5, PT ;  /* 0x000000053b00720c */ /* 0x000fe20003fa4070 */
[----:B------:R-:W-:Y:S02]  /*48a0*/  IMAD.MOV.U32 R26, RZ, RZ, R28 ;  /* 0x000000ffff1a7224 */ /* 0x000fe400078e001c */
[----:B------:R-:W-:-:S02]  /*48b0*/  @!P2 IMAD.IADD R4, R4, 0x1, -R59 ;  /* 0x000000010404a824 */ /* 0x000fc400078e0a3b */
[----:B------:R-:W-:Y:S01]  /*48c0*/  IMAD.MOV.U32 R28, RZ, RZ, R30 ;  /* 0x000000ffff1c7224 */ /* 0x000fe200078e001e */
[----:B------:R-:W-:Y:S01]  /*48d0*/  MOV R30, R52 ;  /* 0x00000034001e7202 */ /* 0x000fe20000000f00 */
[C---:B------:R-:W-:Y:S01]  /*48e0*/  IMAD R6, R59.reuse, R6, R2 ;  /* 0x000000063b067224 */ /* 0x040fe200078e0202 */
[----:B------:R-:W3:Y:S01]  /*48f0*/  LDL.LU R52, [R1+0x46c] ;  /* 0x00046c0001347983 */ /* 0x000ee20000300800 */
[----:B------:R-:W-:Y:S01]  /*4900*/  IMAD.HI.U32 R2, R34, R7, RZ ;  /* 0x0000000722027227 */ /* 0x000fe200078e00ff */
[----:B------:R-:W-:Y:S02]  /*4910*/  ISETP.GT.U32.AND P1, PT, R59, R4, PT ;  /* 0x000000043b00720c */ /* 0x000fe40003f24070 */
[----:B------:R0:W-:Y:S01]  /*4920*/  STL [R1+0x12c], R3 ;  /* 0x00012c0301007387 */ /* 0x0001e20000100800 */
[----:B------:R-:W-:Y:S01]  /*4930*/  IMAD.MOV R2, RZ, RZ, -R2 ;  /* 0x000000ffff027224 */ /* 0x000fe200078e0a02 */
[----:B------:R-:W-:-:S03]  /*4940*/  ISETP.GE.AND P6, PT, R21, RZ, PT ;  /* 0x000000ff1500720c */ /* 0x000fc60003fc6270 */
[----:B------:R-:W-:Y:S02]  /*4950*/  IMAD R2, R59, R2, R7 ;  /* 0x000000023b027224 */ /* 0x000fe400078e0207 */
[----:B0-----:R-:W-:-:S04]  /*4960*/  IMAD.MOV.U32 R3, RZ, RZ, R8 ;  /* 0x000000ffff037224 */ /* 0x001fc800078e0008 */
[----:B------:R-:W-:Y:S01]  /*4970*/  @!P4 IMAD.MOV R3, RZ, RZ, -R3 ;  /* 0x000000ffff03c224 */ /* 0x000fe200078e0a03 */
[----:B------:R-:W-:Y:S01]  /*4980*/  ISETP.GT.U32.AND P4, PT, R59, R6, PT ;  /* 0x000000063b00720c */ /* 0x000fe20003f84070 */
[--C-:B------:R-:W-:Y:S01]  /*4990*/  @!P5 IMAD.IADD R5, R5, 0x1, -R59.reuse ;  /* 0x000000010505d824 */ /* 0x100fe200078e0a3b */
[----:B------:R-:W-:Y:S01]  /*49a0*/  ISETP.GT.U32.AND P5, PT, R59, R2, PT ;  /* 0x000000023b00720c */ /* 0x000fe20003fa4070 */
[----:B------:R-:W-:Y:S01]  /*49b0*/  @!P1 IMAD.IADD R4, R4, 0x1, -R59 ;  /* 0x0000000104049824 */ /* 0x000fe200078e0a3b */
[----:B------:R-:W-:Y:S01]  /*49c0*/  IABS R8, R22 ;  /* 0x0000001600087213 */ /* 0x000fe20000000000 */
[----:B------:R0:W-:Y:S01]  /*49d0*/  STL [R1+0x128], R3 ;  /* 0x0001280301007387 */ /* 0x0001e20000100800 */
[----:B------:R-:W-:Y:S01]  /*49e0*/  @!P6 IMAD.MOV R0, RZ, RZ, -R0 ;  /* 0x000000ffff00e224 */ /* 0x000fe200078e0a00 */
[----:B------:R-:W-:Y:S02]  /*49f0*/  ISETP.GE.AND P6, PT, R25, RZ, PT ;  /* 0x000000ff1900720c */ /* 0x000fe40003fc6270 */
[----:B------:R-:W-:-:S04]  /*4a00*/  IMAD.HI.U32 R7, R34, R8, RZ ;  /* 0x0000000822077227 */ /* 0x000fc800078e00ff */
[----:B------:R-:W-:Y:S01]  /*4a10*/  @!P4 IADD3 R6, PT, PT, R6, -R59, RZ ;  /* 0x8000003b0606c210 */ /* 0x000fe20007ffe0ff */
[----:B0-----:R-:W-:Y:S01]  /*4a20*/  IMAD.MOV.U32 R3, RZ, RZ, R4 ;  /* 0x000000ffff037224 */ /* 0x001fe200078e0004 */
[----:B------:R-:W-:Y:S01]  /*4a30*/  ISETP.GE.AND P2, PT, R23, RZ, PT ;  /* 0x000000ff1700720c */ /* 0x000fe20003f46270 */
[----:B------:R0:W-:Y:S02]  /*4a40*/  STL [R1+0x124], R0 ;  /* 0x0001240001007387 */ /* 0x0001e40000100800 */
[----:B------:R-:W-:Y:S01]  /*4a50*/  @!P0 IMAD.MOV R3, RZ, RZ, -R3 ;  /* 0x000000ffff038224 */ /* 0x000fe200078e0a03 */
[----:B------:R-:W-:Y:S01]  /*4a60*/  ISETP.GT.U32.AND P0, PT, R59, R6, PT ;  /* 0x000000063b00720c */ /* 0x000fe20003f04070 */
[----:B------:R-:W-:Y:S02]  /*4a70*/  IMAD.MOV.U32 R25, RZ, RZ, R27 ;  /* 0x000000ffff197224 */ /* 0x000fe400078e001b */
[----:B------:R-:W-:Y:S02]  /*4a80*/  @!P5 IMAD.IADD R2, R2, 0x1, -R59 ;  /* 0x000000010202d824 */ /* 0x000fe400078e0a3b */
[----:B------:R-:W-:Y:S01]  /*4a90*/  IMAD.MOV.U32 R23, RZ, RZ, R28 ;  /* 0x000000ffff177224 */ /* 0x000fe200078e001c */
[----:B0-----:R-:W-:Y:S01]  /*4aa0*/  IABS R0, R24 ;  /* 0x0000001800007213 */ /* 0x001fe20000000000 */
[----:B------:R-:W-:Y:S01]  /*4ab0*/  IMAD.MOV R7, RZ, RZ, -R7 ;  /* 0x000000ffff077224 */ /* 0x000fe200078e0a07 */
[----:B------:R-:W-:Y:S01]  /*4ac0*/  IABS R4, R26 ;  /* 0x0000001a00047213 */ /* 0x000fe20000000000 */
[----:B------:R-:W-:-:S02]  /*4ad0*/  IMAD.MOV.U32 R28, RZ, RZ, R39 ;  /* 0x000000ffff1c7224 */ /* 0x000fc400078e0027 */
[----:B------:R-:W3:Y:S01]  /*4ae0*/  LDL.LU R39, [R1+0x420] ;  /* 0x0004200001277983 */ /* 0x000ee20000300800 */
[C---:B------:R-:W-:Y:S01]  /*4af0*/  IMAD R7, R59.reuse, R7, R8 ;  /* 0x000000073b077224 */ /* 0x040fe200078e0208 */
[----:B------:R-:W-:Y:S01]  /*4b00*/  ISETP.GT.U32.AND P5, PT, R59, R2, PT ;  /* 0x000000023b00720c */ /* 0x000fe20003fa4070 */
[----:B------:R-:W-:-:S04]  /*4b10*/  IMAD.HI.U32 R8, R34, R0, RZ ;  /* 0x0000000022087227 */ /* 0x000fc800078e00ff */
[----:B------:R-:W-:Y:S02]  /*4b20*/  IMAD.MOV R8, RZ, RZ, -R8 ;  /* 0x000000ffff087224 */ /* 0x000fe400078e0a08 */
[--C-:B------:R-:W-:Y:S02]  /*4b30*/  @!P0 IMAD.IADD R6, R6, 0x1, -R59.reuse ;  /* 0x0000000106068824 */ /* 0x100fe400078e0a3b */
[C---:B------:R-:W-:Y:S02]  /*4b40*/  IMAD R0, R59.reuse, R8, R0 ;  /* 0x000000083b007224 */ /* 0x040fe400078e0200 */
[----:B------:R-:W-:Y:S02]  /*4b50*/  IMAD.MOV.U32 R11, RZ, RZ, R6 ;  /* 0x000000ffff0b7224 */ /* 0x000fe400078e0006 */
[----:B------:R-:W-:Y:S01]  /*4b60*/  @!P5 IMAD.IADD R2, R2, 0x1, -R59 ;  /* 0x000000010202d824 */ /* 0x000fe200078e0a3b */
[----:B------:R-:W-:Y:S01]  /*4b70*/  ISETP.GT.U32.AND P5, PT, R59, R0, PT ;  /* 0x000000003b00720c */ /* 0x000fe20003fa4070 */
[----:B------:R-:W-:Y:S01]  /*4b80*/  @!P2 IMAD.MOV R11, RZ, RZ, -R11 ;  /* 0x000000ffff0ba224 */ /* 0x000fe200078e0a0b */
[----:B------:R-:W-:-:S02]  /*4b90*/  ISETP.GE.AND P1, PT, R22, RZ, PT ;  /* 0x000000ff1600720c */ /* 0x000fc40003f26270 */
[----:B------:R-:W-:Y:S02]  /*4ba0*/  ISETP.GE.AND P4, PT, R24, RZ, PT ;  /* 0x000000ff1800720c */ /* 0x000fe40003f86270 */
[----:B------:R-:W-:-:S07]  /*4bb0*/  ISETP.GE.AND P0, PT, R26, RZ, PT ;  /* 0x000000ff1a00720c */ /* 0x000fce0003f06270 */
[----:B------:R-:W-:Y:S01]  /*4bc0*/  @!P5 IMAD.IADD R0, R0, 0x1, -R59 ;  /* 0x000000010000d824 */ /* 0x000fe200078e0a3b */
[----:B------:R-:W-:-:S04]  /*4bd0*/  IABS R10, R25 ;  /* 0x00000019000a7213 */ /* 0x000fc80000000000 */
[----:B------:R-:W-:Y:S01]  /*4be0*/  ISETP.GT.U32.AND P5, PT, R59, R0, PT ;  /* 0x000000003b00720c */ /* 0x000fe20003fa4070 */
[----:B------:R-:W-:-:S04]  /*4bf0*/  IMAD.HI.U32 R6, R34, R10, RZ ;  /* 0x0000000a22067227 */ /* 0x000fc800078e00ff */
[----:B------:R-:W-:Y:S01]  /*4c00*/  IMAD.MOV R6, RZ, RZ, -R6 ;  /* 0x000000ffff067224 */ /* 0x000fe200078e0a06 */
[----:B------:R-:W-:-:S03]  /*4c10*/  IABS R9, R23 ;  /* 0x0000001700097213 */ /* 0x000fc60000000000 */
[----:B------:R-:W-:-:S04]  /*4c20*/  IMAD R6, R59, R6, R10 ;  /* 0x000000063b067224 */ /* 0x000fc800078e020a */
[----:B------:R-:W-:Y:S01]  /*4c30*/  @!P5 IMAD.IADD R0, R0, 0x1, -R59 ;  /* 0x000000010000d824 */ /* 0x000fe200078e0a3b */
[----:B------:R-:W-:-:S03]  /*4c40*/  ISETP.GE.AND P5, PT, R25, RZ, PT ;  /* 0x000000ff1900720c */ /* 0x000fc60003fa6270 */
[----:B------:R-:W-:-:S05]  /*4c50*/  IMAD.MOV.U32 R10, RZ, RZ, R0 ;  /* 0x000000ffff0a7224 */ /* 0x000fca00078e0000 */
[----:B------:R-:W-:Y:S01]  /*4c60*/  @!P4 IADD3 R10, PT, PT, -R10, RZ, RZ ;  /* 0x000000ff0a0ac210 */ /* 0x000fe20007ffe1ff */
[----:B--2---:R-:W-:Y:S02]  /*4c70*/  IMAD.MOV.U32 R27, RZ, RZ, R29 ;  /* 0x000000ffff1b7224 */ /* 0x004fe400078e001d */
[----:B------:R-:W-:Y:S02]  /*4c80*/  IMAD.MOV.U32 R29, RZ, RZ, R40 ;  /* 0x000000ffff1d7224 */ /* 0x000fe400078e0028 */
[----:B------:R-:W-:Y:S02]  /*4c90*/  IMAD.MOV.U32 R40, RZ, RZ, R41 ;  /* 0x000000ffff287224 */ /* 0x000fe400078e0029 */
[----:B------:R-:W2:Y:S04]  /*4ca0*/  LDL.LU R41, [R1+0x3d8] ;  /* 0x0003d80001297983 */ /* 0x000ea80000300800 */
[----:B------:R0:W-:Y:S02]  /*4cb0*/  STL [R1+0x120], R3 ;  /* 0x0001200301007387 */ /* 0x0001e40000100800 */
[----:B0-----:R-:W-:-:S02]  /*4cc0*/  IMAD.MOV.U32 R3, RZ, RZ, R5 ;  /* 0x000000ffff037224 */ /* 0x001fc400078e0005 */
[----:B------:R-:W-:-:S04]  /*4cd0*/  IMAD.HI.U32 R5, R34, R4, RZ ;  /* 0x0000000422057227 */ /* 0x000fc800078e00ff */
[----:B------:R-:W-:Y:S01]  /*4ce0*/  @!P3 IMAD.MOV R3, RZ, RZ, -R3 ;  /* 0x000000ffff03b224 */ /* 0x000fe200078e0a03 */
[----:B------:R-:W-:Y:S01]  /*4cf0*/  ISETP.GT.U32.AND P3, PT, R59, R7, PT ;  /* 0x000000073b00720c */ /* 0x000fe20003f64070 */
[----:B------:R-:W-:-:S04]  /*4d00*/  IMAD.MOV R5, RZ, RZ, -R5 ;  /* 0x000000ffff057224 */ /* 0x000fc800078e0a05 */
[----:B------:R-:W-:-:S05]  /*4d10*/  IMAD R4, R59, R5, R4 ;  /* 0x000000053b047224 */ /* 0x000fca00078e0204 */
[----:B------:R-:W-:-:S03]  /*4d20*/  ISETP.GT.U32.AND P2, PT, R59, R4, PT ;  /* 0x000000043b00720c */ /* 0x000fc60003f44070 */
[----:B------:R-:W-:Y:S02]  /*4d30*/  @!P3 IMAD.IADD R7, R7, 0x1, -R59 ;  /* 0x000000010707b824 */ /* 0x000fe400078e0a3b */
[----:B------:R-:W-:Y:S02]  /*4d40*/  IMAD.MOV.U32 R21, RZ, RZ, R27 ;  /* 0x000000ffff157224 */ /* 0x000fe400078e001b */
[----:B------:R-:W-:Y:S01]  /*4d50*/  IMAD.MOV.U32 R27, RZ, RZ, R28 ;  /* 0x000000ffff1b7224 */ /* 0x000fe200078e001c */
[----:B------:R-:W-:Y:S01]  /*4d60*/  ISETP.GT.U32.AND P3, PT, R59, R7, PT ;  /* 0x000000073b00720c */ /* 0x000fe20003f64070 */
[----:B------:R-:W-:Y:S02]  /*4d70*/  IMAD.MOV.U32 R28, RZ, RZ, R29 ;  /* 0x000000ffff1c7224 */ /* 0x000fe400078e001d */
[----:B------:R-:W-:Y:S02]  /*4d80*/  IMAD.MOV.U32 R29, RZ, RZ, R30 ;  /* 0x000000ffff1d7224 */ /* 0x000fe400078e001e */
[----:B----4-:R-:W-:-:S02]  /*4d90*/  IMAD.MOV.U32 R30, RZ, RZ, R31 ;  /* 0x000000ffff1e7224 */ /* 0x010fc400078e001f */
[----:B------:R-:W-:Y:S02]  /*4da0*/  IMAD.MOV.U32 R31, RZ, RZ, R48 ;  /* 0x000000ffff1f7224 */ /* 0x000fe400078e0030 */
[----:B------:R-:W4:Y:S01]  /*4db0*/  LDL.LU R48, [R1+0x3f0] ;  /* 0x0003f00001307983 */ /* 0x000f220000300800 */
[----:B------:R-:W-:-:S03]  /*4dc0*/  @!P2 IMAD.IADD R4, R4, 0x1, -R59 ;  /* 0x000000010404a824 */ /* 0x000fc600078e0a3b */
[----:B------:R0:W-:Y:S01]  /*4dd0*/  STL [R1+0x11c], R3 ;  /* 0x00011c0301007387 */ /* 0x0001e20000100800 */
[----:B------:R-:W-:Y:S01]  /*4de0*/  IMAD.MOV.U32 R24, RZ, RZ, R27 ;  /* 0x000000ffff187224 */ /* 0x000fe200078e001b */
[----:B------:R-:W-:Y:S01]  /*4df0*/  ISETP.GT.U32.AND P2, PT, R59, R4, PT ;  /* 0x000000043b00720c */ /* 0x000fe20003f44070 */
[----:B------:R-:W-:Y:S02]  /*4e00*/  IMAD.MOV.U32 R26, RZ, RZ, R28 ;  /* 0x000000ffff1a7224 */ /* 0x000fe400078e001c */
[----:B------:R-:W-:Y:S02]  /*4e10*/  IMAD.MOV.U32 R28, RZ, RZ, R30 ;  /* 0x000000ffff1c7224 */ /* 0x000fe400078e001e */
[----:B0-----:R-:W-:Y:S02]  /*4e20*/  IMAD.MOV.U32 R3, RZ, RZ, R2 ;  /* 0x000000ffff037224 */ /* 0x001fe400078e0002 */
[----:B------:R-:W-:Y:S01]  /*4e30*/  IMAD.MOV.U32 R27, RZ, RZ, R31 ;  /* 0x000000ffff1b7224 */ /* 0x000fe200078e001f */
[----:B------:R-:W-:Y:S01]  /*4e40*/  MOV R31, R37 ;  /* 0x00000025001f7202 */ /* 0x000fe20000000f00 */
[----:B------:R-:W-:Y:S01]  /*4e50*/  @!P6 IMAD.MOV R3, RZ, RZ, -R3 ;  /* 0x000000ffff03e224 */ /* 0x000fe200078e0a03 */
[----:B------:R-:W2:Y:S01]  /*4e60*/  LDL.LU R37, [R1+0x3cc] ;  /* 0x0003cc0001257983 */ /* 0x000ea20000300800 */
[----:B------:R-:W-:-:S02]  /*4e70*/  IMAD.MOV.U32 R30, RZ, RZ, R55 ;  /* 0x000000ffff1e7224 */ /* 0x000fc400078e0037 */
[----:B------:R-:W-:Y:S02]  /*4e80*/  IMAD.MOV.U32 R55, RZ, RZ, R56 ;  /* 0x000000ffff377224 */ /* 0x000fe400078e0038 */
[----:B------:R-:W-:Y:S01]  /*4e90*/  @!P3 IMAD.IADD R7, R7, 0x1, -R59 ;  /* 0x000000010707b824 */ /* 0x000fe200078e0a3b */
[----:B------:R-:W2:Y:S04]  /*4ea0*/  LDL.LU R56, [R1+0x3fc] ;  /* 0x0003fc0001387983 */ /* 0x000ea80000300800 */
[----:B------:R-:W-:Y:S04]  /*4eb0*/  STL [R1+0x118], R11 ;  /* 0x0001180b01007387 */ /* 0x000fe80000100800 */
[----:B------:R0:W-:Y:S01]  /*4ec0*/  STL [R1+0x114], R3 ;  /* 0x0001140301007387 */ /* 0x0001e20000100800 */
[----:B------:R-:W-:-:S02]  /*4ed0*/  IMAD.MOV.U32 R22, RZ, RZ, R27 ;  /* 0x000000ffff167224 */ /* 0x000fc400078e001b */
[----:B------:R-:W-:Y:S02]  /*4ee0*/  IMAD.MOV.U32 R27, RZ, RZ, R28 ;  /* 0x000000ffff1b7224 */ /* 0x000fe400078e001c */
[----:B0-----:R-:W-:Y:S02]  /*4ef0*/  IMAD.MOV.U32 R3, RZ, RZ, R7 ;  /* 0x000000ffff037224 */ /* 0x001fe400078e0007 */
[----:B------:R-:W-:Y:S02]  /*4f00*/  IMAD.MOV.U32 R28, RZ, RZ, R29 ;  /* 0x000000ffff1c7224 */ /* 0x000fe400078e001d */
[----:B------:R-:W-:Y:S01]  /*4f10*/  @!P1 IMAD.MOV R3, RZ, RZ, -R3 ;  /* 0x000000ffff039224 */ /* 0x000fe200078e0a03 */
[----:B------:R-:W-:Y:S01]  /*4f20*/  MOV R29, R30 ;  /* 0x0000001e001d7202 */ /* 0x000fe20000000f00 */
[----:B------:R-:W-:Y:S01]  /*4f30*/  @!P2 IMAD.IADD R4, R4, 0x1, -R59 ;  /* 0x000000010404a824 */ /* 0x000fe200078e0a3b */
[----:B------:R-:W-:Y:S01]  /*4f40*/  ISETP.GE.AND P6, PT, R23, RZ, PT ;  /* 0x000000ff1700720c */ /* 0x000fe20003fc6270 */
[----:B------:R-:W-:Y:S01]  /*4f50*/  IMAD.MOV.U32 R30, RZ, RZ, R44 ;  /* 0x000000ffff1e7224 */ /* 0x000fe200078e002c */
[----:B------:R0:W-:Y:S01]  /*4f60*/  STL [R1+0x10c], R3 ;  /* 0x00010c0301007387 */ /* 0x0001e20000100800 */
[----:B------:R-:W-:-:S02]  /*4f70*/  IMAD.MOV.U32 R23, RZ, RZ, R27 ;  /* 0x000000ffff177224 */ /* 0x000fc400078e001b */
[----:B------:R-:W-:Y:S02]  /*4f80*/  IMAD.MOV.U32 R44, RZ, RZ, R49 ;  /* 0x000000ffff2c7224 */ /* 0x000fe400078e0031 */
[----:B------:R-:W-:Y:S02]  /*4f90*/  IMAD.MOV.U32 R25, RZ, RZ, R28 ;  /* 0x000000ffff197224 */ /* 0x000fe400078e001c */
[----:B------:R-:W-:Y:S02]  /*4fa0*/  IMAD.MOV.U32 R27, RZ, RZ, R29 ;  /* 0x000000ffff1b7224 */ /* 0x000fe400078e001d */
[----:B0-----:R-:W-:Y:S02]  /*4fb0*/  IMAD.MOV.U32 R3, RZ, RZ, R4 ;  /* 0x000000ffff037224 */ /* 0x001fe400078e0004 */
[----:B------:R-:W-:Y:S02]  /*4fc0*/  IMAD.MOV.U32 R49, RZ, RZ, R54 ;  /* 0x000000ffff317224 */ /* 0x000fe400078e0036 */
[----:B------:R-:W-:-:S02]  /*4fd0*/  IMAD.MOV.U32 R28, RZ, RZ, R30 ;  /* 0x000000ffff1c7224 */ /* 0x000fc400078e001e */
[----:B------:R-:W-:Y:S01]  /*4fe0*/  IMAD.MOV.U32 R29, RZ, RZ, R32 ;  /* 0x000000ffff1d7224 */ /* 0x000fe200078e0020 */
[----:B------:R-:W-:Y:S01]  /*4ff0*/  IABS R7, R26 ;  /* 0x0000001a00077213 */ /* 0x000fe20000000000 */
[----:B------:R-:W-:Y:S02]  /*5000*/  IMAD.MOV.U32 R54, RZ, RZ, R58 ;  /* 0x000000ffff367224 */ /* 0x000fe400078e003a */
[----:B------:R-:W-:Y:S01]  /*5010*/  IMAD.MOV.U32 R30, RZ, RZ, R33 ;  /* 0x000000ffff1e7224 */ /* 0x000fe200078e0021 */
[----:B------:R-:W2:Y:S01]  /*5020*/  LDL.LU R58, [R1+0x3d0] ;  /* 0x0003d000013a7983 */ /* 0x000ea20000300800 */
[----:B------:R-:W-:Y:S02]  /*5030*/  IMAD.MOV.U32 R32, RZ, RZ, R36 ;  /* 0x000000ffff207224 */ /* 0x000fe400078e0024 */
[----:B------:R-:W-:Y:S01]  /*5040*/  @!P0 IMAD.MOV R3, RZ, RZ, -R3 ;  /* 0x000000ffff038224 */ /* 0x000fe200078e0a03 */
[----:B------:R-:W-:Y:S01]  /*5050*/  ISETP.GE.AND P0, PT, R26, RZ, PT ;  /* 0x000000ff1a00720c */ /* 0x000fe20003f06270 */
[----:B------:R-:W2:Y:S01]  /*5060*/  LDL.LU R33, [R1+0x3c4] ;  /* 0x0003c40001217983 */ /* 0x000ea20000300800 */
[----:B------:R-:W-:-:S02]  /*5070*/  IMAD.MOV.U32 R26, RZ, RZ, R27 ;  /* 0x000000ffff1a7224 */ /* 0x000fc400078e001b */
[----:B------:R-:W-:Y:S01]  /*5080*/  IMAD.MOV.U32 R27, RZ, RZ, R28 ;  /* 0x000000ffff1b7224 */ /* 0x000fe200078e001c */
[----:B------:R-:W2:Y:S01]  /*5090*/  LDL.LU R36, [R1+0x3c8] ;  /* 0x0003c80001247983 */ /* 0x000ea20000300800 */
[----:B------:R-:W-:Y:S02]  /*50a0*/  IMAD.MOV.U32 R28, RZ, RZ, R30 ;  /* 0x000000ffff1c7224 */ /* 0x000fe400078e001e */
[----:B------:R-:W-:Y:S01]  /*50b0*/  IMAD.MOV.U32 R30, RZ, RZ, R32 ;  /* 0x000000ffff1e7224 */ /* 0x000fe200078e0020 */
[----:B------:R-:W-:Y:S04]  /*50c0*/  STL [R1+0x108], R10 ;  /* 0x0001080a01007387 */ /* 0x000fe80000100800 */
[----:B------:R0:W-:Y:S04]  /*50d0*/  STL [R1+0x104], R3 ;  /* 0x0001040301007387 */ /* 0x0001e80000100800 */
[----:B------:R-:W2:Y:S01]  /*50e0*/  LDL.LU R32, [R1+0x3a0] ;  /* 0x0003a00001207983 */ /* 0x000ea20000300800 */
[----:B------:R-:W-:-:S02]  /*50f0*/  IABS R2, R21 ;  /* 0x0000001500027213 */ /* 0x000fc40000000000 */
[----:B------:R-:W-:Y:S01]  /*5100*/  ISETP.GE.AND P4, PT, R21, RZ, PT ;  /* 0x000000ff1500720c */ /* 0x000fe20003f86270 */
[----:B------:R-:W-:Y:S02]  /*5110*/  IMAD.MOV.U32 R21, RZ, RZ, R27 ;  /* 0x000000ffff157224 */ /* 0x000fe400078e001b */
[----:B------:R-:W-:Y:S02]  /*5120*/  IMAD.MOV.U32 R27, RZ, RZ, R30 ;  /* 0x000000ffff1b7224 */ /* 0x000fe400078e001e */
[----:B------:R-:W-:Y:S02]  /*5130*/  IMAD.MOV.U32 R30, RZ, RZ, R31 ;  /* 0x000000ffff1e7224 */ /* 0x000fe400078e001f */
[----:B------:R-:W3:Y:S01]  /*5140*/  LDL.LU R31, [R1+0x3bc] ;  /* 0x0003bc00011f7983 */ /* 0x000ee20000300800 */
[----:B------:R-:W-:Y:S01]  /*5150*/  ISETP.GT.U32.AND P1, PT, R59, R6, PT ;  /* 0x000000063b00720c */ /* 0x000fe20003f24070 */
[----:B------:R-:W-:-:S04]  /*5160*/  IMAD.HI.U32 R5, R34, R9, RZ ;  /* 0x0000000922057227 */ /* 0x000fc800078e00ff */
[----:B------:R-:W-:-:S04]  /*5170*/  IMAD.MOV R5, RZ, RZ, -R5 ;  /* 0x000000ffff057224 */ /* 0x000fc800078e0a05 */
[----:B------:R-:W-:Y:S02]  /*5180*/  IMAD R5, R59, R5, R9 ;  /* 0x000000053b057224 */ /* 0x000fe400078e0209 */
[----:B------:R-:W-:-:S04]  /*5190*/  IMAD.HI.U32 R9, R34, R2, RZ ;  /* 0x0000000222097227 */ /* 0x000fc800078e00ff */
[----:B------:R-:W-:Y:S02]  /*51a0*/  @!P1 IMAD.IADD R6, R6, 0x1, -R59 ;  /* 0x0000000106069824 */ /* 0x000fe400078e0a3b */
[----:B------:R-:W-:-:S03]  /*51b0*/  IMAD.MOV R9, RZ, RZ, -R9 ;  /* 0x000000ffff097224 */ /* 0x000fc600078e0a09 */
[C---:B------:R-:W-:Y:S01]  /*51c0*/  ISETP.GT.U32.AND P1, PT, R59.reuse, R6, PT ;  /* 0x000000063b00720c */ /* 0x040fe20003f24070 */
[----:B------:R-:W-:Y:S02]  /*51d0*/  IMAD R2, R59, R9, R2 ;  /* 0x000000093b027224 */ /* 0x000fe400078e0202 */
[----:B------:R-:W-:-:S04]  /*51e0*/  IMAD.HI.U32 R9, R34, R7, RZ ;  /* 0x0000000722097227 */ /* 0x000fc800078e00ff */
[----:B------:R-:W-:-:S04]  /*51f0*/  IMAD.MOV R9, RZ, RZ, -R9 ;  /* 0x000000ffff097224 */ /* 0x000fc800078e0a09 */
[----:B------:R-:W-:Y:S01]  /*5200*/  IMAD R7, R59, R9, R7 ;  /* 0x000000093b077224 */ /* 0x000fe200078e0207 */
[----:B------:R-:W-:Y:S01]  /*5210*/  IABS R8, R24 ;  /* 0x0000001800087213 */ /* 0x000fe20000000000 */
[----:B------:R-:W-:-:S03]  /*5220*/  @!P1 IMAD.IADD R6, R6, 0x1, -R59 ;  /* 0x0000000106069824 */ /* 0x000fc600078e0a3b */
[C---:B------:R-:W-:Y:S01]  /*5230*/  ISETP.GT.U32.AND P1, PT, R59.reuse, R7, PT ;  /* 0x000000073b00720c */ /* 0x040fe20003f24070 */
[----:B------:R-:W-:Y:S01]  /*5240*/  IMAD.HI.U32 R0, R34, R8, RZ ;  /* 0x0000000822007227 */ /* 0x000fe200078e00ff */
[C---:B------:R-:W-:Y:S02]  /*5250*/  ISETP.GT.U32.AND P3, PT, R59.reuse, R5, PT ;  /* 0x000000053b00720c */ /* 0x040fe40003f64070 */
[C---:B------:R-:W-:Y:S01]  /*5260*/  ISETP.GT.U32.AND P2, PT, R59.reuse, R2, PT ;  /* 0x000000023b00720c */ /* 0x040fe20003f44070 */
[----:B------:R-:W-:Y:S02]  /*5270*/  IMAD.MOV R0, RZ, RZ, -R0 ;  /* 0x000000ffff007224 */ /* 0x000fe400078e0a00 */
[----:B0-----:R-:W-:Y:S02]  /*5280*/  IMAD.MOV.U32 R3, RZ, RZ, R6 ;  /* 0x000000ffff037224 */ /* 0x001fe400078e0006 */
[----:B------:R-:W-:Y:S01]  /*5290*/  IMAD R0, R59, R0, R8 ;  /* 0x000000003b007224 */ /* 0x000fe200078e0208 */
[----:B------:R-:W-:-:S03]  /*52a0*/  IABS R6, R25 ;  /* 0x0000001900067213 */ /* 0x000fc60000000000 */
[--C-:B------:R-:W-:Y:S02]  /*52b0*/  @!P1 IMAD.IADD R7, R7, 0x1, -R59.reuse ;  /* 0x0000000107079824 */ /* 0x100fe400078e0a3b */
[----:B------:R-:W-:Y:S02]  /*52c0*/  @!P3 IMAD.IADD R5, R5, 0x1, -R59 ;  /* 0x000000010505b824 */ /* 0x000fe400078e0a3b */
[----:B------:R-:W-:Y:S01]  /*52d0*/  @!P5 IMAD.MOV R3, RZ, RZ, -R3 ;  /* 0x000000ffff03d224 */ /* 0x000fe200078e0a03 */
[C---:B------:R-:W-:Y:S01]  /*52e0*/  ISETP.GT.U32.AND P5, PT, R59.reuse, R0, PT ;  /* 0x000000003b00720c */ /* 0x040fe20003fa4070 */
[----:B------:R-:W-:Y:S01]  /*52f0*/  IMAD.HI.U32 R10, R34, R6, RZ ;  /* 0x00000006220a7227 */ /* 0x000fe200078e00ff */
[C---:B------:R-:W-:Y:S02]  /*5300*/  ISETP.GT.U32.AND P1, PT, R59.reuse, R7, PT ;  /* 0x000000073b00720c */ /* 0x040fe40003f24070 */
[----:B------:R-:W-:Y:S01]  /*5310*/  ISETP.GT.U32.AND P3, PT, R59, R5, PT ;  /* 0x000000053b00720c */ /* 0x000fe20003f64070 */
[----:B------:R-:W-:-:S02]  /*5320*/  @!P2 IMAD.IADD R2, R2, 0x1, -R59 ;  /* 0x000000010202a824 */ /* 0x000fc400078e0a3b */
[----:B------:R-:W-:-:S03]  /*5330*/  IMAD.MOV R10, RZ, RZ, -R10 ;  /* 0x000000ffff0a7224 */ /* 0x000fc600078e0a0a */
[C---:B------:R-:W-:Y:S01]  /*5340*/  ISETP.GT.U32.AND P2, PT, R59.reuse, R2, PT ;  /* 0x000000023b00720c */ /* 0x040fe20003f44070 */
[----:B------:R-:W-:Y:S02]  /*5350*/  IMAD R6, R59, R10, R6 ;  /* 0x0000000a3b067224 */ /* 0x000fe400078e0206 */
[--C-:B------:R-:W-:Y:S01]  /*5360*/  @!P5 IMAD.IADD R0, R0, 0x1, -R59.reuse ;  /* 0x000000010000d824 */ /* 0x100fe200078e0a3b */
[----:B------:R-:W-:Y:S01]  /*5370*/  IABS R4, R22 ;  /* 0x0000001600047213 */ /* 0x000fe20000000000 */
[--C-:B------:R-:W-:Y:S01]  /*5380*/  @!P1 IMAD.IADD R7, R7, 0x1, -R59.reuse ;  /* 0x0000000107079824 */ /* 0x100fe200078e0a3b */
[----:B------:R-:W-:Y:S01]  /*5390*/  ISETP.GT.U32.AND P1, PT, R59, R6, PT ;  /* 0x000000063b00720c */ /* 0x000fe20003f24070 */
[----:B------:R-:W-:Y:S01]  /*53a0*/  @!P3 IMAD.IADD R5, R5, 0x1, -R59 ;  /* 0x000000010505b824 */ /* 0x000fe200078e0a3b */
[----:B------:R-:W-:Y:S01]  /*53b0*/  ISETP.GT.U32.AND P5, PT, R59, R0, PT ;  /* 0x000000003b00720c */ /* 0x000fe20003fa4070 */
[----:B------:R-:W-:Y:S01]  /*53c0*/  IMAD.HI.U32 R8, R34, R4, RZ ;  /* 0x0000000422087227 */ /* 0x000fe200078e00ff */
[----:B------:R-:W-:-:S03]  /*53d0*/  ISETP.GE.AND P3, PT, R24, RZ, PT ;  /* 0x000000ff1800720c */ /* 0x000fc60003f66270 */
[----:B------:R-:W-:Y:S02]  /*53e0*/  IMAD.MOV.U32 R24, RZ, RZ, R27 ;  /* 0x000000ffff187224 */ /* 0x000fe400078e001b */
[----:B------:R-:W-:Y:S02]  /*53f0*/  @!P6 IMAD.MOV R5, RZ, RZ, -R5 ;  /* 0x000000ffff05e224 */ /* 0x000fe400078e0a05 */
[----:B------:R-:W-:Y:S02]  /*5400*/  IMAD.MOV.U32 R27, RZ, RZ, R28 ;  /* 0x000000ffff1b7224 */ /* 0x000fe400078e001c */
[----:B------:R-:W-:Y:S02]  /*5410*/  IMAD.MOV.U32 R28, RZ, RZ, R29 ;  /* 0x000000ffff1c7224 */ /* 0x000fe400078e001d */
[----:B------:R-:W-:Y:S01]  /*5420*/  @!P2 IMAD.IADD R2, R2, 0x1, -R59 ;  /* 0x000000010202a824 */ /* 0x000fe200078e0a3b */
[----:B------:R-:W-:Y:S01]  /*5430*/  ISETP.GE.AND P2, PT, R25, RZ, PT ;  /* 0x000000ff1900720c */ /* 0x000fe20003f46270 */
[----:B------:R-:W-:Y:S01]  /*5440*/  IMAD.MOV R8, RZ, RZ, -R8 ;  /* 0x000000ffff087224 */ /* 0x000fe200078e0a08 */
[----:B------:R-:W-:Y:S01]  /*5450*/  MOV R29, R44 ;  /* 0x0000002c001d7202 */ /* 0x000fe20000000f00 */
[----:B------:R-:W-:Y:S01]  /*5460*/  IMAD.MOV.U32 R25, RZ, RZ, R27 ;  /* 0x000000ffff197224 */ /* 0x000fe200078e001b */
[----:B------:R-:W-:Y:S01]  /*5470*/  ISETP.GE.AND P6, PT, R22, RZ, PT ;  /* 0x000000ff1600720c */ /* 0x000fe20003fc6270 */
[----:B------:R-:W-:Y:S01]  /*5480*/  STL [R1+0xf0], R5 ;  /* 0x0000f00501007387 */ /* 0x000fe20000100800 */
[----:B------:R-:W-:-:S02]  /*5490*/  IMAD.MOV.U32 R44, RZ, RZ, R45 ;  /* 0x000000ffff2c7224 */ /* 0x000fc400078e002d */
[----:B------:R-:W-:Y:S01]  /*54a0*/  IMAD.MOV.U32 R22, RZ, RZ, R28 ;  /* 0x000000ffff167224 */ /* 0x000fe200078e001c */
[----:B------:R-:W4:Y:S01]  /*54b0*/  LDL.LU R45, [R1+0x440] ;  /* 0x00044000012d7983 */ /* 0x000f220000300800 */
[----:B------:R-:W-:Y:S02]  /*54c0*/  IMAD.MOV.U32 R28, RZ, RZ, R43 ;  /* 0x000000ffff1c7224 */ /* 0x000fe400078e002b */
[----:B------:R-:W-:Y:S01]  /*54d0*/  IMAD R8, R59, R8, R4 ;  /* 0x000000083b087224 */ /* 0x000fe200078e0204 */
[----:B------:R0:W-:Y:S01]  /*54e0*/  STL [R1+0xec], R3 ;  /* 0x0000ec0301007387 */ /* 0x0001e20000100800 */
[--C-:B------:R-:W-:Y:S01]  /*54f0*/  @!P1 IMAD.IADD R6, R6, 0x1, -R59.reuse ;  /* 0x0000000106069824 */ /* 0x100fe200078e0a3b */
[----:B------:R-:W-:Y:S01]  /*5500*/  IABS R4, R26 ;  /* 0x0000001a00047213 */ /* 0x000fe20000000000 */
[----:B------:R-:W-:Y:S01]  /*5510*/  @!P4 IMAD.MOV R2, RZ, RZ, -R2 ;  /* 0x000000ffff02c224 */ /* 0x000fe200078e0a02 */
[----:B------:R-:W-:Y:S01]  /*5520*/  ISETP.GE.AND P1, PT, R26, RZ, PT ;  /* 0x000000ff1a00720c */ /* 0x000fe20003f26270 */
[----:B------:R-:W-:-:S02]  /*5530*/  @!P5 IMAD.IADD R0, R0, 0x1, -R59 ;  /* 0x000000010000d824 */ /* 0x000fc400078e0a3b */
[----:B0-----:R-:W-:Y:S01]  /*5540*/  IMAD.MOV.U32 R3, RZ, RZ, R7 ;  /* 0x000000ffff037224 */ /* 0x001fe200078e0007 */
[----:B------:R-:W-:Y:S01]  /*5550*/  STL [R1+0xe8], R2 ;  /* 0x0000e80201007387 */ /* 0x000fe20000100800 */
[----:B------:R-:W-:Y:S02]  /*5560*/  @!P3 IMAD.MOV R0, RZ, RZ, -R0 ;  /* 0x000000ffff00b224 */ /* 0x000fe400078e0a00 */
[----:B------:R-:W-:Y:S01]  /*5570*/  @!P0 IMAD.MOV R3, RZ, RZ, -R3 ;  /* 0x000000ffff038224 */ /* 0x000fe200078e0a03 */
[----:B------:R-:W4:Y:S01]  /*5580*/  LDL.LU R43, [R1+0x428] ;  /* 0x00042800012b7983 */ /* 0x000f220000300800 */
[----:B--2---:R-:W-:-:S04]  /*5590*/  IMAD.MOV.U32 R27, RZ, RZ, R32 ;  /* 0x000000ffff1b7224 */ /* 0x004fc800078e0020 */
[----:B------:R-:W-:Y:S02]  /*55a0*/  IMAD.MOV.U32 R26, RZ, RZ, R27 ;  /* 0x000000ffff1a7224 */ /* 0x000fe400078e001b */
[----:B------:R-:W-:Y:S02]  /*55b0*/  IMAD.MOV.U32 R27, RZ, RZ, R28 ;  /* 0x000000ffff1b7224 */ /* 0x000fe400078e001c */
[----:B------:R-:W-:Y:S02]  /*55c0*/  IMAD.MOV.U32 R28, RZ, RZ, R29 ;  /* 0x000000ffff1c7224 */ /* 0x000fe400078e001d */
[----:B------:R-:W-:Y:S02]  /*55d0*/  IMAD.MOV.U32 R29, RZ, RZ, R30 ;  /* 0x000000ffff1d7224 */ /* 0x000fe400078e001e */
[----:B---3--:R-:W-:Y:S02]  /*55e0*/  IMAD.MOV.U32 R30, RZ, RZ, R31 ;  /* 0x000000ffff1e7224 */ /* 0x008fe400078e001f */
[----:B------:R-:W-:-:S02]  /*55f0*/  IMAD.MOV.U32 R32, RZ, RZ, R38 ;  /* 0x000000ffff207224 */ /* 0x000fc400078e0026 */
[----:B------:R-:W-:Y:S02]  /*5600*/  IMAD.MOV.U32 R31, RZ, RZ, R55 ;  /* 0x000000ffff1f7224 */ /* 0x000fe400078e0037 */
[----:B------:R-:W-:Y:S02]  /*5610*/  IMAD.MOV.U32 R20, RZ, RZ, R27 ;  /* 0x000000ffff147224 */ /* 0x000fe400078e001b */
[----:B------:R-:W-:Y:S02]  /*5620*/  IMAD.MOV.U32 R38, RZ, RZ, R40 ;  /* 0x000000ffff267224 */ /* 0x000fe400078e0028 */
[----:B------:R-:W-:Y:S01]  /*5630*/  IMAD.MOV.U32 R27, RZ, RZ, R28 ;  /* 0x000000ffff1b7224 */ /* 0x000fe200078e001c */
[----:B------:R-:W2:Y:S01]  /*5640*/  LDL.LU R40, [R1+0x3dc] ;  /* 0x0003dc0001287983 */ /* 0x000ea20000300800 */
[----:B------:R-:W-:Y:S02]  /*5650*/  IMAD.MOV.U32 R28, RZ, RZ, R29 ;  /* 0x000000ffff1c7224 */ /* 0x000fe400078e001d */
[----:B------:R-:W-:Y:S01]  /*5660*/  IMAD.MOV.U32 R29, RZ, RZ, R30 ;  /* 0x000000ffff1d7224 */ /* 0x000fe200078e001e */
[----:B------:R0:W-:Y:S01]  /*5670*/  STL [R1+0xe4], R3 ;  /* 0x0000e40301007387 */ /* 0x0001e20000100800 */
[----:B------:R-:W-:Y:S01]  /*5680*/  IMAD.MOV.U32 R30, RZ, RZ, R31 ;  /* 0x000000ffff1e7224 */ /* 0x000fe200078e001f */
[----:B------:R-:W-:-:S02]  /*5690*/  MOV R31, R32 ;  /* 0x00000020001f7202 */ /* 0x000fc40000000f00 */
[----:B------:R-:W3:Y:S04]  /*56a0*/  LDL.LU R55, [R1+0x414] ;  /* 0x0004140001377983 */ /* 0x000ee80000300800 */
[----:B------:R-:W-:Y:S04]  /*56b0*/  STL [R1+0xe0], R0 ;  /* 0x0000e00001007387 */ /* 0x000fe80000100800 */
[----:B------:R-:W2:Y:S01]  /*56c0*/  LDL.LU R32, [R1+0x3b0] ;  /* 0x0003b00001207983 */ /* 0x000ea20000300800 */
[----:B------:R-:W-:Y:S02]  /*56d0*/  IABS R5, R23 ;  /* 0x0000001700057213 */ /* 0x000fe40000000000 */
[----:B------:R-:W-:-:S03]  /*56e0*/  ISETP.GT.U32.AND P4, PT, R59, R8, PT ;  /* 0x000000083b00720c */ /* 0x000fc60003f84070 */
[----:B------:R-:W-:-:S04]  /*56f0*/  IMAD.HI.U32 R9, R34, R5, RZ ;  /* 0x0000000522097227 */ /* 0x000fc800078e00ff */
[----:B------:R-:W-:-:S04]  /*5700*/  IMAD.MOV R9, RZ, RZ, -R9 ;  /* 0x000000ffff097224 */ /* 0x000fc800078e0a09 */
[----:B------:R-:W-:Y:S02]  /*5710*/  IMAD R5, R59, R9, R5 ;  /* 0x000000093b057224 */ /* 0x000fe400078e0205 */
[----:B------:R-:W-:-:S03]  /*5720*/  @!P4 IADD3 R8, PT, PT, R8, -R59, RZ ;  /* 0x8000003b0808c210 */ /* 0x000fc60007ffe0ff */
[C---:B------:R-:W-:Y:S01]  /*5730*/  ISETP.GT.U32.AND P5, PT, R59.reuse, R5, PT ;  /* 0x000000053b00720c */ /* 0x040fe20003fa4070 */
[----:B------:R-:W-:Y:S01]  /*5740*/  IMAD.HI.U32 R10, R34, R4, RZ ;  /* 0x00000004220a7227 */ /* 0x000fe200078e00ff */
[----:B------:R-:W-:-:S03]  /*5750*/  ISETP.GT.U32.AND P4, PT, R59, R8, PT ;  /* 0x000000083b00720c */ /* 0x000fc60003f84070 */
[----:B------:R-:W-:-:S04]  /*5760*/  IMAD.MOV R10, RZ, RZ, -R10 ;  /* 0x000000ffff0a7224 */ /* 0x000fc800078e0a0a */
[----:B------:R-:W-:-:S04]  /*5770*/  IMAD R4, R59, R10, R4 ;  /* 0x0000000a3b047224 */ /* 0x000fc800078e0204 */
[--C-:B------:R-:W-:Y:S01]  /*5780*/  @!P5 IMAD.IADD R5, R5, 0x1, -R59.reuse ;  /* 0x000000010505d824 */ /* 0x100fe200078e0a3b */
[----:B------:R-:W-:Y:S01]  /*5790*/  ISETP.GT.U32.AND P3, PT, R59, R6, PT ;  /* 0x000000063b00720c */ /* 0x000fe20003f64070 */
[----:B------:R-:W-:-:S03]  /*57a0*/  @!P4 IMAD.IADD R8, R8, 0x1, -R59 ;  /* 0x000000010808c824 */ /* 0x000fc600078e0a3b */
[C---:B------:R-:W-:Y:S02]  /*57b0*/  ISETP.GT.U32.AND P5, PT, R59.reuse, R5, PT ;  /* 0x000000053b00720c */ /* 0x040fe40003fa4070 */
[----:B------:R-:W-:Y:S01]  /*57c0*/  ISETP.GT.U32.AND P4, PT, R59, R4, PT ;  /* 0x000000043b00720c */ /* 0x000fe20003f84070 */
[----:B0-----:R-:W-:Y:S01]  /*57d0*/  IMAD.MOV.U32 R3, RZ, RZ, R8 ;  /* 0x000000ffff037224 */ /* 0x001fe200078e0008 */
[----:B------:R-:W-:Y:S01]  /*57e0*/  ISETP.GE.AND P0, PT, R23, RZ, PT ;  /* 0x000000ff1700720c */ /* 0x000fe20003f06270 */
[----:B------:R-:W-:Y:S02]  /*57f0*/  IMAD.MOV.U32 R23, RZ, RZ, R27 ;  /* 0x000000ffff177224 */ /* 0x000fe400078e001b */
[----:B------:R-:W-:Y:S02]  /*5800*/  @!P6 IMAD.MOV R3, RZ, RZ, -R3 ;  /* 0x000000ffff03e224 */ /* 0x000fe400078e0a03 */
[----:B------:R-:W-:Y:S02]  /*5810*/  IMAD.MOV.U32 R27, RZ, RZ, R28 ;  /* 0x000000ffff1b7224 */ /* 0x000fe400078e001c */
[----:B------:R-:W-:-:S02]  /*5820*/  IMAD.MOV.U32 R28, RZ, RZ, R30 ;  /* 0x000000ffff1c7224 */ /* 0x000fc400078e001e */
[----:B------:R-:W-:Y:S02]  /*5830*/  @!P5 IMAD.IADD R5, R5, 0x1, -R59 ;  /* 0x000000010505d824 */ /* 0x000fe400078e0a3b */
[----:B------:R-:W-:Y:S01]  /*5840*/  IMAD.MOV.U32 R30, RZ, RZ, R31 ;  /* 0x000000ffff1e7224 */ /* 0x000fe200078e001f */
[----:B------:R0:W-:Y:S01]  /*5850*/  STL [R1+0xdc], R3 ;  /* 0x0000dc0301007387 */ /* 0x0001e20000100800 */
[--C-:B------:R-:W-:Y:S01]  /*5860*/  @!P3 IMAD.IADD R6, R6, 0x1, -R59.reuse ;  /* 0x000000010606b824 */ /* 0x100fe200078e0a3b */
[----:B------:R-:W-:Y:S01]  /*5870*/  IABS R9, R24 ;  /* 0x0000001800097213 */ /* 0x000fe20000000000 */
[----:B------:R-:W-:Y:S01]  /*5880*/  @!P4 IMAD.IADD R4, R4, 0x1, -R59 ;  /* 0x000000010404c824 */ /* 0x000fe200078e0a3b */
[----:B------:R-:W-:Y:S01]  /*5890*/  ISETP.GE.AND P4, PT, R24, RZ, PT ;  /* 0x000000ff1800720c */ /* 0x000fe20003f86270 */
[----:B------:R-:W-:Y:S02]  /*58a0*/  IMAD.MOV.U32 R24, RZ, RZ, R27 ;  /* 0x000000ffff187224 */ /* 0x000fe400078e001b */
[----:B------:R-:W-:-:S02]  /*58b0*/  @!P2 IMAD.MOV R6, RZ, RZ, -R6 ;  /* 0x000000ffff06a224 */ /* 0x000fc400078e0a06 */
[----:B0-----:R-:W-:Y:S01]  /*58c0*/  IMAD.MOV.U32 R3, RZ, RZ, R5 ;  /* 0x000000ffff037224 */ /* 0x001fe200078e0005 */
[----:B------:R-:W-:Y:S02]  /*58d0*/  IABS R2, R21 ;  /* 0x0000001500027213 */ /* 0x000fe40000000000 */
[----:B------:R-:W-:Y:S01]  /*58e0*/  ISETP.GE.AND P5, PT, R21, RZ, PT ;  /* 0x000000ff1500720c */ /* 0x000fe20003fa6270 */
[----:B------:R-:W-:Y:S02]  /*58f0*/  @!P0 IMAD.MOV R3, RZ, RZ, -R3 ;  /* 0x000000ffff038224 */ /* 0x000fe400078e0a03 */
[----:B--2---:R-:W-:Y:S02]  /*5900*/  IMAD.MOV.U32 R31, RZ, RZ, R32 ;  /* 0x000000ffff1f7224 */ /* 0x004fe400078e0020 */
[----:B------:R-:W-:Y:S02]  /*5910*/  IMAD.MOV.U32 R32, RZ, RZ, R33 ;  /* 0x000000ffff207224 */ /* 0x000fe400078e0021 */
[----:B------:R-:W-:-:S02]  /*5920*/  IMAD.MOV.U32 R33, RZ, RZ, R37 ;  /* 0x000000ffff217224 */ /* 0x000fc400078e0025 */
[----:B------:R-:W-:Y:S02]  /*5930*/  IMAD.MOV.U32 R27, RZ, RZ, R31 ;  /* 0x000000ffff1b7224 */ /* 0x000fe400078e001f */
[----:B------:R-:W-:Y:S01]  /*5940*/  IMAD.MOV.U32 R37, RZ, RZ, R50 ;  /* 0x000000ffff257224 */ /* 0x000fe200078e0032 */
[----:B------:R-:W-:Y:S01]  /*5950*/  MOV R31, R33 ;  /* 0x00000021001f7202 */ /* 0x000fe20000000f00 */
[----:B------:R-:W2:Y:S01]  /*5960*/  LDL.LU R50, [R1+0x478] ;  /* 0x0004780001327983 */ /* 0x000ea20000300800 */
[----:B------:R-:W-:Y:S02]  /*5970*/  IMAD.MOV.U32 R33, RZ, RZ, R47 ;  /* 0x000000ffff217224 */ /* 0x000fe400078e002f */
[----:B------:R-:W-:Y:S01]  /*5980*/  IMAD.MOV.U32 R21, RZ, RZ, R27 ;  /* 0x000000ffff157224 */ /* 0x000fe200078e001b */
[----:B------:R-:W2:Y:S01]  /*5990*/  LDL.LU R47, [R1+0x454] ;  /* 0x00045400012f7983 */ /* 0x000ea20000300800 */
[----:B------:R-:W-:Y:S02]  /*59a0*/  IMAD.MOV.U32 R27, RZ, RZ, R28 ;  /* 0x000000ffff1b7224 */ /* 0x000fe400078e001c */
[----:B------:R-:W-:Y:S01]  /*59b0*/  IMAD.MOV.U32 R28, RZ, RZ, R29 ;  /* 0x000000ffff1c7224 */ /* 0x000fe200078e001d */
[----:B------:R-:W-:Y:S01]  /*59c0*/  STL [R1+0xcc], R6 ;  /* 0x0000cc0601007387 */ /* 0x000fe20000100800 */
[----:B------:R-:W-:-:S03]  /*59d0*/  IMAD.MOV.U32 R29, RZ, RZ, R30 ;  /* 0x000000ffff1d7224 */ /* 0x000fc600078e001e */
[----:B------:R0:W-:Y:S04]  /*59e0*/  STL [R1+0xc8], R3 ;  /* 0x0000c80301007387 */ /* 0x0001e80000100800 */
[----:B------:R-:W4:Y:S01]  /*59f0*/  LDL.LU R30, [R1+0x3b4] ;  /* 0x0003b400011e7983 */ /* 0x000f220000300800 */
[----:B------:R-:W-:-:S04]  /*5a00*/  IMAD.HI.U32 R7, R34, R2, RZ ;  /* 0x0000000222077227 */ /* 0x000fc800078e00ff */
[----:B------:R-:W-:-:S04]  /*5a10*/  IMAD.MOV R7, RZ, RZ, -R7 ;  /* 0x000000ffff077224 */ /* 0x000fc800078e0a07 */
[----:B------:R-:W-:-:S05]  /*5a20*/  IMAD R2, R59, R7, R2 ;  /* 0x000000073b027224 */ /* 0x000fca00078e0202 */
[----:B------:R-:W-:Y:S01]  /*5a30*/  ISETP.GT.U32.AND P6, PT, R59, R2, PT ;  /* 0x000000023b00720c */ /* 0x000fe20003fc4070 */
[----:B------:R-:W-:Y:S01]  /*5a40*/  IMAD.HI.U32 R11, R34, R9, RZ ;  /* 0x00000009220b7227 */ /* 0x000fe200078e00ff */
[----:B------:R-:W-:-:S03]  /*5a50*/  IABS R0, R22 ;  /* 0x0000001600007213 */ /* 0x000fc60000000000 */
[----:B------:R-:W-:Y:S02]  /*5a60*/  IMAD.MOV R11, RZ, RZ, -R11 ;  /* 0x000000ffff0b7224 */ /* 0x000fe400078e0a0b */
[----:B------:R-:W-:Y:S01]  /*5a70*/  IMAD.MOV.U32 R7, RZ, RZ, R0 ;  /* 0x000000ffff077224 */ /* 0x000fe200078e0000 */
[----:B------:R-:W-:Y:S01]  /*5a80*/  IABS R8, R25 ;  /* 0x0000001900087213 */ /* 0x000fe20000000000 */
[----:B------:R-:W-:Y:S02]  /*5a90*/  IMAD R9, R59, R11, R9 ;  /* 0x0000000b3b097224 */ /* 0x000fe400078e0209 */
[----:B------:R-:W-:-:S04]  /*5aa0*/  IMAD.HI.U32 R10, R34, R7, RZ ;  /* 0x00000007220a7227 */ /* 0x000fc800078e00ff */
[----:B------:R-:W-:Y:S01]  /*5ab0*/  @!P6 IMAD.IADD R2, R2, 0x1, -R59 ;  /* 0x000000010202e824 */ /* 0x000fe200078e0a3b */
[C---:B------:R-:W-:Y:S01]  /*5ac0*/  ISETP.GT.U32.AND P6, PT, R59.reuse, R4, PT ;  /* 0x000000043b00720c */ /* 0x040fe20003fc4070 */
[----:B------:R-:W-:Y:S01]  /*5ad0*/  IMAD.MOV R10, RZ, RZ, -R10 ;  /* 0x000000ffff0a7224 */ /* 0x000fe200078e0a0a */
[C---:B------:R-:W-:Y:S01]  /*5ae0*/  ISETP.GT.U32.AND P3, PT, R59.reuse, R9, PT ;  /* 0x000000093b00720c */ /* 0x040fe20003f64070 */
[----:B------:R-:W-:Y:S01]  /*5af0*/  IMAD.MOV.U32 R0, RZ, RZ, R8 ;  /* 0x000000ffff007224 */ /* 0x000fe200078e0008 */
[C---:B------:R-:W-:Y:S01]  /*5b00*/  ISETP.GT.U32.AND P2, PT, R59.reuse, R2, PT ;  /* 0x000000023b00720c */ /* 0x040fe20003f44070 */
[----:B------:R-:W-:Y:S02]  /*5b10*/  IMAD R7, R59, R10, R7 ;  /* 0x0000000a3b077224 */ /* 0x000fe400078e0207 */
[----:B------:R-:W-:Y:S01]  /*5b20*/  IMAD.HI.U32 R8, R34, R0, RZ ;  /* 0x0000000022087227 */ /* 0x000fe200078e00ff */
[----:B------:R-:W-:-:S03]  /*5b30*/  IABS R11, R26 ;  /* 0x0000001a000b7213 */ /* 0x000fc60000000000 */
[----:B------:R-:W-:Y:S02]  /*5b40*/  IMAD.MOV R8, RZ, RZ, -R8 ;  /* 0x000000ffff087224 */ /* 0x000fe400078e0a08 */
[--C-:B------:R-:W-:Y:S01]  /*5b50*/  @!P6 IMAD.IADD R4, R4, 0x1, -R59.reuse ;  /* 0x000000010404e824 */ /* 0x100fe200078e0a3b */
[----:B------:R-:W-:Y:S01]  /*5b60*/  ISETP.GT.U32.AND P6, PT, R59, R7, PT ;  /* 0x000000073b00720c */ /* 0x000fe20003fc4070 */
[----:B------:R-:W-:Y:S02]  /*5b70*/  @!P3 IMAD.IADD R9, R9, 0x1, -R59 ;  /* 0x000000010909b824 */ /* 0x000fe400078e0a3b */
[C---:B------:R-:W-:Y:S02]  /*5b80*/  IMAD R0, R59.reuse, R8, R0 ;  /* 0x000000083b007224 */ /* 0x040fe400078e0200 */
[----:B------:R-:W-:Y:S01]  /*5b90*/  IMAD.HI.U32 R8, R34, R11, RZ ;  /* 0x0000000b22087227 */ /* 0x000fe200078e00ff */
[----:B------:R-:W-:-:S03]  /*5ba0*/  ISETP.GT.U32.AND P0, PT, R59, R9, PT ;  /* 0x000000093b00720c */ /* 0x000fc60003f04070 */
[--C-:B------:R-:W-:Y:S01]  /*5bb0*/  @!P2 IMAD.IADD R2, R2, 0x1, -R59.reuse ;  /* 0x000000010202a824 */ /* 0x100fe200078e0a3b */
[----:B------:R-:W-:Y:S01]  /*5bc0*/  ISETP.GT.U32.AND P2, PT, R59, R0, PT ;  /* 0x000000003b00720c */ /* 0x000fe20003f44070 */
[----:B------:R-:W-:Y:S02]  /*5bd0*/  IMAD.MOV R8, RZ, RZ, -R8 ;  /* 0x000000ffff087224 */ /* 0x000fe400078e0a08 */
[----:B------:R-:W-:Y:S02]  /*5be0*/  @!P6 IMAD.IADD R7, R7, 0x1, -R59 ;  /* 0x000000010707e824 */ /* 0x000fe400078e0a3b */
[----:B0-----:R-:W-:Y:S02]  /*5bf0*/  IMAD.MOV.U32 R3, RZ, RZ, R4 ;  /* 0x000000ffff037224 */ /* 0x001fe400078e0004 */
[C---:B------:R-:W-:Y:S02]  /*5c00*/  IMAD R11, R59.reuse, R8, R11 ;  /* 0x000000083b0b7224 */ /* 0x040fe400078e020b */
[----:B------:R-:W-:Y:S01]  /*5c10*/  @!P1 IMAD.MOV R3, RZ, RZ, -R3 ;  /* 0x000000ffff039224 */ /* 0x000fe200078e0a03 */
[----:B------:R-:W-:-:S02]  /*5c20*/  ISETP.GT.U32.AND P1, PT, R59, R7, PT ;  /* 0x000000073b00720c */ /* 0x000fc40003f24070 */
[----:B------:R-:W-:Y:S01]  /*5c30*/  ISETP.GT.U32.AND P6, PT, R59, R11, PT ;  /* 0x0000000b3b00720c */ /* 0x000fe20003fc4070 */
[--C-:B------:R-:W-:Y:S01]  /*5c40*/  @!P0 IMAD.IADD R9, R9, 0x1, -R59.reuse ;  /* 0x0000000109098824 */ /* 0x100fe200078e0a3b */
[----:B------:R0:W-:Y:S01]  /*5c50*/  STL [R1+0xc4], R3 ;  /* 0x0000c40301007387 */ /* 0x0001e20000100800 */
[----:B------:R-:W-:Y:S01]  /*5c60*/  @!P2 IMAD.IADD R0, R0, 0x1, -R59 ;  /* 0x000000010000a824 */ /* 0x000fe200078e0a3b */
[----:B------:R-:W-:Y:S01]  /*5c70*/  ISETP.GE.AND P0, PT, R25, RZ, PT ;  /* 0x000000ff1900720c */ /* 0x000fe20003f06270 */
[----:B------:R-:W-:Y:S01]  /*5c80*/  IMAD.MOV.U32 R25, RZ, RZ, R29 ;  /* 0x000000ffff197224 */ /* 0x000fe200078e001d */
[----:B------:R-:W-:Y:S01]  /*5c90*/  ISETP.GE.AND P2, PT, R26, RZ, PT ;  /* 0x000000ff1a00720c */ /* 0x000fe20003f46270 */
[----:B------:R-:W-:Y:S01]  /*5ca0*/  IMAD.MOV.U32 R26, RZ, RZ, R28 ;  /* 0x000000ffff1a7224 */ /* 0x000fe200078e001c */
[----:B------:R-:W-:Y:S01]  /*5cb0*/  ISETP.GE.AND P3, PT, R22, RZ, PT ;  /* 0x000000ff1600720c */ /* 0x000fe20003f66270 */
[----:B------:R-:W-:Y:S02]  /*5cc0*/  IMAD.MOV.U32 R29, RZ, RZ, R31 ;  /* 0x000000ffff1d7224 */ /* 0x000fe400078e001f */
[----:B0-----:R-:W-:Y:S01]  /*5cd0*/  IMAD.MOV.U32 R3, RZ, RZ, R2 ;  /* 0x000000ffff037224 */ /* 0x001fe200078e0002 */
[----:B------:R-:W-:Y:S01]  /*5ce0*/  IABS R6, R20 ;  /* 0x0000001400067213 */ /* 0x000fe20000000000 */
[----:B------:R-:W-:-:S02]  /*5cf0*/  IMAD.MOV.U32 R28, RZ, RZ, R32 ;  /* 0x000000ffff1c7224 */ /* 0x000fc400078e0020 */
[----:B------:R-:W-:Y:S02]  /*5d00*/  IMAD.MOV.U32 R31, RZ, RZ, R39 ;  /* 0x000000ffff1f7224 */ /* 0x000fe400078e0027 */
[----:B------:R-:W-:Y:S01]  /*5d10*/  @!P5 IMAD.MOV R3, RZ, RZ, -R3 ;  /* 0x000000ffff03d224 */ /* 0x000fe200078e0a03 */
[----:B------:R-:W-:Y:S01]  /*5d20*/  ISETP.GT.U32.AND P5, PT, R59, R0, PT ;  /* 0x000000003b00720c */ /* 0x000fe20003fa4070 */
[----:B------:R-:W-:Y:S02]  /*5d30*/  IMAD.MOV.U32 R19, RZ, RZ, R27 ;  /* 0x000000ffff137224 */ /* 0x000fe400078e001b */
[----:B------:R-:W-:Y:S02]  /*5d40*/  IMAD.MOV.U32 R39, RZ, RZ, R42 ;  /* 0x000000ffff277224 */ /* 0x000fe400078e002a */
[----:B------:R-:W-:Y:S02]  /*5d50*/  IMAD.MOV.U32 R32, RZ, RZ, R51 ;  /* 0x000000ffff207224 */ /* 0x000fe400078e0033 */
[----:B------:R-:W-:-:S02]  /*5d60*/  IMAD.MOV.U32 R27, RZ, RZ, R36 ;  /* 0x000000ffff1b7224 */ /* 0x000fc400078e0024 */
[----:B------:R-:W-:Y:S01]  /*5d70*/  IMAD.MOV.U32 R51, RZ, RZ, R52 ;  /* 0x000000ffff337224 */ /* 0x000fe200078e0034 */
[----:B------:R-:W-:Y:S01]  /*5d80*/  MOV R52, R53 ;  /* 0x0000003500347202 */ /* 0x000fe20000000f00 */
[----:B------:R-:W-:Y:S02]  /*5d90*/  IMAD.MOV.U32 R36, RZ, RZ, R38 ;  /* 0x000000ffff247224 */ /* 0x000fe400078e0026 */
[----:B------:R-:W-:Y:S02]  /*5da0*/  IMAD.MOV.U32 R38, RZ, RZ, R46 ;  /* 0x000000ffff267224 */ /* 0x000fe400078e002e */
[----:B------:R-:W-:Y:S02]  /*5db0*/  @!P1 IMAD.IADD R7, R7, 0x1, -R59 ;  /* 0x0000000107079824 */ /* 0x000fe400078e0a3b */
[----:B---3--:R-:W-:Y:S02]  /*5dc0*/  IMAD.MOV.U32 R46, RZ, RZ, R55 ;  /* 0x000000ffff2e7224 */ /* 0x008fe400078e0037 */
[----:B------:R-:W-:-:S04]  /*5dd0*/  IMAD.HI.U32 R10, R34, R6, RZ ;  /* 0x00000006220a7227 */ /* 0x000fc800078e00ff */
[----:B------:R-:W-:Y:S01]  /*5de0*/  @!P6 IMAD.IADD R11, R11, 0x1, -R59 ;  /* 0x000000010b0be824 */ /* 0x000fe200078e0a3b */
[----:B------:R-:W-:Y:S01]  /*5df0*/  IADD3 R10, PT, PT, -R10, RZ, RZ ;  /* 0x000000ff0a0a7210 */ /* 0x000fe20007ffe1ff */
[----:B------:R-:W-:-:S03]  /*5e00*/  @!P4 IMAD.MOV R9, RZ, RZ, -R9 ;  /* 0x000000ffff09c224 */ /* 0x000fc600078e0a09 */
[C---:B------:R-:W-:Y:S01]  /*5e10*/  ISETP.GT.U32.AND P6, PT, R59.reuse, R11, PT ;  /* 0x0000000b3b00720c */ /* 0x040fe20003fc4070 */
[----:B------:R-:W-:Y:S02]  /*5e20*/  @!P5 IMAD.IADD R0, R0, 0x1, -R59 ;  /* 0x000000010000d824 */ /* 0x000fe400078e0a3b */
[----:B------:R-:W-:-:S05]  /*5e30*/  IMAD R6, R59, R10, R6 ;  /* 0x0000000a3b067224 */ /* 0x000fca00078e0206 */
[----:B------:R-:W-:-:S05]  /*5e40*/  ISETP.GT.U32.AND P1, PT, R59, R6, PT ;  /* 0x000000063b00720c */ /* 0x000fca0003f24070 */
[----:B------:R-:W-:Y:S01]  /*5e50*/  @!P6 IMAD.IADD R11, R11, 0x1, -R59 ;  /* 0x000000010b0be824 */ /* 0x000fe200078e0a3b */
[----:B------:R-:W-:-:S07]  /*5e60*/  IABS R8, R24 ;  /* 0x0000001800087213 */ /* 0x000fce0000000000 */
[----:B------:R-:W-:Y:S01]  /*5e70*/  @!P1 IMAD.IADD R6, R6, 0x1, -R59 ;  /* 0x0000000106069824 */ /* 0x000fe200078e0a3b */
[----:B------:R-:W-:Y:S01]  /*5e80*/  ISETP.GE.AND P1, PT, R24, RZ, PT ;  /* 0x000000ff1800720c */ /* 0x000fe20003f26270 */
[----:B------:R-:W-:Y:S02]  /*5e90*/  IMAD.MOV.U32 R24, RZ, RZ, R27 ;  /* 0x000000ffff187224 */ /* 0x000fe400078e001b */
[----:B------:R-:W-:Y:S02]  /*5ea0*/  IMAD.MOV.U32 R27, RZ, RZ, R29 ;  /* 0x000000ffff1b7224 */ /* 0x000fe400078e001d */
[----:B--2---:R-:W-:Y:S02]  /*5eb0*/  IMAD.MOV.U32 R42, RZ, RZ, R47 ;  /* 0x000000ffff2a7224 */ /* 0x004fe400078e002f */
[----:B------:R-:W2:Y:S04]  /*5ec0*/  LDL.LU R47, [R1+0x5a8] ;  /* 0x0005a800012f7983 */ /* 0x000ea80000300800 */
[----:B------:R-:W3:Y:S01]  /*5ed0*/  LDL.LU R53, [R1+0x4ac] ;  /* 0x0004ac0001357983 */ /* 0x000ee20000300800 */
[----:B----4-:R-:W-:-:S02]  /*5ee0*/  IMAD.MOV.U32 R22, RZ, RZ, R30 ;  /* 0x000000ffff167224 */ /* 0x010fc400078e001e */
[----:B------:R-:W-:Y:S02]  /*5ef0*/  IMAD.MOV.U32 R30, RZ, RZ, R41 ;  /* 0x000000ffff1e7224 */ /* 0x000fe400078e0029 */
[----:B------:R-:W4:Y:S04]  /*5f00*/  LDL.LU R41, [R1+0x460] ;  /* 0x0004600001297983 */ /* 0x000f280000300800 */
[----:B------:R-:W2:Y:S04]  /*5f10*/  LDL.LU R55, [R1+0x4bc] ;  /* 0x0004bc0001377983 */ /* 0x000ea80000300800 */
[----:B------:R0:W-:Y:S02]  /*5f20*/  STL [R1+0xc0], R3 ;  /* 0x0000c00301007387 */ /* 0x0001e40000100800 */
[----:B0-----:R-:W-:-:S04]  /*5f30*/  IMAD.MOV.U32 R3, RZ, RZ, R7 ;  /* 0x000000ffff037224 */ /* 0x001fc800078e0007 */
[----:B------:R-:W-:Y:S01]  /*5f40*/  @!P3 IMAD.MOV R3, RZ, RZ, -R3 ;  /* 0x000000ffff03b224 */ /* 0x000fe200078e0a03 */
[----:B------:R-:W-:Y:S04]  /*5f50*/  STL [R1+0xbc], R9 ;  /* 0x0000bc0901007387 */ /* 0x000fe80000100800 */
[----:B------:R0:W-:Y:S02]  /*5f60*/  STL [R1+0xb4], R3 ;  /* 0x0000b40301007387 */ /* 0x0001e40000100800 */
[----:B0-----:R-:W-:-:S04]  /*5f70*/  IMAD.MOV.U32 R3, RZ, RZ, R0 ;  /* 0x000000ffff037224 */ /* 0x001fc800078e0000 */
[----:B------:R-:W-:-:S05]  /*5f80*/  @!P0 IMAD.MOV R3, RZ, RZ, -R3 ;  /* 0x000000ffff038224 */ /* 0x000fca00078e0a03 */
[----:B------:R0:W-:Y:S02]  /*5f90*/  STL [R1+0xb0], R3 ;  /* 0x0000b00301007387 */ /* 0x0001e40000100800 */
[----:B0-----:R-:W-:-:S04]  /*5fa0*/  IMAD.MOV.U32 R3, RZ, RZ, R11 ;  /* 0x000000ffff037224 */ /* 0x001fc800078e000b */
[----:B------:R-:W-:-:S05]  /*5fb0*/  @!P2 IMAD.MOV R3, RZ, RZ, -R3 ;  /* 0x000000ffff03a224 */ /* 0x000fca00078e0a03 */
[----:B------:R0:W-:Y:S04]  /*5fc0*/  STL [R1+0xac], R3 ;  /* 0x0000ac0301007387 */ /* 0x0001e80000100800 */
[----:B------:R-:W2:Y:S01]  /*5fd0*/  LDL.LU R29, [R1+0x3d4] ;  /* 0x0003d400011d7983 */ /* 0x000ea20000300800 */
[----:B------:R-:W-:Y:S02]  /*5fe0*/  IABS R5, R23 ;  /* 0x0000001700057213 */ /* 0x000fe40000000000 */
[----:B------:R-:W-:Y:S01]  /*5ff0*/  ISETP.GE.AND P5, PT, R23, RZ, PT ;  /* 0x000000ff1700720c */ /* 0x000fe20003fa6270 */
[----:B------:R-:W-:Y:S02]  /*6000*/  IMAD.MOV.U32 R23, RZ, RZ, R28 ;  /* 0x000000ffff177224 */ /* 0x000fe400078e001c */
[----:B------:R-:W-:Y:S01]  /*6010*/  IMAD.MOV.U32 R28, RZ, RZ, R58 ;  /* 0x000000ffff1c7224 */ /* 0x000fe200078e003a */
[----:B------:R-:W-:Y:S01]  /*6020*/  ISETP.GE.AND P4, PT, R20, RZ, PT ;  /* 0x000000ff1400720c */ /* 0x000fe20003f86270 */
[----:B------:R-:W-:Y:S01]  /*6030*/  IMAD.MOV.U32 R20, RZ, RZ, R27 ;  /* 0x000000ffff147224 */ /* 0x000fe200078e001b */
[----:B------:R-:W3:Y:S01]  /*6040*/  LDL.LU R58, [R1+0x47c] ;  /* 0x00047c00013a7983 */ /* 0x000ee20000300800 */
[----:B------:R-:W-:-:S02]  /*6050*/  IMAD.MOV.U32 R27, RZ, RZ, R28 ;  /* 0x000000ffff1b7224 */ /* 0x000fc400078e001c */
[----:B------:R-:W-:-:S04]  /*6060*/  IMAD.HI.U32 R12, R34, R5, RZ ;  /* 0x00000005220c7227 */ /* 0x000fc800078e00ff */
[----:B------:R-:W-:Y:S02]  /*6070*/  IMAD.MOV R12, RZ, RZ, -R12 ;  /* 0x000000ffff0c7224 */ /* 0x000fe400078e0a0c */
[----:B------:R-:W-:-:S04]  /*6080*/  IMAD.HI.U32 R2, R34, R8, RZ ;  /* 0x0000000822027227 */ /* 0x000fc800078e00ff */
[----:B------:R-:W-:Y:S02]  /*6090*/  IMAD R5, R59, R12, R5 ;  /* 0x0000000c3b057224 */ /* 0x000fe400078e0205 */
[----:B------:R-:W-:-:S03]  /*60a0*/  IMAD.MOV R2, RZ, RZ, -R2 ;  /* 0x000000ffff027224 */ /* 0x000fc600078e0a02 */
[C---:B------:R-:W-:Y:S01]  /*60b0*/  ISETP.GT.U32.AND P3, PT, R59.reuse, R5, PT ;  /* 0x000000053b00720c */ /* 0x040fe20003f64070 */
[----:B------:R-:W-:-:S05]  /*60c0*/  IMAD R2, R59, R2, R8 ;  /* 0x000000023b027224 */ /* 0x000fca00078e0208 */
[----:B------:R-:W-:Y:S02]  /*60d0*/  ISETP.GT.U32.AND P6, PT, R59, R2, PT ;  /* 0x000000023b00720c */ /* 0x000fe40003fc4070 */
[----:B------:R-:W-:Y:S02]  /*60e0*/  IABS R4, R21 ;  /* 0x0000001500047213 */ /* 0x000fe40000000000 */
[----:B------:R-:W-:-:S03]  /*60f0*/  IABS R10, R22 ;  /* 0x00000016000a7213 */ /* 0x000fc60000000000 */
[----:B------:R-:W-:Y:S02]  /*6100*/  @!P3 IMAD.IADD R5, R5, 0x1, -R59 ;  /* 0x000000010505b824 */ /* 0x000fe400078e0a3b */
[----:B------:R-:W-:-:S04]  /*6110*/  IMAD.HI.U32 R7, R34, R4, RZ ;  /* 0x0000000422077227 */ /* 0x000fc800078e00ff */
[----:B------:R-:W-:-:S04]  /*6120*/  IMAD.HI.U32 R0, R34, R10, RZ ;  /* 0x0000000a22007227 */ /* 0x000fc800078e00ff */
[----:B--2---:R-:W-:Y:S02]  /*6130*/  IMAD.MOV.U32 R28, RZ, RZ, R29 ;  /* 0x000000ffff1c7224 */ /* 0x004fe400078e001d */
[----:B------:R-:W2:Y:S01]  /*6140*/  LDL.LU R29, [R1+0x3f4] ;  /* 0x0003f400011d7983 */ /* 0x000ea20000300800 */
[----:B------:R-:W-:Y:S01]  /*6150*/  @!P6 IMAD.IADD R2, R2, 0x1, -R59 ;  /* 0x000000010202e824 */ /* 0x000fe200078e0a3b */
[----:B------:R-:W-:Y:S01]  /*6160*/  ISETP.GT.U32.AND P6, PT, R59, R5, PT ;  /* 0x000000053b00720c */ /* 0x000fe20003fc4070 */
[----:B------:R-:W-:Y:S01]  /*6170*/  IMAD.MOV R7, RZ, RZ, -R7 ;  /* 0x000000ffff077224 */ /* 0x000fe200078e0a07 */
[----:B------:R-:W-:-:S03]  /*6180*/  IADD3 R0, PT, PT, -R0, RZ, RZ ;  /* 0x000000ff00007210 */ /* 0x000fc60007ffe1ff */
[C---:B------:R-:W-:Y:S01]  /*6190*/  IMAD R4, R59.reuse, R7, R4 ;  /* 0x000000073b047224 */ /* 0x040fe200078e0204 */
[C---:B------:R-:W-:Y:S01]  /*61a0*/  ISETP.GT.U32.AND P3, PT, R59.reuse, R6, PT ;  /* 0x000000063b00720c */ /* 0x040fe20003f64070 */
[----:B------:R-:W-:-:S03]  /*61b0*/  IMAD R0, R59, R0, R10 ;  /* 0x000000003b007224 */ /* 0x000fc600078e020a */
[----:B------:R-:W-:-:S03]  /*61c0*/  ISETP.GT.U32.AND P2, PT, R59, R4, PT ;  /* 0x000000043b00720c */ /* 0x000fc60003f44070 */
[----:B------:R-:W-:Y:S01]  /*61d0*/  @!P6 IMAD.IADD R5, R5, 0x1, -R59 ;  /* 0x000000010505e824 */ /* 0x000fe200078e0a3b */
[C---:B------:R-:W-:Y:S02]  /*61e0*/  ISETP.GT.U32.AND P6, PT, R59.reuse, R0, PT ;  /* 0x000000003b00720c */ /* 0x040fe40003fc4070 */
[----:B------:R-:W-:Y:S01]  /*61f0*/  ISETP.GT.U32.AND P0, PT, R59, R2, PT ;  /* 0x000000023b00720c */ /* 0x000fe20003f04070 */
[----:B0-----:R-:W-:Y:S02]  /*6200*/  IMAD.MOV.U32 R3, RZ, RZ, R5 ;  /* 0x000000ffff037224 */ /* 0x001fe400078e0005 */
[----:B------:R-:W-:-:S04]  /*6210*/  @!P3 IMAD.IADD R6, R6, 0x1, -R59 ;  /* 0x000000010606b824 */ /* 0x000fc800078e0a3b */
[--C-:B------:R-:W-:Y:S02]  /*6220*/  @!P2 IMAD.IADD R4, R4, 0x1, -R59.reuse ;  /* 0x000000010404a824 */ /* 0x100fe400078e0a3b */
[----:B------:R-:W-:Y:S02]  /*6230*/  @!P4 IMAD.MOV R6, RZ, RZ, -R6 ;  /* 0x000000ffff06c224 */ /* 0x000fe400078e0a06 */
[--C-:B------:R-:W-:Y:S01]  /*6240*/  @!P6 IMAD.IADD R0, R0, 0x1, -R59.reuse ;  /* 0x000000010000e824 */ /* 0x100fe200078e0a3b */
[----:B------:R-:W-:Y:S02]  /*6250*/  ISETP.GT.U32.AND P4, PT, R59, R4, PT ;  /* 0x000000043b00720c */ /* 0x000fe40003f84070 */
[----:B------:R-:W-:Y:S01]  /*6260*/  @!P5 IADD3 R3, PT, PT, -R3, RZ, RZ ;  /* 0x000000ff0303d210 */ /* 0x000fe20007ffe1ff */
[----:B------:R-:W-:Y:S01]  /*6270*/  @!P0 IMAD.IADD R2, R2, 0x1, -R59 ;  /* 0x0000000102028824 */ /* 0x000fe200078e0a3b */
[----:B------:R-:W-:Y:S01]  /*6280*/  ISETP.GT.U32.AND P5, PT, R59, R0, PT ;  /* 0x000000003b00720c */ /* 0x000fe20003fa4070 */
[----:B------:R-:W-:Y:S01]  /*6290*/  STL [R1+0xa8], R6 ;  /* 0x0000a80601007387 */ /* 0x000fe20000100800 */
[----:B------:R-:W-:-:S03]  /*62a0*/  ISETP.GE.AND P3, PT, R21, RZ, PT ;  /* 0x000000ff1500720c */ /* 0x000fc60003f66270 */
[----:B------:R0:W-:Y:S01]  /*62b0*/  STL [R1+0xa4], R3 ;  /* 0x0000a40301007387 */ /* 0x0001e20000100800 */
[----:B------:R-:W-:Y:S01]  /*62c0*/  ISETP.GE.AND P0, PT, R22, RZ, PT ;  /* 0x000000ff1600720c */ /* 0x000fe20003f06270 */
[----:B------:R-:W-:Y:S01]  /*62d0*/  IMAD.MOV.U32 R22, RZ, RZ, R27 ;  /* 0x000000ffff167224 */ /* 0x000fe200078e001b */
[----:B------:R-:W-:Y:S01]  /*62e0*/  IABS R7, R25 ;  /* 0x0000001900077213 */ /* 0x000fe20000000000 */
[----:B------:R-:W-:Y:S02]  /*62f0*/  @!P4 IMAD.IADD R4, R4, 0x1, -R59 ;  /* 0x000000010404c824 */ /* 0x000fe400078e0a3b */
[----:B0-----:R-:W-:Y:S01]  /*6300*/  IMAD.MOV.U32 R3, RZ, RZ, R2 ;  /* 0x000000ffff037224 */ /* 0x001fe200078e0002 */
[----:B------:R-:W-:-:S03]  /*6310*/  ISETP.GE.AND P2, PT, R25, RZ, PT ;  /* 0x000000ff1900720c */ /* 0x000fc60003f46270 */
[----:B------:R-:W-:Y:S02]  /*6320*/  @!P1 IMAD.MOV R3, RZ, RZ, -R3 ;  /* 0x000000ffff039224 */ /* 0x000fe400078e0a03 */
[----:B------:R-:W-:Y:S02]  /*6330*/  IMAD.MOV.U32 R25, RZ, RZ, R28 ;  /* 0x000000ffff197224 */ /* 0x000fe400078e001c */
[----:B------:R-:W-:Y:S01]  /*6340*/  IMAD.MOV.U32 R27, RZ, RZ, R30 ;  /* 0x000000ffff1b7224 */ /* 0x000fe200078e001e */
[----:B------:R0:W-:Y:S01]  /*6350*/  STL [R1+0xa0], R3 ;  /* 0x0000a00301007387 */ /* 0x0001e20000100800 */
[----:B------:R-:W-:Y:S01]  /*6360*/  IMAD.MOV.U32 R28, RZ, RZ, R40 ;  /* 0x000000ffff1c7224 */ /* 0x000fe200078e0028 */
[----:B------:R-:W-:Y:S01]  /*6370*/  IABS R8, R26 ;  /* 0x0000001a00087213 */ /* 0x000fe20000000000 */
[----:B------:R-:W-:Y:S01]  /*6380*/  @!P5 IMAD.IADD R0, R0, 0x1, -R59 ;  /* 0x000000010000d824 */ /* 0x000fe200078e0a3b */
[----:B------:R-:W-:Y:S01]  /*6390*/  ISETP.GE.AND P5, PT, R26, RZ, PT ;  /* 0x000000ff1a00720c */ /* 0x000fe20003fa6270 */
[----:B------:R-:W-:-:S02]  /*63a0*/  IMAD.MOV.U32 R26, RZ, RZ, R27 ;  /* 0x000000ffff1a7224 */ /* 0x000fc400078e001b */
[----:B------:R-:W-:Y:S02]  /*63b0*/  IMAD.MOV.U32 R30, RZ, RZ, R33 ;  /* 0x000000ffff1e7224 */ /* 0x000fe400078e0021 */
[----:B0-----:R-:W-:Y:S02]  /*63c0*/  IMAD.MOV.U32 R3, RZ, RZ, R4 ;  /* 0x000000ffff037224 */ /* 0x001fe400078e0004 */
[----:B------:R-:W-:Y:S02]  /*63d0*/  IMAD.MOV.U32 R27, RZ, RZ, R28 ;  /* 0x000000ffff1b7224 */ /* 0x000fe400078e001c */
[----:B------:R-:W-:Y:S02]  /*63e0*/  IMAD.MOV.U32 R33, RZ, RZ, R44 ;  /* 0x000000ffff217224 */ /* 0x000fe400078e002c */
[----:B------:R-:W-:Y:S02]  /*63f0*/  @!P3 IMAD.MOV R3, RZ, RZ, -R3 ;  /* 0x000000ffff03b224 */ /* 0x000fe400078e0a03 */
[----:B------:R-:W-:-:S02]  /*6400*/  IMAD.MOV.U32 R40, RZ, RZ, R43 ;  /* 0x000000ffff287224 */ /* 0x000fc400078e002b */
[----:B------:R-:W-:Y:S02]  /*6410*/  IMAD.MOV.U32 R44, RZ, RZ, R57 ;  /* 0x000000ffff2c7224 */ /* 0x000fe400078e0039 */
[----:B------:R-:W-:Y:S01]  /*6420*/  IMAD.MOV.U32 R43, RZ, RZ, R45 ;  /* 0x000000ffff2b7224 */ /* 0x000fe200078e002d */
[----:B------:R-:W4:Y:S01]  /*6430*/  LDL.LU R57, [R1+0x470] ;  /* 0x0004700001397983 */ /* 0x000f220000300800 */
[----:B------:R-:W-:-:S03]  /*6440*/  IMAD.MOV.U32 R21, RZ, RZ, R27 ;  /* 0x000000ffff157224 */ /* 0x000fc600078e001b */
[----:B------:R-:W4:Y:S01]  /*6450*/  LDL.LU R45, [R1+0x4cc] ;  /* 0x0004cc00012d7983 */ /* 0x000f220000300800 */
[----:B------:R-:W-:Y:S02]  /*6460*/  IMAD.MOV.U32 R27, RZ, RZ, R30 ;  /* 0x000000ffff1b7224 */ /* 0x000fe400078e001e */
[----:B--2---:R-:W-:Y:S02]  /*6470*/  IMAD.MOV.U32 R28, RZ, RZ, R29 ;  /* 0x000000ffff1c7224 */ /* 0x004fe400078e001d */
[----:B------:R-:W-:Y:S02]  /*6480*/  IMAD.MOV.U32 R29, RZ, RZ, R48 ;  /* 0x000000ffff1d7224 */ /* 0x000fe400078e0030 */
[----:B------:R-:W-:Y:S01]  /*6490*/  IMAD.MOV.U32 R48, RZ, RZ, R56 ;  /* 0x000000ffff307224 */ /* 0x000fe200078e0038 */
[----:B---3--:R-:W-:Y:S02]  /*64a0*/  MOV R56, R58 ;  /* 0x0000003a00387202 */ /* 0x008fe40000000f00 */
[----:B------:R-:W2:Y:S04]  /*64b0*/  LDL.LU R58, [R1+0x444] ;  /* 0x00044400013a7983 */ /* 0x000ea80000300800 */
[----:B------:R0:W-:Y:S04]  /*64c0*/  STL [R1+0x9c], R3 ;  /* 0x00009c0301007387 */ /* 0x0001e80000100800 */
[----:B------:R-:W3:Y:S01]  /*64d0*/  LDL.LU R30, [R1+0x3ec] ;  /* 0x0003ec00011e7983 */ /* 0x000ee20000300800 */
[----:B------:R-:W-:-:S04]  /*64e0*/  IMAD.HI.U32 R11, R34, R7, RZ ;  /* 0x00000007220b7227 */ /* 0x000fc800078e00ff */
[----:B------:R-:W-:-:S04]  /*64f0*/  IMAD.MOV R11, RZ, RZ, -R11 ;  /* 0x000000ffff0b7224 */ /* 0x000fc800078e0a0b */
[----:B------:R-:W-:Y:S01]  /*6500*/  IMAD R7, R59, R11, R7 ;  /* 0x0000000b3b077224 */ /* 0x000fe200078e0207 */
[----:B------:R-:W-:Y:S01]  /*6510*/  IABS R9, R19 ;  /* 0x0000001300097213 */ /* 0x000fe20000000000 */
[----:B------:R-:W-:-:S03]  /*6520*/  IMAD.HI.U32 R10, R34, R8, RZ ;  /* 0x00000008220a7227 */ /* 0x000fc600078e00ff */
[----:B------:R-:W-:Y:S01]  /*6530*/  ISETP.GT.U32.AND P6, PT, R59, R7, PT ;  /* 0x000000073b00720c */ /* 0x000fe20003fc4070 */
[----:B------:R-:W-:Y:S02]  /*6540*/  IMAD.MOV R10, RZ, RZ, -R10 ;  /* 0x000000ffff0a7224 */ /* 0x000fe400078e0a0a */
[----:B------:R-:W-:-:S04]  /*6550*/  IMAD.HI.U32 R12, R34, R9, RZ ;  /* 0x00000009220c7227 */ /* 0x000fc800078e00ff */
[C---:B------:R-:W-:Y:S02]  /*6560*/  IMAD R8, R59.reuse, R10, R8 ;  /* 0x0000000a3b087224 */ /* 0x040fe400078e0208 */
[----:B------:R-:W-:Y:S01]  /*6570*/  IMAD.MOV R12, RZ, RZ, -R12 ;  /* 0x000000ffff0c7224 */ /* 0x000fe200078e0a0c */
[----:B------:R-:W-:Y:S02]  /*6580*/  IABS R5, R23 ;  /* 0x0000001700057213 */ /* 0x000fe40000000000 */
[----:B------:R-:W-:Y:S01]  /*6590*/  ISETP.GT.U32.AND P1, PT, R59, R8, PT ;  /* 0x000000083b00720c */ /* 0x000fe20003f24070 */
[----:B------:R-:W-:Y:S02]  /*65a0*/  @!P6 IMAD.IADD R7, R7, 0x1, -R59 ;  /* 0x000000010707e824 */ /* 0x000fe400078e0a3b */
[C---:B------:R-:W-:Y:S02]  /*65b0*/  IMAD R9, R59.reuse, R12, R9 ;  /* 0x0000000c3b097224 */ /* 0x040fe400078e0209 */
[----:B------:R-:W-:Y:S01]  /*65c0*/  IMAD.HI.U32 R11, R34, R5, RZ ;  /* 0x00000005220b7227 */ /* 0x000fe200078e00ff */
[----:B------:R-:W-:-:S02]  /*65d0*/  ISETP.GT.U32.AND P6, PT, R59, R7, PT ;  /* 0x000000073b00720c */ /* 0x000fc40003fc4070 */
[----:B------:R-:W-:Y:S01]  /*65e0*/  ISETP.GT.U32.AND P4, PT, R59, R9, PT ;  /* 0x000000093b00720c */ /* 0x000fe20003f84070 */
[----:B------:R-:W-:Y:S01]  /*65f0*/  IMAD.MOV R11, RZ, RZ, -R11 ;  /* 0x000000ffff0b7224 */ /* 0x000fe200078e0a0b */
[----:B------:R-:W-:-:S03]  /*6600*/  IABS R2, R24 ;  /* 0x0000001800027213 */ /* 0x000fc60000000000 */
[----:B------:R-:W-:Y:S01]  /*6610*/  @!P1 IMAD.IADD R8, R8, 0x1, -R59 ;  /* 0x0000000108089824 */ /* 0x000fe200078e0a3b */
[----:B------:R-:W-:Y:S01]  /*6620*/  IABS R10, R20 ;  /* 0x00000014000a7213 */ /* 0x000fe20000000000 */
[C---:B------:R-:W-:Y:S02]  /*6630*/  IMAD R5, R59.reuse, R11, R5 ;  /* 0x0000000b3b057224 */ /* 0x040fe400078e0205 */
[----:B------:R-:W-:Y:S01]  /*6640*/  IMAD.HI.U32 R6, R34, R2, RZ ;  /* 0x0000000222067227 */ /* 0x000fe200078e00ff */
[----:B------:R-:W-:-:S03]  /*6650*/  ISETP.GT.U32.AND P1, PT, R59, R8, PT ;  /* 0x000000083b00720c */ /* 0x000fc60003f24070 */
[--C-:B------:R-:W-:Y:S01]  /*6660*/  @!P6 IMAD.IADD R7, R7, 0x1, -R59.reuse ;  /* 0x000000010707e824 */ /* 0x100fe200078e0a3b */
[----:B------:R-:W-:Y:S01]  /*6670*/  ISETP.GT.U32.AND P6, PT, R59, R5, PT ;  /* 0x000000053b00720c */ /* 0x000fe20003fc4070 */
[----:B------:R-:W-:Y:S02]  /*6680*/  @!P4 IMAD.IADD R9, R9, 0x1, -R59 ;  /* 0x000000010909c824 */ /* 0x000fe400078e0a3b */
[----:B------:R-:W-:-:S03]  /*6690*/  IMAD.HI.U32 R11, R34, R10, RZ ;  /* 0x0000000a220b7227 */ /* 0x000fc600078e00ff */
[C---:B------:R-:W-:Y:S01]  /*66a0*/  ISETP.GT.U32.AND P3, PT, R59.reuse, R9, PT ;  /* 0x000000093b00720c */ /* 0x040fe20003f64070 */
[----:B------:R-:W-:Y:S02]  /*66b0*/  IMAD.MOV R6, RZ, RZ, -R6 ;  /* 0x000000ffff067224 */ /* 0x000fe400078e0a06 */
[----:B------:R-:W-:Y:S01]  /*66c0*/  IMAD.MOV R11, RZ, RZ, -R11 ;  /* 0x000000ffff0b7224 */ /* 0x000fe200078e0a0b */
[----:B------:R-:W-:Y:S01]  /*66d0*/  IABS R4, R22 ;  /* 0x0000001600047213 */ /* 0x000fe20000000000 */
[C---:B------:R-:W-:Y:S02]  /*66e0*/  IMAD R2, R59.reuse, R6, R2 ;  /* 0x000000063b027224 */ /* 0x040fe400078e0202 */
[C---:B------:R-:W-:Y:S02]  /*66f0*/  IMAD R10, R59.reuse, R11, R10 ;  /* 0x0000000b3b0a7224 */ /* 0x040fe400078e020a */
[----:B------:R-:W-:Y:S01]  /*6700*/  @!P1 IMAD.IADD R8, R8, 0x1, -R59 ;  /* 0x0000000108089824 */ /* 0x000fe200078e0a3b */
[----:B------:R-:W-:Y:S01]  /*6710*/  ISETP.GT.U32.AND P1, PT, R59, R2, PT ;  /* 0x000000023b00720c */ /* 0x000fe20003f24070 */
[----:B------:R-:W-:-:S04]  /*6720*/  IMAD.HI.U32 R13, R34, R4, RZ ;  /* 0x00000004220d7227 */ /* 0x000fc800078e00ff */
[----:B------:R-:W-:Y:S01]  /*6730*/  @!P6 IMAD.IADD R5, R5, 0x1, -R59 ;  /* 0x000000010505e824 */ /* 0x000fe200078e0a3b */
[----:B------:R-:W-:Y:S01]  /*6740*/  ISETP.GT.U32.AND P6, PT, R59, R10, PT ;  /* 0x0000000a3b00720c */ /* 0x000fe20003fc4070 */
[----:B------:R-:W-:Y:S01]  /*6750*/  IMAD.MOV.U32 R14, RZ, RZ, R0 ;  /* 0x000000ffff0e7224 */ /* 0x000fe200078e0000 */
[----:B------:R-:W-:Y:S01]  /*6760*/  IABS R6, R25 ;  /* 0x0000001900067213 */ /* 0x000fe20000000000 */
[----:B------:R-:W-:Y:S01]  /*6770*/  IMAD.MOV R13, RZ, RZ, -R13 ;  /* 0x000000ffff0d7224 */ /* 0x000fe200078e0a0d */
[----:B------:R-:W-:Y:S01]  /*6780*/  ISETP.GE.AND P4, PT, R19, RZ, PT ;  /* 0x000000ff1300720c */ /* 0x000fe20003f86270 */
[----:B------:R-:W-:Y:S01]  /*6790*/  @!P3 IMAD.IADD R9, R9, 0x1, -R59 ;  /* 0x000000010909b824 */ /* 0x000fe200078e0a3b */
[----:B------:R-:W-:Y:S01]  /*67a0*/  ISETP.GE.AND P3, PT, R23, RZ, PT ;  /* 0x000000ff1700720c */ /* 0x000fe20003f66270 */
[----:B0-----:R-:W-:Y:S02]  /*67b0*/  IMAD.MOV.U32 R3, RZ, RZ, R7 ;  /* 0x000000ffff037224 */ /* 0x001fe400078e0007 */
[----:B------:R-:W-:Y:S01]  /*67c0*/  @!P0 IMAD.MOV R14, RZ, RZ, -R14 ;  /* 0x000000ffff0e8224 */ /* 0x000fe200078e0a0e */
[C---:B------:R-:W-:Y:S01]  /*67d0*/  ISETP.GT.U32.AND P0, PT, R59.reuse, R5, PT ;  /* 0x000000053b00720c */ /* 0x040fe20003f04070 */
[----:B------:R-:W-:Y:S01]  /*67e0*/  IMAD.MOV.U32 R23, RZ, RZ, R27 ;  /* 0x000000ffff177224 */ /* 0x000fe200078e001b */
[----:B------:R-:W-:Y:S01]  /*67f0*/  MOV R27, R32 ;  /* 0x00000020001b7202 */ /* 0x000fe20000000f00 */
[----:B------:R-:W-:-:S02]  /*6800*/  IMAD R4, R59, R13, R4 ;  /* 0x0000000d3b047224 */ /* 0x000fc400078e0204 */
[----:B------:R-:W-:Y:S02]  /*6810*/  IMAD.MOV.U32 R7, RZ, RZ, R8 ;  /* 0x000000ffff077224 */ /* 0x000fe400078e0008 */
[----:B------:R-:W-:-:S04]  /*6820*/  IMAD.HI.U32 R11, R34, R6, RZ ;  /* 0x00000006220b7227 */ /* 0x000fc800078e00ff */
[----:B------:R-:W-:Y:S02]  /*6830*/  IMAD.MOV.U32 R32, RZ, RZ, R33 ;  /* 0x000000ffff207224 */ /* 0x000fe400078e0021 */
[----:B------:R-:W-:Y:S02]  /*6840*/  @!P2 IMAD.MOV R3, RZ, RZ, -R3 ;  /* 0x000000ffff03a224 */ /* 0x000fe400078e0a03 */
[----:B------:R-:W-:Y:S02]  /*6850*/  IMAD.MOV.U32 R33, RZ, RZ, R38 ;  /* 0x000000ffff217224 */ /* 0x000fe400078e0026 */
[----:B------:R-:W-:Y:S02]  /*6860*/  IMAD.MOV.U32 R38, RZ, RZ, R48 ;  /* 0x000000ffff267224 */ /* 0x000fe400078e0030 */
[----:B------:R-:W4:Y:S01]  /*6870*/  LDL.LU R48, [R1+0x44c] ;  /* 0x00044c0001307983 */ /* 0x000f220000300800 */
[----:B------:R-:W-:Y:S01]  /*6880*/  @!P5 IMAD.MOV R7, RZ, RZ, -R7 ;  /* 0x000000ffff07d224 */ /* 0x000fe200078e0a07 */
[C---:B------:R-:W-:Y:S01]  /*6890*/  ISETP.GT.U32.AND P5, PT, R59.reuse, R4, PT ;  /* 0x000000043b00720c */ /* 0x040fe20003fa4070 */
[----:B------:R-:W-:Y:S01]  /*68a0*/  IMAD.MOV R11, RZ, RZ, -R11 ;  /* 0x000000ffff0b7224 */ /* 0x000fe200078e0a0b */
[----:B------:R-:W-:Y:S01]  /*68b0*/  STL [R1+0x98], R14 ;  /* 0x0000980e01007387 */ /* 0x000fe20000100800 */
[--C-:B------:R-:W-:Y:S01]  /*68c0*/  @!P1 IMAD.IADD R2, R2, 0x1, -R59.reuse ;  /* 0x0000000102029824 */ /* 0x100fe200078e0a3b */
[----:B------:R-:W-:Y:S01]  /*68d0*/  IABS R12, R26 ;  /* 0x0000001a000c7213 */ /* 0x000fe20000000000 */
[----:B------:R-:W-:Y:S01]  /*68e0*/  @!P6 IMAD.IADD R10, R10, 0x1, -R59 ;  /* 0x000000010a0ae824 */ /* 0x000fe200078e0a3b */
[----:B------:R0:W-:Y:S01]  /*68f0*/  STL [R1+0x94], R3 ;  /* 0x0000940301007387 */ /* 0x0001e20000100800 */
[----:B------:R-:W-:Y:S01]  /*6900*/  ISETP.GE.AND P1, PT, R24, RZ, PT ;  /* 0x000000ff1800720c */ /* 0x000fe20003f26270 */
[C---:B------:R-:W-:Y:S01]  /*6910*/  IMAD R6, R59.reuse, R11, R6 ;  /* 0x0000000b3b067224 */ /* 0x040fe200078e0206 */
[C---:B------:R-:W-:Y:S01]  /*6920*/  ISETP.GT.U32.AND P2, PT, R59.reuse, R2, PT ;  /* 0x000000023b00720c */ /* 0x040fe20003f44070 */
[----:B------:R-:W-:Y:S01]  /*6930*/  IMAD.MOV.U32 R24, RZ, RZ, R27 ;  /* 0x000000ffff187224 */ /* 0x000fe200078e001b */
[----:B------:R-:W-:Y:S01]  /*6940*/  ISETP.GT.U32.AND P6, PT, R59, R10, PT ;  /* 0x0000000a3b00720c */ /* 0x000fe20003fc4070 */
[----:B------:R-:W-:-:S02]  /*6950*/  IMAD.MOV.U32 R27, RZ, RZ, R28 ;  /* 0x000000ffff1b7224 */ /* 0x000fc400078e001c */
[----:B0-----:R-:W-:Y:S01]  /*6960*/  IMAD.MOV.U32 R3, RZ, RZ, R9 ;  /* 0x000000ffff037224 */ /* 0x001fe200078e0009 */
[----:B------:R-:W-:Y:S01]  /*6970*/  @!P0 IADD3 R5, PT, PT, R5, -R59, RZ ;  /* 0x8000003b05058210 */ /* 0x000fe20007ffe0ff */
[----:B------:R-:W-:Y:S02]  /*6980*/  IMAD.MOV.U32 R28, RZ, RZ, R29 ;  /* 0x000000ffff1c7224 */ /* 0x000fe400078e001d */
[----:B------:R-:W-:Y:S02]  /*6990*/  @!P4 IMAD.MOV R3, RZ, RZ, -R3 ;  /* 0x000000ffff03c224 */ /* 0x000fe400078e0a03 */
[----:B------:R-:W-:Y:S01]  /*69a0*/  IMAD.HI.U32 R0, R34, R12, RZ ;  /* 0x0000000c22007227 */ /* 0x000fe200078e00ff */
[----:B------:R-:W-:-:S03]  /*69b0*/  ISETP.GT.U32.AND P0, PT, R59, R6, PT ;  /* 0x000000063b00720c */ /* 0x000fc60003f04070 */
[----:B------:R-:W-:Y:S02]  /*69c0*/  IMAD.MOV R0, RZ, RZ, -R0 ;  /* 0x000000ffff007224 */ /* 0x000fe400078e0a00 */
[--C-:B------:R-:W-:Y:S02]  /*69d0*/  @!P5 IMAD.IADD R4, R4, 0x1, -R59.reuse ;  /* 0x000000010404d824 */ /* 0x100fe400078e0a3b */
[C---:B------:R-:W-:Y:S02]  /*69e0*/  IMAD R0, R59.reuse, R0, R12 ;  /* 0x000000003b007224 */ /* 0x040fe400078e020c */
[--C-:B------:R-:W-:Y:S02]  /*69f0*/  @!P2 IMAD.IADD R2, R2, 0x1, -R59.reuse ;  /* 0x000000010202a824 */ /* 0x100fe400078e0a3b */
[--C-:B------:R-:W-:Y:S01]  /*6a00*/  @!P6 IMAD.IADD R10, R10, 0x1, -R59.reuse ;  /* 0x000000010a0ae824 */ /* 0x100fe200078e0a3b */
[----:B------:R-:W-:Y:S01]  /*6a10*/  ISETP.GT.U32.AND P6, PT, R59, R0, PT ;  /* 0x000000003b00720c */ /* 0x000fe20003fc4070 */
[----:B------:R-:W-:Y:S01]  /*6a20*/  @!P0 IMAD.IADD R6, R6, 0x1, -R59 ;  /* 0x0000000106068824 */ /* 0x000fe200078e0a3b */
[----:B------:R-:W-:-:S02]  /*6a30*/  ISETP.GE.AND P4, PT, R20, RZ, PT ;  /* 0x000000ff1400720c */ /* 0x000fc40003f86270 */
[----:B------:R-:W-:Y:S01]  /*6a40*/  ISETP.GE.AND P2, PT, R22, RZ, PT ;  /* 0x000000ff1600720c */ /* 0x000fe20003f46270 */
[----:B------:R-:W-:Y:S01]  /*6a50*/  IMAD.MOV.U32 R22, RZ, RZ, R27 ;  /* 0x000000ffff167224 */ /* 0x000fe200078e001b */
[----:B------:R-:W-:Y:S01]  /*6a60*/  IABS R11, R21 ;  /* 0x00000015000b7213 */ /* 0x000fe20000000000 */
[----:B------:R-:W-:Y:S01]  /*6a70*/  IMAD.MOV.U32 R27, RZ, RZ, R32 ;  /* 0x000000ffff1b7224 */ /* 0x000fe200078e0020 */
[----:B------:R-:W-:Y:S01]  /*6a80*/  ISETP.GE.AND P5, PT, R25, RZ, PT ;  /* 0x000000ff1900720c */ /* 0x000fe20003fa6270 */
[----:B------:R-:W-:Y:S01]  /*6a90*/  IMAD.MOV.U32 R25, RZ, RZ, R28 ;  /* 0x000000ffff197224 */ /* 0x000fe200078e001c */
[----:B------:R-:W-:Y:S01]  /*6aa0*/  ISETP.GE.AND P0, PT, R26, RZ, PT ;  /* 0x000000ff1a00720c */ /* 0x000fe20003f06270 */
[----:B------:R-:W-:Y:S01]  /*6ab0*/  IMAD.MOV.U32 R28, RZ, RZ, R33 ;  /* 0x000000ffff1c7224 */ /* 0x000fe200078e0021 */
[----:B------:R-:W-:Y:S01]  /*6ac0*/  MOV R9, R10 ;  /* 0x0000000a00097202 */ /* 0x000fe20000000f00 */
[----:B------:R-:W-:Y:S01]  /*6ad0*/  @!P6 IMAD.IADD R0, R0, 0x1, -R59 ;  /* 0x000000010000e824 */ /* 0x000fe200078e0a3b */
[----:B------:R-:W-:-:S03]  /*6ae0*/  IABS R8, R24 ;  /* 0x0000001800087213 */ /* 0x000fc60000000000 */
[----:B------:R-:W-:Y:S01]  /*6af0*/  @!P4 IMAD.MOV R9, RZ, RZ, -R9 ;  /* 0x000000ffff09c224 */ /* 0x000fe200078e0a09 */
[----:B------:R-:W-:Y:S02]  /*6b00*/  ISETP.GT.U32.AND P6, PT, R59, R0, PT ;  /* 0x000000003b00720c */ /* 0x000fe40003fc4070 */
[----:B------:R-:W-:Y:S01]  /*6b10*/  ISETP.GE.AND P4, PT, R21, RZ, PT ;  /* 0x000000ff1500720c */ /* 0x000fe20003f86270 */
[----:B------:R-:W-:-:S10]  /*6b20*/  IMAD.MOV.U32 R21, RZ, RZ, R27 ;  /* 0x000000ffff157224 */ /* 0x000fd400078e001b */
[----:B------:R-:W-:Y:S02]  /*6b30*/  @!P6 IMAD.IADD R0, R0, 0x1, -R59 ;  /* 0x000000010000e824 */ /* 0x000fe400078e0a3b */
[----:B---3--:R-:W-:Y:S02]  /*6b40*/  IMAD.MOV.U32 R29, RZ, RZ, R30 ;  /* 0x000000ffff1d7224 */ /* 0x008fe400078e001e */
[----:B------:R-:W-:Y:S02]  /*6b50*/  IMAD.MOV.U32 R30, RZ, RZ, R37 ;  /* 0x000000ffff1e7224 */ /* 0x000fe400078e0025 */
[----:B------:R-:W3:Y:S04]  /*6b60*/  LDL.LU R37, [R1+0x45c] ;  /* 0x00045c0001257983 */ /* 0x000ee80000300800 */
[----:B------:R-:W-:Y:S04]  /*6b70*/  STL [R1+0x90], R7 ;  /* 0x0000900701007387 */ /* 0x000fe80000100800 */
[----:B------:R0:W-:Y:S02]  /*6b80*/  STL [R1+0x8c], R3 ;  /* 0x00008c0301007387 */ /* 0x0001e40000100800 */
[----:B0-----:R-:W-:-:S04]  /*6b90*/  IMAD.MOV.U32 R3, RZ, RZ, R5 ;  /* 0x000000ffff037224 */ /* 0x001fc800078e0005 */
[----:B------:R-:W-:Y:S01]  /*6ba0*/  @!P3 IMAD.MOV R3, RZ, RZ, -R3 ;  /* 0x000000ffff03b224 */ /* 0x000fe200078e0a03 */
[----:B------:R-:W-:-:S04]  /*6bb0*/  ISETP.GT.U32.AND P3, PT, R59, R4, PT ;  /* 0x000000043b00720c */ /* 0x000fc80003f64070 */
[----:B------:R0:W-:Y:S01]  /*6bc0*/  STL [R1+0x88], R3 ;  /* 0x0000880301007387 */ /* 0x0001e20000100800 */
[----:B--2---:R-:W-:Y:S02]  /*6bd0*/  IMAD.MOV.U32 R32, RZ, RZ, R58 ;  /* 0x000000ffff207224 */ /* 0x004fe400078e003a */
[----:B------:R-:W-:Y:S01]  /*6be0*/  IMAD.MOV.U32 R26, RZ, RZ, R29 ;  /* 0x000000ffff1a7224 */ /* 0x000fe200078e001d */
[----:B------:R-:W2:Y:S01]  /*6bf0*/  LDL.LU R58, [R1+0x448] ;  /* 0x00044800013a7983 */ /* 0x000ea20000300800 */
[----:B0-----:R-:W-:-:S03]  /*6c00*/  IMAD.MOV.U32 R3, RZ, RZ, R2 ;  /* 0x000000ffff037224 */ /* 0x001fc600078e0002 */
[----:B------:R-:W2:Y:S01]  /*6c10*/  LDL.LU R33, [R1+0x42c] ;  /* 0x00042c0001217983 */ /* 0x000ea20000300800 */
[----:B------:R-:W-:Y:S01]  /*6c20*/  @!P1 IMAD.MOV R3, RZ, RZ, -R3 ;  /* 0x000000ffff039224 */ /* 0x000fe200078e0a03 */
[----:B------:R-:W-:Y:S01]  /*6c30*/  ISETP.GT.U32.AND P1, PT, R59, R6, PT ;  /* 0x000000063b00720c */ /* 0x000fe20003f24070 */
[----:B------:R-:W-:Y:S02]  /*6c40*/  @!P3 IMAD.IADD R4, R4, 0x1, -R59 ;  /* 0x000000010404b824 */ /* 0x000fe400078e0a3b */
[----:B------:R-:W-:Y:S02]  /*6c50*/  IMAD.MOV.U32 R29, RZ, RZ, R38 ;  /* 0x000000ffff1d7224 */ /* 0x000fe400078e0026 */
[----:B------:R-:W3:Y:S01]  /*6c60*/  LDL.LU R38, [R1+0x458] ;  /* 0x0004580001267983 */ /* 0x000ee20000300800 */
[----:B------:R-:W-:-:S03]  /*6c70*/  IMAD.HI.U32 R7, R34, R11, RZ ;  /* 0x0000000b22077227 */ /* 0x000fc600078e00ff */
[----:B------:R0:W-:Y:S01]  /*6c80*/  STL [R1+0x84], R3 ;  /* 0x0000840301007387 */ /* 0x0001e20000100800 */
[----:B------:R-:W-:-:S03]  /*6c90*/  IMAD.MOV R7, RZ, RZ, -R7 ;  /* 0x000000ffff077224 */ /* 0x000fc600078e0a07 */
[----:B------:R-:W-:Y:S02]  /*6ca0*/  @!P1 IMAD.IADD R6, R6, 0x1, -R59 ;  /* 0x0000000106069824 */ /* 0x000fe400078e0a3b */
[----:B0-----:R-:W-:Y:S01]  /*6cb0*/  IMAD.MOV.U32 R3, RZ, RZ, R4 ;  /* 0x000000ffff037224 */ /* 0x001fe200078e0004 */
[----:B------:R-:W-:-:S03]  /*6cc0*/  ISETP.GE.AND P1, PT, R24, RZ, PT ;  /* 0x000000ff1800720c */ /* 0x000fc60003f26270 */
[----:B------:R-:W-:Y:S01]  /*6cd0*/  @!P2 IMAD.MOV R3, RZ, RZ, -R3 ;  /* 0x000000ffff03a224 */ /* 0x000fe200078e0a03 */
[----:B------:R-:W-:Y:S01]  /*6ce0*/  STL [R1+0x7c], R9 ;  /* 0x00007c0901007387 */ /* 0x000fe20000100800 */
[----:B------:R-:W-:Y:S02]  /*6cf0*/  IMAD R7, R59, R7, R11 ;  /* 0x000000073b077224 */ /* 0x000fe400078e020b */
[----:B------:R-:W-:Y:S01]  /*6d00*/  IMAD.MOV.U32 R24, RZ, RZ, R28 ;  /* 0x000000ffff187224 */ /* 0x000fe200078e001c */
[----:B------:R0:W-:Y:S01]  /*6d10*/  STL [R1+0x78], R3 ;  /* 0x0000780301007387 */ /* 0x0001e20000100800 */
[----:B------:R-:W-:Y:S02]  /*6d20*/  IMAD.MOV.U32 R27, RZ, RZ, R29 ;  /* 0x000000ffff1b7224 */ /* 0x000fe400078e001d */
[----:B------:R-:W-:Y:S02]  /*6d30*/  IMAD.MOV.U32 R28, RZ, RZ, R30 ;  /* 0x000000ffff1c7224 */ /* 0x000fe400078e001e */
[----:B------:R-:W-:-:S02]  /*6d40*/  IMAD.MOV.U32 R29, RZ, RZ, R31 ;  /* 0x000000ffff1d7224 */ /* 0x000fc400078e001f */
[----:B------:R-:W-:Y:S02]  /*6d50*/  IMAD.MOV.U32 R30, RZ, RZ, R39 ;  /* 0x000000ffff1e7224 */ /* 0x000fe400078e0027 */
[----:B------:R-:W-:Y:S02]  /*6d60*/  IMAD.MOV.U32 R31, RZ, RZ, R44 ;  /* 0x000000ffff1f7224 */ /* 0x000fe400078e002c */
[----:B------:R-:W-:Y:S02]  /*6d70*/  IMAD.MOV.U32 R39, RZ, RZ, R54 ;  /* 0x000000ffff277224 */ /* 0x000fe400078e0036 */
[----:B0-----:R-:W-:Y:S01]  /*6d80*/  IMAD.MOV.U32 R3, RZ, RZ, R6 ;  /* 0x000000ffff037224 */ /* 0x001fe200078e0006 */
[----:B------:R-:W-:Y:S01]  /*6d90*/  IABS R5, R23 ;  /* 0x0000001700057213 */ /* 0x000fe20000000000 */
[----:B------:R-:W3:Y:S01]  /*6da0*/  LDL.LU R54, [R1+0x4c0] ;  /* 0x0004c00001367983 */ /* 0x000ee20000300800 */
[----:B------:R-:W-:Y:S02]  /*6db0*/  ISETP.GT.U32.AND P3, PT, R59, R7, PT ;  /* 0x000000073b00720c */ /* 0x000fe40003f64070 */
[----:B------:R-:W-:Y:S01]  /*6dc0*/  ISETP.GE.AND P2, PT, R23, RZ, PT ;  /* 0x000000ff1700720c */ /* 0x000fe20003f46270 */
[----:B------:R-:W-:Y:S01]  /*6dd0*/  IMAD.MOV.U32 R23, RZ, RZ, R27 ;  /* 0x000000ffff177224 */ /* 0x000fe200078e001b */
[----:B------:R-:W3:Y:S01]  /*6de0*/  LDL.LU R44, [R1+0x480] ;  /* 0x00048000012c7983 */ /* 0x000ee20000300800 */
[----:B------:R-:W-:Y:S01]  /*6df0*/  IMAD.MOV.U32 R27, RZ, RZ, R31 ;  /* 0x000000ffff1b7224 */ /* 0x000fe200078e001f */
[----:B------:R-:W-:Y:S01]  /*6e00*/  MOV R31, R39 ;  /* 0x00000027001f7202 */ /* 0x000fe20000000f00 */
[----:B------:R-:W-:-:S02]  /*6e10*/  @!P5 IMAD.MOV R3, RZ, RZ, -R3 ;  /* 0x000000ffff03d224 */ /* 0x000fc400078e0a03 */
[----:B----4-:R-:W-:Y:S02]  /*6e20*/  IMAD.MOV.U32 R39, RZ, RZ, R41 ;  /* 0x000000ffff277224 */ /* 0x010fe400078e0029 */
[----:B------:R-:W-:Y:S02]  /*6e30*/  IMAD.MOV.U32 R41, RZ, RZ, R55 ;  /* 0x000000ffff297224 */ /* 0x000fe400078e0037 */
[----:B------:R-:W4:Y:S04]  /*6e40*/  LDL.LU R55, [R1+0x670] ;  /* 0x0006700001377983 */ /* 0x000f280000300800 */
[----:B------:R0:W-:Y:S01]  /*6e50*/  STL [R1+0x74], R3 ;  /* 0x0000740301007387 */ /* 0x0001e20000100800 */
[----:B------:R-:W-:Y:S01]  /*6e60*/  @!P3 IMAD.IADD R7, R7, 0x1, -R59 ;  /* 0x000000010707b824 */ /* 0x000fe200078e0a3b */
[----:B------:R-:W-:-:S02]  /*6e70*/  ISETP.GE.AND P3, PT, R24, RZ, PT ;  /* 0x000000ff1800720c */ /* 0x000fc40003f66270 */
[----:B------:R-:W-:Y:S01]  /*6e80*/  IABS R9, R24 ;  /* 0x0000001800097213 */ /* 0x000fe20000000000 */
[----:B0-----:R-:W-:-:S04]  /*6e90*/  IMAD.MOV.U32 R3, RZ, RZ, R0 ;  /* 0x000000ffff037224 */ /* 0x001fc800078e0000 */
[----:B------:R-:W-:Y:S02]  /*6ea0*/  @!P0 IMAD.MOV R3, RZ, RZ, -R3 ;  /* 0x000000ffff038224 */ /* 0x000fe400078e0a03 */
[----:B------:R-:W-:Y:S02]  /*6eb0*/  IMAD.MOV.U32 R24, RZ, RZ, R27 ;  /* 0x000000ffff187224 */ /* 0x000fe400078e001b */
[----:B------:R-:W-:Y:S01]  /*6ec0*/  IMAD.MOV.U32 R27, RZ, RZ, R28 ;  /* 0x000000ffff1b7224 */ /* 0x000fe200078e001c */
[----:B------:R0:W-:Y:S01]  /*6ed0*/  STL [R1+0x70], R3 ;  /* 0x0000700301007387 */ /* 0x0001e20000100800 */
[----:B------:R-:W-:-:S03]  /*6ee0*/  IMAD.MOV.U32 R28, RZ, RZ, R30 ;  /* 0x000000ffff1c7224 */ /* 0x000fc600078e001e */
[----:B------:R-:W3:Y:S01]  /*6ef0*/  LDL.LU R30, [R1+0x41c] ;  /* 0x00041c00011e7983 */ /* 0x000ee20000300800 */
[----:B------:R-:W-:-:S04]  /*6f00*/  IMAD.HI.U32 R2, R34, R5, RZ ;  /* 0x0000000522027227 */ /* 0x000fc800078e00ff */
[----:B------:R-:W-:-:S04]  /*6f10*/  IMAD.MOV R2, RZ, RZ, -R2 ;  /* 0x000000ffff027224 */ /* 0x000fc800078e0a02 */
[----:B------:R-:W-:-:S05]  /*6f20*/  IMAD R2, R59, R2, R5 ;  /* 0x000000023b027224 */ /* 0x000fca00078e0205 */
[----:B------:R-:W-:Y:S02]  /*6f30*/  ISETP.GT.U32.AND P6, PT, R59, R2, PT ;  /* 0x000000023b00720c */ /* 0x000fe40003fc4070 */
[----:B------:R-:W-:-:S05]  /*6f40*/  IABS R5, R26 ;  /* 0x0000001a00057213 */ /* 0x000fca0000000000 */
[----:B------:R-:W-:-:S06]  /*6f50*/  IMAD.HI.U32 R6, R34, R5, RZ ;  /* 0x0000000522067227 */ /* 0x000fcc00078e00ff */
[----:B------:R-:W-:-:S05]  /*6f60*/  @!P6 IMAD.IADD R2, R2, 0x1, -R59 ;  /* 0x000000010202e824 */ /* 0x000fca00078e0a3b */
[C---:B------:R-:W-:Y:S01]  /*6f70*/  ISETP.GT.U32.AND P6, PT, R59.reuse, R2, PT ;  /* 0x000000023b00720c */ /* 0x040fe20003fc4070 */
[----:B------:R-:W-:Y:S02]  /*6f80*/  IMAD.MOV R6, RZ, RZ, -R6 ;  /* 0x000000ffff067224 */ /* 0x000fe400078e0a06 */
[----:B------:R-:W-:Y:S01]  /*6f90*/  IMAD.HI.U32 R4, R34, R8, RZ ;  /* 0x0000000822047227 */ /* 0x000fe200078e00ff */
[----:B------:R-:W-:-:S03]  /*6fa0*/  ISETP.GT.U32.AND P5, PT, R59, R7, PT ;  /* 0x000000073b00720c */ /* 0x000fc60003fa4070 */
[----:B------:R-:W-:Y:S02]  /*6fb0*/  IMAD R5, R59, R6, R5 ;  /* 0x000000063b057224 */ /* 0x000fe400078e0205 */
[----:B------:R-:W-:-:S04]  /*6fc0*/  IMAD.MOV R4, RZ, RZ, -R4 ;  /* 0x000000ffff047224 */ /* 0x000fc800078e0a04 */
[--C-:B------:R-:W-:Y:S01]  /*6fd0*/  @!P6 IMAD.IADD R2, R2, 0x1, -R59.reuse ;  /* 0x000000010202e824 */ /* 0x100fe200078e0a3b */
[C---:B------:R-:W-:Y:S01]  /*6fe0*/  ISETP.GT.U32.AND P6, PT, R59.reuse, R5, PT ;  /* 0x000000053b00720c */ /* 0x040fe20003fc4070 */
[----:B------:R-:W-:Y:S02]  /*6ff0*/  IMAD R8, R59, R4, R8 ;  /* 0x000000043b087224 */ /* 0x000fe400078e0208 */
[----:B------:R-:W-:-:S03]  /*7000*/  @!P5 IMAD.IADD R7, R7, 0x1, -R59 ;  /* 0x000000010707d824 */ /* 0x000fc600078e0a3b */
[----:B------:R-:W-:Y:S01]  /*7010*/  ISETP.GT.U32.AND P0, PT, R59, R8, PT ;  /* 0x000000083b00720c */ /* 0x000fe20003f04070 */
[----:B0-----:R-:W-:-:S06]  /*7020*/  IMAD.MOV.U32 R3, RZ, RZ, R7 ;  /* 0x000000ffff037224 */ /* 0x001fcc00078e0007 */
[----:B------:R-:W-:Y:S02]  /*7030*/  @!P6 IMAD.IADD R5, R5, 0x1, -R59 ;  /* 0x000000010505e824 */ /* 0x000fe400078e0a3b */
[----:B------:R-:W-:-:S03]  /*7040*/  @!P4 IMAD.MOV R3, RZ, RZ, -R3 ;  /* 0x000000ffff03c224 */ /* 0x000fc600078e0a03 */
[----:B------:R-:W-:Y:S01]  /*7050*/  ISETP.GT.U32.AND P4, PT, R59, R5, PT ;  /* 0x000000053b00720c */ /* 0x000fe20003f84070 */
[----:B------:R-:W-:Y:S01]  /*7060*/  @!P0 IMAD.IADD R8, R8, 0x1, -R59 ;  /* 0x0000000108088824 */ /* 0x000fe200078e0a3b */
[----:B------:R-:W-:Y:S01]  /*7070*/  ISETP.GE.AND P0, PT, R26, RZ, PT ;  /* 0x000000ff1a00720c */ /* 0x000fe20003f06270 */
[----:B------:R-:W-:Y:S01]  /*7080*/  IMAD.MOV.U32 R26, RZ, RZ, R27 ;  /* 0x000000ffff1a7224 */ /* 0x000fe200078e001b */
[----:B------:R-:W-:Y:S01]  /*7090*/  MOV R27, R28 ;  /* 0x0000001c001b7202 */ /* 0x000fe20000000f00 */
[----:B------:R-:W-:Y:S02]  /*70a0*/  IMAD.MOV.U32 R28, RZ, RZ, R31 ;  /* 0x000000ffff1c7224 */ /* 0x000fe400078e001f */
[----:B------:R-:W-:Y:S02]  /*70b0*/  IMAD.MOV.U32 R31, RZ, RZ, R52 ;  /* 0x000000ffff1f7224 */ /* 0x000fe400078e0034 */
[----:B------:R-:W-:Y:S02]  /*70c0*/  IMAD.MOV.U32 R20, RZ, RZ, R27 ;  /* 0x000000ffff147224 */ /* 0x000fe400078e001b */
[----:B------:R-:W-:Y:S01]  /*70d0*/  @!P2 IMAD.MOV R2, RZ, RZ, -R2 ;  /* 0x000000ffff02a224 */ /* 0x000fe200078e0a02 */
[----:B------:R-:W-:Y:S01]  /*70e0*/  IABS R4, R25 ;  /* 0x0000001900047213 */ /* 0x000fe20000000000 */
[----:B------:R-:W-:Y:S01]  /*70f0*/  IMAD.MOV.U32 R27, RZ, RZ, R28 ;  /* 0x000000ffff1b7224 */ /* 0x000fe200078e001c */
[----:B------:R-:W-:Y:S01]  /*7100*/  @!P4 IADD3 R5, PT, PT, R5, -R59, RZ ;  /* 0x8000003b0505c210 */ /* 0x000fe20007ffe0ff */
[----:B------:R-:W-:Y:S01]  /*7110*/  IMAD.MOV.U32 R28, RZ, RZ, R31 ;  /* 0x000000ffff1c7224 */ /* 0x000fe200078e001f */
[----:B------:R-:W-:Y:S01]  /*7120*/  ISETP.GE.AND P4, PT, R25, RZ, PT ;  /* 0x000000ff1900720c */ /* 0x000fe20003f86270 */
[----:B------:R-:W4:Y:S01]  /*7130*/  LDL.LU R52, [R1+0x474] ;  /* 0x0004740001347983 */ /* 0x000f220000300800 */
[----:B------:R-:W-:-:S02]  /*7140*/  IMAD.MOV.U32 R25, RZ, RZ, R27 ;  /* 0x000000ffff197224 */ /* 0x000fc400078e001b */
[----:B------:R-:W-:Y:S01]  /*7150*/  IMAD.MOV.U32 R27, RZ, RZ, R28 ;  /* 0x000000ffff1b7224 */ /* 0x000fe200078e001c */
[----:B------:R0:W-:Y:S01]  /*7160*/  STL [R1+0x6c], R3 ;  /* 0x00006c0301007387 */ /* 0x0001e20000100800 */
[----:B------:R-:W-:-:S03]  /*7170*/  IMAD.MOV.U32 R28, RZ, RZ, R29 ;  /* 0x000000ffff1c7224 */ /* 0x000fc600078e001d */
[----:B------:R1:W-:Y:S01]  /*7180*/  STL [R1+0x64], R2 ;  /* 0x0000640201007387 */ /* 0x0003e20000100800 */
[----:B--2---:R-:W-:Y:S02]  /*7190*/  IMAD.MOV.U32 R31, RZ, RZ, R33 ;  /* 0x000000ffff1f7224 */ /* 0x004fe400078e0021 */
[----:B------:R-:W-:Y:S02]  /*71a0*/  IMAD.MOV.U32 R33, RZ, RZ, R40 ;  /* 0x000000ffff217224 */ /* 0x000fe400078e0028 */
[----:B------:R-:W-:Y:S02]  /*71b0*/  IMAD.MOV.U32 R40, RZ, RZ, R45 ;  /* 0x000000ffff287224 */ /* 0x000fe400078e002d */
[----:B------:R-:W-:Y:S02]  /*71c0*/  IMAD.MOV.U32 R45, RZ, RZ, R57 ;  /* 0x000000ffff2d7224 */ /* 0x000fe400078e0039 */
[----:B------:R-:W2:Y:S01]  /*71d0*/  LDL.LU R57, [R1+0x53c] ;  /* 0x00053c0001397983 */ /* 0x000ea20000300800 */
[----:B---3--:R-:W-:-:S03]  /*71e0*/  IMAD.MOV.U32 R29, RZ, RZ, R30 ;  /* 0x000000ffff1d7224 */ /* 0x008fc600078e001e */
[----:B------:R-:W3:Y:S01]  /*71f0*/  LDL.LU R30, [R1+0x418] ;  /* 0x00041800011e7983 */ /* 0x000ee20000300800 */
[----:B------:R-:W-:-:S04]  /*7200*/  IMAD.HI.U32 R11, R34, R9, RZ ;  /* 0x00000009220b7227 */ /* 0x000fc800078e00ff */
[----:B------:R-:W-:-:S04]  /*7210*/  IMAD.MOV R0, RZ, RZ, -R11 ;  /* 0x000000ffff007224 */ /* 0x000fc800078e0a0b */
[----:B------:R-:W-:-:S05]  /*7220*/  IMAD R0, R59, R0, R9 ;  /* 0x000000003b007224 */ /* 0x000fca00078e0209 */
[----:B------:R-:W-:Y:S02]  /*7230*/  ISETP.GT.U32.AND P5, PT, R59, R0, PT ;  /* 0x000000003b00720c */ /* 0x000fe40003fa4070 */
[----:B------:R-:W-:-:S05]  /*7240*/  IABS R10, R22 ;  /* 0x00000016000a7213 */ /* 0x000fca0000000000 */
[----:B------:R-:W-:Y:S01]  /*7250*/  IMAD.HI.U32 R11, R34, R10, RZ ;  /* 0x0000000a220b7227 */ /* 0x000fe200078e00ff */
[----:B------:R-:W-:-:S03]  /*7260*/  IABS R9, R21 ;  /* 0x0000001500097213 */ /* 0x000fc60000000000 */
[----:B------:R-:W-:Y:S02]  /*7270*/  IMAD.MOV R11, RZ, RZ, -R11 ;  /* 0x000000ffff0b7224 */ /* 0x000fe400078e0a0b */
[----:B------:R-:W-:Y:S02]  /*7280*/  @!P5 IMAD.IADD R0, R0, 0x1, -R59 ;  /* 0x000000010000d824 */ /* 0x000fe400078e0a3b */
[C---:B------:R-:W-:Y:S02]  /*7290*/  IMAD R10, R59.reuse, R11, R10 ;  /* 0x0000000b3b0a7224 */ /* 0x040fe400078e020a */
[----:B------:R-:W-:Y:S01]  /*72a0*/  IMAD.HI.U32 R11, R34, R9, RZ ;  /* 0x00000009220b7227 */ /* 0x000fe200078e00ff */
[----:B------:R-:W-:-:S03]  /*72b0*/  ISETP.GT.U32.AND P6, PT, R59, R0, PT ;  /* 0x000000003b00720c */ /* 0x000fc60003fc4070 */
[----:B------:R-:W-:-:S04]  /*72c0*/  IMAD.MOV R11, RZ, RZ, -R11 ;  /* 0x000000ffff0b7224 */ /* 0x000fc800078e0a0b */
[C---:B------:R-:W-:Y:S02]  /*72d0*/  IMAD R9, R59.reuse, R11, R9 ;  /* 0x0000000b3b097224 */ /* 0x040fe400078e0209 */
[----:B------:R-:W-:Y:S01]  /*72e0*/  IMAD.HI.U32 R6, R34, R4, RZ ;  /* 0x0000000422067227 */ /* 0x000fe200078e00ff */
[----:B------:R-:W-:-:S03]  /*72f0*/  ISETP.GT.U32.AND P5, PT, R59, R8, PT ;  /* 0x000000083b00720c */ /* 0x000fc60003fa4070 */
[----:B------:R-:W-:Y:S01]  /*7300*/  @!P6 IMAD.IADD R0, R0, 0x1, -R59 ;  /* 0x000000010000e824 */ /* 0x000fe200078e0a3b */
[----:B------:R-:W-:Y:S01]  /*7310*/  ISETP.GT.U32.AND P6, PT, R59, R9, PT ;  /* 0x000000093b00720c */ /* 0x000fe20003fc4070 */
[----:B------:R-:W-:-:S04]  /*7320*/  IMAD.MOV R6, RZ, RZ, -R6 ;  /* 0x000000ffff067224 */ /* 0x000fc800078e0a06 */
[----:B------:R-:W-:-:S05]  /*7330*/  IMAD R4, R59, R6, R4 ;  /* 0x000000063b047224 */ /* 0x000fca00078e0204 */
[----:B------:R-:W-:Y:S01]  /*7340*/  ISETP.GT.U32.AND P2, PT, R59, R4, PT ;  /* 0x000000043b00720c */ /* 0x000fe20003f44070 */
[--C-:B------:R-:W-:Y:S02]  /*7350*/  @!P5 IMAD.IADD R8, R8, 0x1, -R59.reuse ;  /* 0x000000010808d824 */ /* 0x100fe400078e0a3b */
[----:B------:R-:W-:Y:S02]  /*7360*/  @!P6 IMAD.IADD R9, R9, 0x1, -R59 ;  /* 0x000000010909e824 */ /* 0x000fe400078e0a3b */
[----:B------:R-:W-:-:S03]  /*7370*/  @!P1 IMAD.MOV R8, RZ, RZ, -R8 ;  /* 0x000000ffff089224 */ /* 0x000fc600078e0a08 */
[----:B------:R-:W-:Y:S01]  /*7380*/  ISETP.GT.U32.AND P1, PT, R59, R9, PT ;  /* 0x000000093b00720c */ /* 0x000fe20003f24070 */
[----:B0-----:R-:W-:Y:S02]  /*7390*/  IMAD.MOV.U32 R3, RZ, RZ, R0 ;  /* 0x000000ffff037224 */ /* 0x001fe400078e0000 */
[----:B------:R-:W-:Y:S02]  /*73a0*/  IMAD.MOV.U32 R0, RZ, RZ, R5 ;  /* 0x000000ffff007224 */ /* 0x000fe400078e0005 */
[----:B------:R-:W-:Y:S01]  /*73b0*/  @!P2 IMAD.IADD R4, R4, 0x1, -R59 ;  /* 0x000000010404a824 */ /* 0x000fe200078e0a3b */
[----:B------:R-:W-:Y:S01]  /*73c0*/  ISETP.GE.AND P2, PT, R22, RZ, PT ;  /* 0x000000ff1600720c */ /* 0x000fe20003f46270 */
[----:B------:R-:W-:Y:S02]  /*73d0*/  IMAD.MOV.U32 R22, RZ, RZ, R27 ;  /* 0x000000ffff167224 */ /* 0x000fe400078e001b */
[----:B------:R-:W-:Y:S02]  /*73e0*/  IMAD.MOV.U32 R27, RZ, RZ, R28 ;  /* 0x000000ffff1b7224 */ /* 0x000fe400078e001c */
[----:B------:R-:W-:-:S02]  /*73f0*/  IMAD.MOV.U32 R28, RZ, RZ, R29 ;  /* 0x000000ffff1c7224 */ /* 0x000fc400078e001d */
[----:B------:R-:W-:Y:S02]  /*7400*/  @!P3 IMAD.MOV R3, RZ, RZ, -R3 ;  /* 0x000000ffff03b224 */ /* 0x000fe400078e0a03 */
[----:B------:R-:W-:Y:S01]  /*7410*/  @!P0 IMAD.MOV R0, RZ, RZ, -R0 ;  /* 0x000000ffff008224 */ /* 0x000fe200078e0a00 */
[----:B-1----:R-:W-:Y:S01]  /*7420*/  IABS R2, R24 ;  /* 0x0000001800027213 */ /* 0x002fe20000000000 */
[----:B------:R-:W-:Y:S01]  /*7430*/  @!P1 IMAD.IADD R9, R9, 0x1, -R59 ;  /* 0x0000000109099824 */ /* 0x000fe200078e0a3b */
[----:B------:R-:W-:Y:S01]  /*7440*/  ISETP.GE.AND P1, PT, R24, RZ, PT ;  /* 0x000000ff1800720c */ /* 0x000fe20003f26270 */
[----:B------:R-:W-:Y:S02]  /*7450*/  IMAD.MOV.U32 R24, RZ, RZ, R27 ;  /* 0x000000ffff187224 */ /* 0x000fe400078e001b */
[----:B------:R-:W-:Y:S02]  /*7460*/  IMAD.MOV.U32 R27, RZ, RZ, R36 ;  /* 0x000000ffff1b7224 */ /* 0x000fe400078e0024 */
[----:B---3--:R-:W-:-:S02]  /*7470*/  IMAD.MOV.U32 R29, RZ, RZ, R30 ;  /* 0x000000ffff1d7224 */ /* 0x008fc400078e001e */
[----:B------:R-:W-:Y:S02]  /*7480*/  IMAD.MOV.U32 R30, RZ, RZ, R46 ;  /* 0x000000ffff1e7224 */ /* 0x000fe400078e002e */
[----:B------:R-:W3:Y:S04]  /*7490*/  LDL.LU R46, [R1+0x4a4] ;  /* 0x0004a400012e7983 */ /* 0x000ee80000300800 */
[----:B------:R-:W-:Y:S04]  /*74a0*/  STL [R1+0x5c], R8 ;  /* 0x00005c0801007387 */ /* 0x000fe80000100800 */
[----:B------:R-:W-:Y:S04]  /*74b0*/  STL [R1+0x4c], R3 ;  /* 0x00004c0301007387 */ /* 0x000fe80000100800 */
[----:B------:R0:W-:Y:S04]  /*74c0*/  STL [R1+0x48], R0 ;  /* 0x0000480001007387 */ /* 0x0001e80000100800 */
[----:B------:R-:W2:Y:S01]  /*74d0*/  LDL.LU R36, [R1+0x430] ;  /* 0x0004300001247983 */ /* 0x000ea20000300800 */
[----:B------:R-:W-:-:S02]  /*74e0*/  ISETP.GT.U32.AND P5, PT, R59, R10, PT ;  /* 0x0000000a3b00720c */ /* 0x000fc40003fa4070 */
[----:B------:R-:W-:-:S05]  /*74f0*/  IABS R6, R23 ;  /* 0x0000001700067213 */ /* 0x000fca0000000000 */
[----:B------:R-:W-:-:S04]  /*7500*/  IMAD.HI.U32 R7, R34, R6, RZ ;  /* 0x0000000622077227 */ /* 0x000fc800078e00ff */
[----:B------:R-:W-:Y:S02]  /*7510*/  IMAD.MOV R7, RZ, RZ, -R7 ;  /* 0x000000ffff077224 */ /* 0x000fe400078e0a07 */
[----:B------:R-:W-:Y:S01]  /*7520*/  @!P5 IMAD.IADD R10, R10, 0x1, -R59 ;  /* 0x000000010a0ad824 */ /* 0x000fe200078e0a3b */
[C---:B------:R-:W-:Y:S01]  /*7530*/  ISETP.GT.U32.AND P5, PT, R59.reuse, R4, PT ;  /* 0x000000043b00720c */ /* 0x040fe20003fa4070 */
[C---:B------:R-:W-:Y:S02]  /*7540*/  IMAD R6, R59.reuse, R7, R6 ;  /* 0x000000073b067224 */ /* 0x040fe400078e0206 */
[----:B------:R-:W-:Y:S01]  /*7550*/  IMAD.HI.U32 R11, R34, R2, RZ ;  /* 0x00000002220b7227 */ /* 0x000fe200078e00ff */
[C---:B------:R-:W-:Y:S02]  /*7560*/  ISETP.GT.U32.AND P6, PT, R59.reuse, R10, PT ;  /* 0x0000000a3b00720c */ /* 0x040fe40003fc4070 */
[----:B------:R-:W-:Y:S01]  /*7570*/  ISETP.GT.U32.AND P0, PT, R59, R6, PT ;  /* 0x000000063b00720c */ /* 0x000fe20003f04070 */
[----:B------:R-:W-:Y:S01]  /*7580*/  IMAD.MOV R11, RZ, RZ, -R11 ;  /* 0x000000ffff0b7224 */ /* 0x000fe200078e0a0b */
[----:B------:R-:W-:-:S03]  /*7590*/  IABS R7, R26 ;  /* 0x0000001a00077213 */ /* 0x000fc60000000000 */
[----:B------:R-:W-:Y:S02]  /*75a0*/  IMAD R2, R59, R11, R2 ;  /* 0x0000000b3b027224 */ /* 0x000fe400078e0202 */
[----:B------:R-:W-:Y:S01]  /*75b0*/  @!P5 IADD3 R4, PT, PT, R4, -R59, RZ ;  /* 0x8000003b0404d210 */ /* 0x000fe20007ffe0ff */
[----:B0-----:R-:W-:Y:S01]  /*75c0*/  IMAD.HI.U32 R0, R34, R7, RZ ;  /* 0x0000000722007227 */ /* 0x001fe200078e00ff */
[----:B------:R-:W-:-:S03]  /*75d0*/  IABS R5, R20 ;  /* 0x0000001400057213 */ /* 0x000fc60000000000 */
[--C-:B------:R-:W-:Y:S01]  /*75e0*/  @!P6 IMAD.IADD R10, R10, 0x1, -R59.reuse ;  /* 0x000000010a0ae824 */ /* 0x100fe200078e0a3b */
[C---:B------:R-:W-:Y:S01]  /*75f0*/  ISETP.GT.U32.AND P6, PT, R59.reuse, R2, PT ;  /* 0x000000023b00720c */ /* 0x040fe20003fc4070 */
[----:B------:R-:W-:Y:S02]  /*7600*/  @!P0 IMAD.IADD R6, R6, 0x1, -R59 ;  /* 0x0000000106068824 */ /* 0x000fe400078e0a3b */
[----:B------:R-:W-:Y:S02]  /*7610*/  IMAD.MOV.U32 R12, RZ, RZ, R4 ;  /* 0x000000ffff0c7224 */ /* 0x000fe400078e0004 */
[----:B------:R-:W-:Y:S02]  /*7620*/  IMAD.MOV R0, RZ, RZ, -R0 ;  /* 0x000000ffff007224 */ /* 0x000fe400078e0a00 */
[----:B------:R-:W-:Y:S01]  /*7630*/  @!P4 IMAD.MOV R12, RZ, RZ, -R12 ;  /* 0x000000ffff0cc224 */ /* 0x000fe200078e0a0c */
[----:B------:R-:W-:Y:S01]  /*7640*/  ISETP.GT.U32.AND P4, PT, R59, R6, PT ;  /* 0x000000063b00720c */ /* 0x000fe20003f84070 */
[----:B------:R-:W-:-:S04]  /*7650*/  IMAD.HI.U32 R11, R34, R5, RZ ;  /* 0x00000005220b7227 */ /* 0x000fc800078e00ff */
[----:B------:R-:W-:Y:S02]  /*7660*/  IMAD R0, R59, R0, R7 ;  /* 0x000000003b007224 */ /* 0x000fe400078e0207 */
[----:B------:R-:W-:Y:S02]  /*7670*/  IMAD.MOV R11, RZ, RZ, -R11 ;  /* 0x000000ffff0b7224 */ /* 0x000fe400078e0a0b */
[----:B------:R-:W-:Y:S01]  /*7680*/  IMAD.MOV.U32 R3, RZ, RZ, R10 ;  /* 0x000000ffff037224 */ /* 0x000fe200078e000a */
[----:B------:R-:W-:Y:S01]  /*7690*/  ISETP.GE.AND P3, PT, R21, RZ, PT ;  /* 0x000000ff1500720c */ /* 0x000fe20003f66270 */
[----:B------:R-:W-:Y:S01]  /*76a0*/  @!P6 IMAD.IADD R2, R2, 0x1, -R59 ;  /* 0x000000010202e824 */ /* 0x000fe200078e0a3b */
[----:B------:R-:W-:Y:S01]  /*76b0*/  ISETP.GE.AND P5, PT, R23, RZ, PT ;  /* 0x000000ff1700720c */ /* 0x000fe20003fa6270 */
[C---:B------:R-:W-:Y:S01]  /*76c0*/  IMAD R5, R59.reuse, R11, R5 ;  /* 0x0000000b3b057224 */ /* 0x040fe200078e0205 */
[----:B------:R-:W-:Y:S01]  /*76d0*/  ISETP.GT.U32.AND P6, PT, R59, R0, PT ;  /* 0x000000003b00720c */ /* 0x000fe20003fc4070 */
[----:B------:R-:W-:Y:S01]  /*76e0*/  IMAD.MOV.U32 R21, RZ, RZ, R28 ;  /* 0x000000ffff157224 */ /* 0x000fe200078e001c */
[----:B------:R-:W-:Y:S01]  /*76f0*/  ISETP.GE.AND P0, PT, R26, RZ, PT ;  /* 0x000000ff1a00720c */ /* 0x000fe20003f06270 */
[----:B------:R-:W-:-:S02]  /*7700*/  IMAD.MOV.U32 R23, RZ, RZ, R30 ;  /* 0x000000ffff177224 */ /* 0x000fc400078e001e */
[----:B------:R-:W-:Y:S01]  /*7710*/  @!P2 IMAD.MOV R3, RZ, RZ, -R3 ;  /* 0x000000ffff03a224 */ /* 0x000fe200078e0a03 */
[----:B------:R-:W3:Y:S01]  /*7720*/  LDL.LU R30, [R1+0x438] ;  /* 0x00043800011e7983 */ /* 0x000ee20000300800 */
[----:B------:R-:W-:Y:S02]  /*7730*/  IMAD.MOV.U32 R26, RZ, RZ, R29 ;  /* 0x000000ffff1a7224 */ /* 0x000fe400078e001d */
[----:B------:R-:W-:Y:S02]  /*7740*/  IMAD.MOV.U32 R28, RZ, RZ, R31 ;  /* 0x000000ffff1c7224 */ /* 0x000fe400078e001f */
[----:B------:R-:W-:Y:S01]  /*7750*/  IMAD.MOV.U32 R29, RZ, RZ, R33 ;  /* 0x000000ffff1d7224 */ /* 0x000fe200078e0021 */
[----:B------:R-:W3:Y:S01]  /*7760*/  LDL.LU R31, [R1+0x43c] ;  /* 0x00043c00011f7983 */ /* 0x000ee20000300800 */
[----:B------:R-:W-:Y:S01]  /*7770*/  @!P4 IMAD.IADD R6, R6, 0x1, -R59 ;  /* 0x000000010606c824 */ /* 0x000fe200078e0a3b */
[C---:B------:R-:W-:Y:S02]  /*7780*/  ISETP.GT.U32.AND P4, PT, R59.reuse, R5, PT ;  /* 0x000000053b00720c */ /* 0x040fe40003f84070 */
[----:B------:R-:W3:Y:S01]  /*7790*/  LDL.LU R33, [R1+0x464] ;  /* 0x0004640001217983 */ /* 0x000ee20000300800 */
[----:B------:R-:W-:-:S03]  /*77a0*/  ISETP.GT.U32.AND P2, PT, R59, R2, PT ;  /* 0x000000023b00720c */ /* 0x000fc60003f44070 */
[----:B------:R-:W-:Y:S04]  /*77b0*/  STL [R1+0x44], R12 ;  /* 0x0000440c01007387 */ /* 0x000fe80000100800 */
[----:B------:R0:W-:Y:S01]  /*77c0*/  STL [R1+0x40], R3 ;  /* 0x0000400301007387 */ /* 0x0001e20000100800 */
[----:B------:R-:W-:Y:S01]  /*77d0*/  @!P6 IMAD.IADD R0, R0, 0x1, -R59 ;  /* 0x000000010000e824 */ /* 0x000fe200078e0a3b */
[----:B0-----:R-:W-:-:S05]  /*77e0*/  MOV R3, R9 ;  /* 0x0000000900037202 */ /* 0x001fca0000000f00 */
[----:B------:R-:W-:Y:S02]  /*77f0*/  @!P3 IMAD.MOV R3, RZ, RZ, -R3 ;  /* 0x000000ffff03b224 */ /* 0x000fe400078e0a03 */
[--C-:B------:R-:W-:Y:S01]  /*7800*/  @!P4 IMAD.IADD R5, R5, 0x1, -R59.reuse ;  /* 0x000000010505c824 */ /* 0x100fe200078e0a3b */
[----:B------:R-:W-:Y:S02]  /*7810*/  ISETP.GT.U32.AND P4, PT, R59, R0, PT ;  /* 0x000000003b00720c */ /* 0x000fe40003f84070 */
[----:B------:R0:W-:Y:S01]  /*7820*/  STL [R1+0x3c], R3 ;  /* 0x00003c0301007387 */ /* 0x0001e20000100800 */
[----:B------:R-:W-:Y:S01]  /*7830*/  @!P2 IMAD.IADD R2, R2, 0x1, -R59 ;  /* 0x000000010202a824 */ /* 0x000fe200078e0a3b */
[----:B------:R-:W-:Y:S02]  /*7840*/  IABS R8, R25 ;  /* 0x0000001900087213 */ /* 0x000fe40000000000 */
[----:B------:R-:W-:Y:S01]  /*7850*/  ISETP.GE.AND P2, PT, R25, RZ, PT ;  /* 0x000000ff1900720c */ /* 0x000fe20003f46270 */
[----:B------:R-:W-:-:S02]  /*7860*/  IMAD.MOV.U32 R25, RZ, RZ, R27 ;  /* 0x000000ffff197224 */ /* 0x000fc400078e001b */
[----:B0-----:R-:W-:Y:S02]  /*7870*/  IMAD.MOV.U32 R3, RZ, RZ, R6 ;  /* 0x000000ffff037224 */ /* 0x001fe400078e0006 */
[----:B------:R-:W-:Y:S02]  /*7880*/  IMAD.MOV.U32 R27, RZ, RZ, R29 ;  /* 0x000000ffff1b7224 */ /* 0x000fe400078e001d */
[----:B------:R-:W-:Y:S02]  /*7890*/  @!P5 IMAD.MOV R3, RZ, RZ, -R3 ;  /* 0x000000ffff03d224 */ /* 0x000fe400078e0a03 */
[----:B------:R-:W-:Y:S02]  /*78a0*/  IMAD.MOV.U32 R29, RZ, RZ, R43 ;  /* 0x000000ffff1d7224 */ /* 0x000fe400078e002b */
[----:B------:R-:W-:Y:S02]  /*78b0*/  IMAD.MOV.U32 R43, RZ, RZ, R53 ;  /* 0x000000ffff2b7224 */ /* 0x000fe400078e0035 */
[----:B------:R-:W3:Y:S04]  /*78c0*/  LDL.LU R53, [R1+0x4a0] ;  /* 0x0004a00001357983 */ /* 0x000ee80000300800 */
[----:B------:R0:W-:Y:S01]  /*78d0*/  STL [R1+0x170], R3 ;  /* 0x0001700301007387 */ /* 0x0001e20000100800 */
[----:B------:R-:W-:Y:S01]  /*78e0*/  @!P4 IMAD.IADD R0, R0, 0x1, -R59 ;  /* 0x000000010000c824 */ /* 0x000fe200078e0a3b */
[----:B------:R-:W-:-:S02]  /*78f0*/  IABS R7, R22 ;  /* 0x0000001600077213 */ /* 0x000fc40000000000 */
[----:B------:R-:W-:Y:S01]  /*7900*/  ISETP.GE.AND P4, PT, R22, RZ, PT ;  /* 0x000000ff1600720c */ /* 0x000fe20003f86270 */
[----:B------:R-:W-:Y:S02]  /*7910*/  IMAD.MOV.U32 R22, RZ, RZ, R27 ;  /* 0x000000ffff167224 */ /* 0x000fe400078e001b */
[----:B0-----:R-:W-:Y:S02]  /*7920*/  IMAD.MOV.U32 R3, RZ, RZ, R2 ;  /* 0x000000ffff037224 */ /* 0x001fe400078e0002 */
[----:B------:R-:W-:-:S03]  /*7930*/  IMAD.MOV.U32 R27, RZ, RZ, R28 ;  /* 0x000000ffff1b7224 */ /* 0x000fc600078e001c */
[----:B------:R-:W-:Y:S01]  /*7940*/  @!P1 IADD3 R3, PT, PT, -R3, RZ, RZ ;  /* 0x000000ff03039210 */ /* 0x000fe20007ffe1ff */
[----:B------:R-:W-:Y:S01]  /*7950*/  @!P0 IMAD.MOV R0, RZ, RZ, -R0 ;  /* 0x000000ffff008224 */ /* 0x000fe200078e0a00 */
[----:B------:R-:W-:Y:S02]  /*7960*/  IABS R11, R23 ;  /* 0x00000017000b7213 */ /* 0x000fe40000000000 */
[----:B------:R-:W-:Y:S01]  /*7970*/  ISETP.GE.AND P0, PT, R23, RZ, PT ;  /* 0x000000ff1700720c */ /* 0x000fe20003f06270 */
[----:B------:R0:W-:Y:S01]  /*7980*/  STL [R1+0x320], R3 ;  /* 0x0003200301007387 */ /* 0x0001e20000100800 */
[----:B------:R-:W-:Y:S02]  /*7990*/  IMAD.MOV.U32 R23, RZ, RZ, R27 ;  /* 0x000000ffff177224 */ /* 0x000fe400078e001b */
[----:B--2---:R-:W-:Y:S02]  /*79a0*/  IMAD.MOV.U32 R28, RZ, RZ, R36 ;  /* 0x000000ffff1c7224 */ /* 0x004fe400078e0024 */
[----:B------:R-:W-:-:S02]  /*79b0*/  IMAD.MOV.U32 R36, RZ, RZ, R39 ;  /* 0x000000ffff247224 */ /* 0x000fc400078e0027 */
[----:B------:R-:W2:Y:S01]  /*79c0*/  LDL.LU R39, [R1+0x468] ;  /* 0x0004680001277983 */ /* 0x000ea20000300800 */
[----:B------:R-:W-:Y:S02]  /*79d0*/  IMAD.MOV.U32 R27, RZ, RZ, R28 ;  /* 0x000000ffff1b7224 */ /* 0x000fe400078e001c */
[----:B------:R-:W-:Y:S01]  /*79e0*/  IMAD.MOV.U32 R28, RZ, RZ, R29 ;  /* 0x000000ffff1c7224 */ /* 0x000fe200078e001d */
[----:B------:R1:W-:Y:S04]  /*79f0*/  STL [R1+0x31c], R0 ;  /* 0x00031c0001007387 */ /* 0x0003e80000100800 */
[----:B------:R-:W2:Y:S01]  /*7a00*/  LDL.LU R29, [R1+0x434] ;  /* 0x00043400011d7983 */ /* 0x000ea20000300800 */
[----:B------:R-:W-:-:S04]  /*7a10*/  IMAD.HI.U32 R4, R34, R8, RZ ;  /* 0x0000000822047227 */ /* 0x000fc800078e00ff */
[----:B------:R-:W-:-:S04]  /*7a20*/  IMAD.MOV R4, RZ, RZ, -R4 ;  /* 0x000000ffff047224 */ /* 0x000fc800078e0a04 */
[----:B------:R-:W-:Y:S02]  /*7a30*/  IMAD R4, R59, R4, R8 ;  /* 0x000000043b047224 */ /* 0x000fe400078e0208 */
[----:B------:R-:W-:-:S03]  /*7a40*/  IMAD.HI.U32 R9, R34, R7, RZ ;  /* 0x0000000722097227 */ /* 0x000fc600078e00ff */
[----:B------:R-:W-:Y:S01]  /*7a50*/  ISETP.GT.U32.AND P6, PT, R59, R4, PT ;  /* 0x000000043b00720c */ /* 0x000fe20003fc4070 */
[----:B------:R-:W-:-:S04]  /*7a60*/  IMAD.MOV R9, RZ, RZ, -R9 ;  /* 0x000000ffff097224 */ /* 0x000fc800078e0a09 */
[----:B------:R-:W-:Y:S01]  /*7a70*/  IMAD R7, R59, R9, R7 ;  /* 0x000000093b077224 */ /* 0x000fe200078e0207 */
[----:B------:R-:W-:Y:S01]  /*7a80*/  IABS R8, R26 ;  /* 0x0000001a00087213 */ /* 0x000fe20000000000 */
[----:B------:R-:W-:-:S03]  /*7a90*/  IMAD.HI.U32 R12, R34, R11, RZ ;  /* 0x0000000b220c7227 */ /* 0x000fc600078e00ff */
[----:B------:R-:W-:-:S03]  /*7aa0*/  ISETP.GT.U32.AND P1, PT, R59, R7, PT ;  /* 0x000000073b00720c */ /* 0x000fc60003f24070 */
[----:B------:R-:W-:Y:S01]  /*7ab0*/  @!P6 IMAD.IADD R4, R4, 0x1, -R59 ;  /* 0x000000010404e824 */ /* 0x000fe200078e0a3b */
[----:B------:R-:W-:Y:S01]  /*7ac0*/  ISETP.GT.U32.AND P6, PT, R59, R5, PT ;  /* 0x000000053b00720c */ /* 0x000fe20003fc4070 */
[----:B------:R-:W-:-:S04]  /*7ad0*/  IMAD.HI.U32 R6, R34, R8, RZ ;  /* 0x0000000822067227 */ /* 0x000fc800078e00ff */
[----:B------:R-:W-:Y:S02]  /*7ae0*/  IMAD.MOV R12, RZ, RZ, -R12 ;  /* 0x000000ffff0c7224 */ /* 0x000fe400078e0a0c */
[----:B------:R-:W-:Y:S02]  /*7af0*/  IMAD.MOV R2, RZ, RZ, -R6 ;  /* 0x000000ffff027224 */ /* 0x000fe400078e0a06 */
[----:B------:R-:W-:Y:S01]  /*7b00*/  IMAD R6, R59, R12, R11 ;  /* 0x0000000c3b067224 */ /* 0x000fe200078e020b */
[----:B------:R-:W-:Y:S01]  /*7b10*/  IABS R10, R21 ;  /* 0x00000015000a7213 */ /* 0x000fe20000000000 */
[--C-:B------:R-:W-:Y:S02]  /*7b20*/  @!P1 IMAD.IADD R7, R7, 0x1, -R59.reuse ;  /* 0x0000000107079824 */ /* 0x100fe400078e0a3b */
[----:B------:R-:W-:Y:S01]  /*7b30*/  @!P6 IMAD.IADD R5, R5, 0x1, -R59 ;  /* 0x000000010505e824 */ /* 0x000fe200078e0a3b */
[C---:B------:R-:W-:Y:S01]  /*7b40*/  ISETP.GT.U32.AND P6, PT, R59.reuse, R6, PT ;  /* 0x000000063b00720c */ /* 0x040fe20003fc4070 */
[----:B------:R-:W-:Y:S01]  /*7b50*/  IMAD.HI.U32 R11, R34, R10, RZ ;  /* 0x0000000a220b7227 */ /* 0x000fe200078e00ff */
[----:B------:R-:W-:-:S02]  /*7b60*/  ISETP.GT.U32.AND P1, PT, R59, R7, PT ;  /* 0x000000073b00720c */ /* 0x000fc40003f24070 */
[----:B------:R-:W-:Y:S01]  /*7b70*/  ISETP.GE.AND P3, PT, R20, RZ, PT ;  /* 0x000000ff1400720c */ /* 0x000fe20003f66270 */
[----:B------:R-:W-:Y:S01]  /*7b80*/  IMAD.MOV R11, RZ, RZ, -R11 ;  /* 0x000000ffff0b7224 */ /* 0x000fe200078e0a0b */
[C---:B------:R-:W-:Y:S01]  /*7b90*/  ISETP.GT.U32.AND P5, PT, R59.reuse, R4, PT ;  /* 0x000000043b00720c */ /* 0x040fe20003fa4070 */
[----:B0-----:R-:W-:Y:S02]  /*7ba0*/  IMAD.MOV.U32 R3, RZ, RZ, R5 ;  /* 0x000000ffff037224 */ /* 0x001fe400078e0005 */
[----:B------:R-:W-:-:S04]  /*7bb0*/  IMAD R10, R59, R11, R10 ;  /* 0x0000000b3b0a7224 */ /* 0x000fc800078e020a */
[----:B------:R-:W-:Y:S01]  /*7bc0*/  @!P6 IMAD.IADD R6, R6, 0x1, -R59 ;  /* 0x000000010606e824 */ /* 0x000fe200078e0a3b */
[----:B------:R-:W-:Y:S01]  /*7bd0*/  ISETP.GE.AND P6, PT, R26, RZ, PT ;  /* 0x000000ff1a00720c */ /* 0x000fe20003fc6270 */
[----:B------:R-:W-:Y:S02]  /*7be0*/  IMAD.MOV.U32 R26, RZ, RZ, R27 ;  /* 0x000000ffff1a7224 */ /* 0x000fe400078e001b */
[----:B------:R-:W-:Y:S02]  /*7bf0*/  IMAD.MOV.U32 R27, RZ, RZ, R28 ;  /* 0x000000ffff1b7224 */ /* 0x000fe400078e001c */
[----:B------:R-:W-:Y:S01]  /*7c00*/  @!P1 IMAD.IADD R7, R7, 0x1, -R59 ;  /* 0x0000000107079824 */ /* 0x000fe200078e0a3b */
[----:B------:R-:W-:Y:S01]  /*7c10*/  ISETP.GT.U32.AND P1, PT, R59, R10, PT ;  /* 0x0000000a3b00720c */ /* 0x000fe20003f24070 */
[----:B------:R-:W-:Y:S02]  /*7c20*/  @!P3 IMAD.MOV R3, RZ, RZ, -R3 ;  /* 0x000000ffff03b224 */ /* 0x000fe400078e0a03 */
[----:B------:R-:W-:-:S04]  /*7c30*/  @!P5 IMAD.IADD R4, R4, 0x1, -R59 ;  /* 0x000000010404d824 */ /* 0x000fc800078e0a3b */
[----:B------:R-:W-:Y:S01]  /*7c40*/  @!P2 IMAD.MOV R4, RZ, RZ, -R4 ;  /* 0x000000ffff04a224 */ /* 0x000fe200078e0a04 */
[----:B-1----:R-:W-:-:S05]  /*7c50*/  IABS R0, R25 ;  /* 0x0000001900007213 */ /* 0x002fca0000000000 */
[----:B------:R-:W-:Y:S01]  /*7c60*/  @!P1 IMAD.IADD R10, R10, 0x1, -R59 ;  /* 0x000000010a0a9824 */ /* 0x000fe200078e0a3b */
[----:B------:R-:W-:Y:S01]  /*7c70*/  ISETP.GE.AND P1, PT, R25, RZ, PT ;  /* 0x000000ff1900720c */ /* 0x000fe20003f26270 */
[----:B------:R-:W-:Y:S01]  /*7c80*/  IMAD.MOV.U32 R25, RZ, RZ, R27 ;  /* 0x000000ffff197224 */ /* 0x000fe200078e001b */
[----:B--2---:R-:W-:Y:S01]  /*7c90*/  MOV R28, R29 ;  /* 0x0000001d001c7202 */ /* 0x004fe20000000f00 */
[----:B---3--:R-:W-:Y:S02]  /*7ca0*/  IMAD.MOV.U32 R29, RZ, RZ, R30 ;  /* 0x000000ffff1d7224 */ /* 0x008fe400078e001e */
[----:B------:R-:W-:Y:S02]  /*7cb0*/  IMAD.MOV.U32 R30, RZ, RZ, R31 ;  /* 0x000000ffff1e7224 */ /* 0x000fe400078e001f */
[----:B------:R-:W-:Y:S02]  /*7cc0*/  IMAD.MOV.U32 R31, RZ, RZ, R32 ;  /* 0x000000ffff1f7224 */ /* 0x000fe400078e0020 */
[----:B------:R-:W-:-:S02]  /*7cd0*/  IMAD.MOV.U32 R32, RZ, RZ, R58 ;  /* 0x000000ffff207224 */ /* 0x000fc400078e003a */
[----:B------:R-:W2:Y:S04]  /*7ce0*/  LDL.LU R58, [R1+0x4c8] ;  /* 0x0004c800013a7983 */ /* 0x000ea80000300800 */
[----:B------:R0:W-:Y:S01]  /*7cf0*/  STL [R1+0x168], R3 ;  /* 0x0001680301007387 */ /* 0x0001e20000100800 */
[----:B------:R-:W-:Y:S02]  /*7d00*/  IMAD.MOV.U32 R27, RZ, RZ, R32 ;  /* 0x000000ffff1b7224 */ /* 0x000fe400078e0020 */
[----:B0-----:R-:W-:-:S04]  /*7d10*/  IMAD.MOV.U32 R3, RZ, RZ, R7 ;  /* 0x000000ffff037224 */ /* 0x001fc800078e0007 */
[----:B------:R-:W-:Y:S01]  /*7d20*/  @!P4 IMAD.MOV R3, RZ, RZ, -R3 ;  /* 0x000000ffff03c224 */ /* 0x000fe200078e0a03 */
[----:B------:R-:W-:Y:S04]  /*7d30*/  STL [R1+0x318], R4 ;  /* 0x0003180401007387 */ /* 0x000fe80000100800 */
[----:B------:R0:W-:Y:S04]  /*7d40*/  STL [R1+0x324], R3 ;  /* 0x0003240301007387 */ /* 0x0001e80000100800 */
[----:B------:R-:W3:Y:S01]  /*7d50*/  LDL.LU R32, [R1+0x450] ;  /* 0x0004500001207983 */ /* 0x000ee20000300800 */
[----:B------:R-:W-:Y:S01]  /*7d60*/  IMAD R2, R59, R2, R8 ;  /* 0x000000023b027224 */ /* 0x000fe200078e0208 */
[----:B------:R-:W-:-:S04]  /*7d70*/  IABS R9, R24 ;  /* 0x0000001800097213 */ /* 0x000fc80000000000 */
[C---:B------:R-:W-:Y:S01]  /*7d80*/  ISETP.GT.U32.AND P5, PT, R59.reuse, R2, PT ;  /* 0x000000023b00720c */ /* 0x040fe20003fa4070 */
[----:B------:R-:W-:Y:S01]  /*7d90*/  IMAD.HI.U32 R8, R34, R9, RZ ;  /* 0x0000000922087227 */ /* 0x000fe200078e00ff */
[----:B------:R-:W-:-:S03]  /*7da0*/  ISETP.GT.U32.AND P3, PT, R59, R6, PT ;  /* 0x000000063b00720c */ /* 0x000fc60003f64070 */
[----:B------:R-:W-:Y:S02]  /*7db0*/  IMAD.MOV R8, RZ, RZ, -R8 ;  /* 0x000000ffff087224 */ /* 0x000fe400078e0a08 */
[----:B------:R-:W-:-:S04]  /*7dc0*/  IMAD.HI.U32 R5, R34, R0, RZ ;  /* 0x0000000022057227 */ /* 0x000fc800078e00ff */
[C---:B------:R-:W-:Y:S02]  /*7dd0*/  IMAD R9, R59.reuse, R8, R9 ;  /* 0x000000083b097224 */ /* 0x040fe400078e0209 */
[----:B------:R-:W-:Y:S02]  /*7de0*/  @!P5 IMAD.IADD R2, R2, 0x1, -R59 ;  /* 0x000000010202d824 */ /* 0x000fe400078e0a3b */
[----:B------:R-:W-:Y:S01]  /*7df0*/  IMAD.MOV R5, RZ, RZ, -R5 ;  /* 0x000000ffff057224 */ /* 0x000fe200078e0a05 */
[C---:B------:R-:W-:Y:S02]  /*7e00*/  ISETP.GT.U32.AND P4, PT, R59.reuse, R9, PT ;  /* 0x000000093b00720c */ /* 0x040fe40003f84070 */
[C---:B------:R-:W-:Y:S01]  /*7e10*/  ISETP.GT.U32.AND P5, PT, R59.reuse, R2, PT ;  /* 0x000000023b00720c */ /* 0x040fe20003fa4070 */
[----:B------:R-:W-:Y:S02]  /*7e20*/  IMAD R0, R59, R5, R0 ;  /* 0x000000053b007224 */ /* 0x000fe400078e0200 */
[----:B------:R-:W-:-:S03]  /*7e30*/  @!P3 IMAD.IADD R6, R6, 0x1, -R59 ;  /* 0x000000010606b824 */ /* 0x000fc600078e0a3b */
[----:B------:R-:W-:Y:S01]  /*7e40*/  ISETP.GT.U32.AND P3, PT, R59, R0, PT ;  /* 0x000000003b00720c */ /* 0x000fe20003f64070 */
[----:B0-----:R-:W-:Y:S01]  /*7e50*/  IMAD.MOV.U32 R3, RZ, RZ, R6 ;  /* 0x000000ffff037224 */ /* 0x001fe200078e0006 */
[----:B------:R-:W-:Y:S01]  /*7e60*/  ISETP.GE.AND P2, PT, R21, RZ, PT ;  /* 0x000000ff1500720c */ /* 0x000fe20003f46270 */
[----:B------:R-:W-:Y:S01]  /*7e70*/  IMAD.MOV.U32 R21, RZ, RZ, R30 ;  /* 0x000000ffff157224 */ /* 0x000fe200078e001e */
[----:B------:R-:W-:Y:S01]  /*7e80*/  MOV R20, R29 ;  /* 0x0000001d00147202 */ /* 0x000fe20000000f00 */
[--C-:B------:R-:W-:Y:S02]  /*7e90*/  @!P4 IMAD.IADD R9, R9, 0x1, -R59.reuse ;  /* 0x000000010909c824 */ /* 0x100fe400078e0a3b */
[----:B------:R-:W-:Y:S01]  /*7ea0*/  @!P5 IMAD.IADD R2, R2, 0x1, -R59 ;  /* 0x000000010202d824 */ /* 0x000fe200078e0a3b */
[----:B------:R-:W-:Y:S01]  /*7eb0*/  ISETP.GE.AND P5, PT, R24, RZ, PT ;  /* 0x000000ff1800720c */ /* 0x000fe20003fa6270 */
[----:B------:R-:W-:Y:S01]  /*7ec0*/  IMAD.MOV.U32 R24, RZ, RZ, R28 ;  /* 0x000000ffff187224 */ /* 0x000fe200078e001c */
[----:B------:R-:W-:Y:S01]  /*7ed0*/  ISETP.GT.U32.AND P4, PT, R59, R10, PT ;  /* 0x0000000a3b00720c */ /* 0x000fe20003f84070 */
[----:B------:R-:W-:-:S02]  /*7ee0*/  IMAD.MOV.U32 R30, RZ, RZ, R37 ;  /* 0x000000ffff1e7224 */ /* 0x000fc400078e0025 */
[----:B------:R-:W-:Y:S02]  /*7ef0*/  IMAD.MOV.U32 R29, RZ, RZ, R38 ;  /* 0x000000ffff1d7224 */ /* 0x000fe400078e0026 */
[----:B------:R-:W-:Y:S02]  /*7f00*/  @!P0 IMAD.MOV R3, RZ, RZ, -R3 ;  /* 0x000000ffff038224 */ /* 0x000fe400078e0a03 */
[----:B------:R-:W-:Y:S02]  /*7f10*/  IMAD.MOV.U32 R28, RZ, RZ, R31 ;  /* 0x000000ffff1c7224 */ /* 0x000fe400078e001f */
[----:B------:R-:W-:Y:S02]  /*7f20*/  IMAD.MOV.U32 R38, RZ, RZ, R39 ;  /* 0x000000ffff267224 */ /* 0x000fe400078e0027 */
[----:B------:R-:W-:Y:S01]  /*7f30*/  IMAD.MOV.U32 R37, RZ, RZ, R42 ;  /* 0x000000ffff257224 */ /* 0x000fe200078e002a */
[----:B------:R-:W2:Y:S01]  /*7f40*/  LDL.LU R39, [R1+0x498] ;  /* 0x0004980001277983 */ /* 0x000ea20000300800 */
[----:B------:R-:W-:-:S02]  /*7f50*/  IMAD.MOV.U32 R31, RZ, RZ, R36 ;  /* 0x000000ffff1f7224 */ /* 0x000fc400078e0024 */
[----:B------:R-:W-:Y:S01]  /*7f60*/  IMAD.MOV.U32 R42, RZ, RZ, R43 ;  /* 0x000000ffff2a7224 */ /* 0x000fe200078e002b */
[----:B------:R-:W2:Y:S01]  /*7f70*/  LDL.LU R36, [R1+0x49c] ;  /* 0x00049c0001247983 */ /* 0x000ea20000300800 */
[----:B------:R-:W-:Y:S01]  /*7f80*/  IMAD.MOV.U32 R43, RZ, RZ, R48 ;  /* 0x000000ffff2b7224 */ /* 0x000fe200078e0030 */
[----:B------:R-:W-:Y:S02]  /*7f90*/  IABS R4, R22 ;  /* 0x0000001600047213 */ /* 0x000fe40000000000 */
[----:B------:R-:W-:Y:S01]  /*7fa0*/  IABS R7, R23 ;  /* 0x0000001700077213 */ /* 0x000fe20000000000 */
[----:B------:R-:W2:Y:S01]  /*7fb0*/  LDL.LU R48, [R1+0x4a8] ;  /* 0x0004a80001307983 */ /* 0x000ea20000300800 */
[----:B------:R-:W-:-:S03]  /*7fc0*/  @!P3 IMAD.IADD R0, R0, 0x1, -R59 ;  /* 0x000000010000b824 */ /* 0x000fc600078e0a3b */
[----:B------:R0:W-:Y:S01]  /*7fd0*/  STL [R1+0x314], R3 ;  /* 0x0003140301007387 */ /* 0x0001e20000100800 */
[----:B------:R-:W-:Y:S01]  /*7fe0*/  ISETP.GT.U32.AND P3, PT, R59, R9, PT ;  /* 0x000000093b00720c */ /* 0x000fe20003f64070 */
[----:B------:R-:W-:-:S04]  /*7ff0*/  IMAD.HI.U32 R5, R34, R4, RZ ;  /* 0x0000000422057227 */ /* 0x000fc800078e00ff */
[----:B------:R-:W-:-:S04]  /*8000*/  IMAD.HI.U32 R6, R34, R7, RZ ;  /* 0x0000000722067227 */ /* 0x000fc800078e00ff */
[----:B0-----:R-:W-:Y:S02]  /*8010*/  IMAD.MOV.U32 R3, RZ, RZ, R2 ;  /* 0x000000ffff037224 */ /* 0x001fe400078e0002 */
[----:B------:R-:W-:-:S03]  /*8020*/  IMAD.MOV R5, RZ, RZ, -R5 ;  /* 0x000000ffff057224 */ /* 0x000fc600078e0a05 */
[----:B------:R-:W-:Y:S01]  /*8030*/  @!P6 IADD3 R3, PT, PT, -R3, RZ, RZ ;  /* 0x000000ff0303e210 */ /* 0x000fe20007ffe1ff */
[----:B------:R-:W-:Y:S02]  /*8040*/  @!P4 IMAD.IADD R10, R10, 0x1, -R59 ;  /* 0x000000010a0ac824 */ /* 0x000fe400078e0a3b */
[----:B------:R-:W-:Y:S01]  /*8050*/  IMAD.MOV R6, RZ, RZ, -R6 ;  /* 0x000000ffff067224 */ /* 0x000fe200078e0a06 */
[C---:B------:R-:W-:Y:S01]  /*8060*/  ISETP.GT.U32.AND P0, PT, R59.reuse, R0, PT ;  /* 0x000000003b00720c */ /* 0x040fe20003f04070 */
[----:B------:R0:W-:Y:S01]  /*8070*/  STL [R1+0x310], R3 ;  /* 0x0003100301007387 */ /* 0x0001e20000100800 */
[C---:B------:R-:W-:Y:S02]  /*8080*/  IMAD R4, R59.reuse, R5, R4 ;  /* 0x000000053b047224 */ /* 0x040fe400078e0204 */
[----:B------:R-:W-:Y:S02]  /*8090*/  IMAD R7, R59, R6, R7 ;  /* 0x000000063b077224 */ /* 0x000fe400078e0207 */
[----:B------:R-:W-:-:S02]  /*80a0*/  @!P3 IMAD.IADD R9, R9, 0x1, -R59 ;  /* 0x000000010909b824 */ /* 0x000fc400078e0a3b */
[----:B0-----:R-:W-:Y:S01]  /*80b0*/  IMAD.MOV.U32 R3, RZ, RZ, R10 ;  /* 0x000000ffff037224 */ /* 0x001fe200078e000a */
[----:B------:R-:W-:-:S03]  /*80c0*/  ISETP.GT.U32.AND P3, PT, R59, R4, PT ;  /* 0x000000043b00720c */ /* 0x000fc60003f64070 */
[----:B------:R-:W-:Y:S01]  /*80d0*/  @!P2 IMAD.MOV R3, RZ, RZ, -R3 ;  /* 0x000000ffff03a224 */ /* 0x000fe200078e0a03 */
[----:B------:R-:W-:Y:S01]  /*80e0*/  ISETP.GT.U32.AND P2, PT, R59, R7, PT ;  /* 0x000000073b00720c */ /* 0x000fe20003f44070 */
[----:B------:R-:W-:-:S03]  /*80f0*/  @!P0 IMAD.IADD R0, R0, 0x1, -R59 ;  /* 0x0000000100008824 */ /* 0x000fc600078e0a3b */
[----:B------:R0:W-:Y:S01]  /*8100*/  STL [R1+0x30c], R3 ;  /* 0x00030c0301007387 */ /* 0x0001e20000100800 */
[----:B------:R-:W-:Y:S01]  /*8110*/  ISETP.GE.AND P6, PT, R22, RZ, PT ;  /* 0x000000ff1600720c */ /* 0x000fe20003fc6270 */
[----:B------:R-:W-:Y:S01]  /*8120*/  IMAD.MOV.U32 R22, RZ, RZ, R27 ;  /* 0x000000ffff167224 */ /* 0x000fe200078e001b */
[----:B------:R-:W-:Y:S02]  /*8130*/  IABS R11, R20 ;  /* 0x00000014000b7213 */ /* 0x000fe40000000000 */
[----:B------:R-:W-:Y:S01]  /*8140*/  IABS R8, R26 ;  /* 0x0000001a00087213 */ /* 0x000fe20000000000 */
[----:B0-----:R-:W-:Y:S01]  /*8150*/  IMAD.MOV.U32 R3, RZ, RZ, R9 ;  /* 0x000000ffff037224 */ /* 0x001fe200078e0009 */
[----:B------:R-:W-:Y:S01]  /*8160*/  ISETP.GE.AND P0, PT, R26, RZ, PT ;  /* 0x000000ff1a00720c */ /* 0x000fe20003f06270 */
[----:B------:R-:W-:Y:S01]  /*8170*/  IMAD.MOV.U32 R26, RZ, RZ, R28 ;  /* 0x000000ffff1a7224 */ /* 0x000fe200078e001c */
[----:B------:R-:W-:Y:S01]  /*8180*/  @!P1 IADD3 R0, PT, PT, -R0, RZ, RZ ;  /* 0x000000ff00009210 */ /* 0x000fe20007ffe1ff */
[----:B------:R-:W-:Y:S01]  /*8190*/  @!P5 IMAD.MOV R3, RZ, RZ, -R3 ;  /* 0x000000ffff03d224 */ /* 0x000fe200078e0a03 */
[----:B------:R-:W-:Y:S01]  /*81a0*/  IABS R6, R25 ;  /* 0x0000001900067213 */ /* 0x000fe20000000000 */
[----:B------:R-:W-:Y:S01]  /*81b0*/  IMAD.MOV.U32 R28, RZ, RZ, R43 ;  /* 0x000000ffff1c7224 */ /* 0x000fe200078e002b */
[----:B------:R-:W-:Y:S01]  /*81c0*/  IABS R5, R21 ;  /* 0x0000001500057213 */ /* 0x000fe20000000000 */
[----:B------:R-:W-:-:S02]  /*81d0*/  @!P3 IMAD.IADD R4, R4, 0x1, -R59 ;  /* 0x000000010404b824 */ /* 0x000fc400078e0a3b */
[----:B------:R-:W-:Y:S02]  /*81e0*/  IMAD.MOV.U32 R43, RZ, RZ, R53 ;  /* 0x000000ffff2b7224 */ /* 0x000fe400078e0035 */
[----:B------:R-:W-:Y:S02]  /*81f0*/  @!P2 IMAD.IADD R7, R7, 0x1, -R59 ;  /* 0x000000010707a824 */ /* 0x000fe400078e0a3b */
[----:B------:R-:W-:Y:S01]  /*8200*/  IMAD.HI.U32 R10, R34, R11, RZ ;  /* 0x0000000b220a7227 */ /* 0x000fe200078e00ff */
[C---:B------:R-:W-:Y:S02]  /*8210*/  ISETP.GT.U32.AND P3, PT, R59.reuse, R4, PT ;  /* 0x000000043b00720c */ /* 0x040fe40003f64070 */
[----:B------:R-:W-:Y:S01]  /*8220*/  ISETP.GT.U32.AND P2, PT, R59, R7, PT ;  /* 0x000000073b00720c */ /* 0x000fe20003f44070 */
[----:B------:R-:W-:-:S04]  /*8230*/  IMAD.MOV.U32 R2, RZ, RZ, R8 ;  /* 0x000000ffff027224 */ /* 0x000fc800078e0008 */
[----:B------:R-:W-:Y:S01]  /*8240*/  IMAD.HI.U32 R8, R34, R2, RZ ;  /* 0x0000000222087227 */ /* 0x000fe200078e00ff */
[----:B------:R-:W-:-:S05]  /*8250*/  ISETP.GE.AND P4, PT, R23, RZ, PT ;  /* 0x000000ff1700720c */ /* 0x000fca0003f86270 */
[----:B------:R-:W-:Y:S02]  /*8260*/  @!P3 IMAD.IADD R4, R4, 0x1, -R59 ;  /* 0x000000010404b824 */ /* 0x000fe400078e0a3b */
[----:B------:R-:W-:Y:S01]  /*8270*/  @!P2 IADD3 R7, PT, PT, R7, -R59, RZ ;  /* 0x8000003b0707a210 */ /* 0x000fe20007ffe0ff */
[----:B------:R-:W-:Y:S01]  /*8280*/  IMAD.MOV R8, RZ, RZ, -R8 ;  /* 0x000000ffff087224 */ /* 0x000fe200078e0a08 */
[----:B------:R-:W-:-:S03]  /*8290*/  ISETP.GE.AND P1, PT, R24, RZ, PT ;  /* 0x000000ff1800720c */ /* 0x000fc60003f26270 */
[----:B------:R-:W-:Y:S01]  /*82a0*/  IMAD R2, R59, R8, R2 ;  /* 0x000000083b027224 */ /* 0x000fe200078e0202 */
[----:B------:R-:W-:Y:S01]  /*82b0*/  IABS R8, R24 ;  /* 0x0000001800087213 */ /* 0x000fe20000000000 */
[----:B------:R-:W-:Y:S02]  /*82c0*/  IMAD.MOV.U32 R23, RZ, RZ, R28 ;  /* 0x000000ffff177224 */ /* 0x000fe400078e001c */
[----:B------:R-:W-:Y:S02]  /*82d0*/  IMAD.MOV.U32 R28, RZ, RZ, R33 ;  /* 0x000000ffff1c7224 */ /* 0x000fe400078e0021 */
[----:B------:R-:W-:Y:S02]  /*82e0*/  IMAD.MOV.U32 R33, RZ, RZ, R38 ;  /* 0x000000ffff217224 */ /* 0x000fe400078e0026 */
[----:B------:R-:W-:Y:S02]  /*82f0*/  IMAD.MOV.U32 R38, RZ, RZ, R50 ;  /* 0x000000ffff267224 */ /* 0x000fe400078e0032 */
[----:B---3--:R-:W-:-:S02]  /*8300*/  IMAD.MOV.U32 R27, RZ, RZ, R32 ;  /* 0x000000ffff1b7224 */ /* 0x008fc400078e0020 */
[----:B------:R-:W-:Y:S02]  /*8310*/  IMAD.MOV.U32 R32, RZ, RZ, R49 ;  /* 0x000000ffff207224 */ /* 0x000fe400078e0031 */
[----:B------:R-:W3:Y:S04]  /*8320*/  LDL.LU R49, [R1+0x4dc] ;  /* 0x0004dc0001317983 */ /* 0x000ee80000300800 */
[----:B------:R-:W3:Y:S04]  /*8330*/  LDL.LU R53, [R1+0x56c] ;  /* 0x00056c0001357983 */ /* 0x000ee80000300800 */
[----:B------:R-:W-:Y:S04]  /*8340*/  STL [R1+0x308], R3 ;  /* 0x0003080301007387 */ /* 0x000fe80000100800 */
[----:B------:R0:W-:Y:S02]  /*8350*/  STL [R1+0x304], R0 ;  /* 0x0003040001007387 */ /* 0x0001e40000100800 */
[----:B0-----:R-:W-:-:S02]  /*8360*/  IMAD.MOV.U32 R0, RZ, RZ, R6 ;  /* 0x000000ffff007224 */ /* 0x001fc400078e0006 */
[----:B------:R-:W-:Y:S02]  /*8370*/  IMAD.MOV R6, RZ, RZ, -R10 ;  /* 0x000000ffff067224 */ /* 0x000fe400078e0a0a */
[----:B------:R-:W-:-:S04]  /*8380*/  IMAD.HI.U32 R10, R34, R5, RZ ;  /* 0x00000005220a7227 */ /* 0x000fc800078e00ff */
[----:B------:R-:W-:-:S04]  /*8390*/  IMAD.MOV R10, RZ, RZ, -R10 ;  /* 0x000000ffff0a7224 */ /* 0x000fc800078e0a0a */
[----:B------:R-:W-:Y:S02]  /*83a0*/  IMAD R5, R59, R10, R5 ;  /* 0x0000000a3b057224 */ /* 0x000fe400078e0205 */
[----:B------:R-:W-:-:S03]  /*83b0*/  IMAD.MOV.U32 R3, RZ, RZ, R4 ;  /* 0x000000ffff037224 */ /* 0x000fc600078e0004 */
[----:B------:R-:W-:Y:S01]  /*83c0*/  ISETP.GT.U32.AND P2, PT, R59, R5, PT ;  /* 0x000000053b00720c */ /* 0x000fe20003f44070 */
[----:B------:R-:W-:Y:S02]  /*83d0*/  @!P6 IMAD.MOV R3, RZ, RZ, -R3 ;  /* 0x000000ffff03e224 */ /* 0x000fe400078e0a03 */
[----:B------:R-:W-:Y:S02]  /*83e0*/  IMAD.MOV.U32 R24, RZ, RZ, R27 ;  /* 0x000000ffff187224 */ /* 0x000fe400078e001b */
[----:B------:R-:W-:Y:S01]  /*83f0*/  IMAD.MOV.U32 R27, RZ, RZ, R37 ;  /* 0x000000ffff1b7224 */ /* 0x000fe200078e0025 */
[----:B------:R0:W-:Y:S07]  /*8400*/  STL [R1+0x300], R3 ;  /* 0x0003000301007387 */ /* 0x0001ee0000100800 */
[----:B------:R-:W-:Y:S01]  /*8410*/  @!P2 IMAD.IADD R5, R5, 0x1, -R59 ;  /* 0x000000010505a824 */ /* 0x000fe200078e0a3b */
[----:B------:R-:W-:Y:S01]  /*8420*/  ISETP.GE.AND P2, PT, R25, RZ, PT ;  /* 0x000000ff1900720c */ /* 0x000fe20003f46270 */
[----:B0-----:R-:W-:Y:S01]  /*8430*/  IMAD.MOV.U32 R3, RZ, RZ, R7 ;  /* 0x000000ffff037224 */ /* 0x001fe200078e0007 */
[----:B------:R-:W3:Y:S01]  /*8440*/  LDL.LU R50, [R1+0x544] ;  /* 0x0005440001327983 */ /* 0x000ee20000300800 */
[----:B------:R-:W-:-:S02]  /*8450*/  IMAD.MOV.U32 R25, RZ, RZ, R27 ;  /* 0x000000ffff197224 */ /* 0x000fc400078e001b */
[----:B------:R-:W-:Y:S02]  /*8460*/  IMAD.MOV.U32 R27, RZ, RZ, R28 ;  /* 0x000000ffff1b7224 */ /* 0x000fe400078e001c */
[----:B------:R-:W-:Y:S02]  /*8470*/  @!P4 IMAD.MOV R3, RZ, RZ, -R3 ;  /* 0x000000ffff03c224 */ /* 0x000fe400078e0a03 */
[----:B------:R-:W-:Y:S02]  /*8480*/  IMAD.MOV.U32 R28, RZ, RZ, R29 ;  /* 0x000000ffff1c7224 */ /* 0x000fe400078e001d */
[----:B------:R-:W-:Y:S02]  /*8490*/  IMAD.MOV.U32 R29, RZ, RZ, R30 ;  /* 0x000000ffff1d7224 */ /* 0x000fe400078e001e */
[----:B------:R-:W-:Y:S02]  /*84a0*/  IMAD.MOV.U32 R30, RZ, RZ, R31 ;  /* 0x000000ffff1e7224 */ /* 0x000fe400078e001f */
[----:B----4-:R-:W-:-:S02]  /*84b0*/  IMAD.MOV.U32 R37, RZ, RZ, R52 ;  /* 0x000000ffff257224 */ /* 0x010fc400078e0034 */
[----:B------:R-:W-:Y:S01]  /*84c0*/  IMAD.MOV.U32 R31, RZ, RZ, R32 ;  /* 0x000000ffff1f7224 */ /* 0x000fe200078e0020 */
[----:B------:R-:W4:Y:S01]  /*84d0*/  LDL.LU R52, [R1+0x4e0] ;  /* 0x0004e00001347983 */ /* 0x000f220000300800 */
[----:B------:R-:W-:Y:S02]  /*84e0*/  IMAD.MOV.U32 R32, RZ, RZ, R45 ;  /* 0x000000ffff207224 */ /* 0x000fe400078e002d */
[----:B------:R-:W-:Y:S01]  /*84f0*/  IMAD.MOV.U32 R45, RZ, RZ, R56 ;  /* 0x000000ffff2d7224 */ /* 0x000fe200078e0038 */
[----:B------:R0:W-:Y:S04]  /*8500*/  STL [R1+0x2fc], R3 ;  /* 0x0002fc0301007387 */ /* 0x0001e80000100800 */
[----:B------:R-:W3:Y:S01]  /*8510*/  LDL.LU R56, [R1+0x55c] ;  /* 0x00055c0001387983 */ /* 0x000ee20000300800 */
[C---:B------:R-:W-:Y:S01]  /*8520*/  ISETP.GT.U32.AND P5, PT, R59.reuse, R2, PT ;  /* 0x000000023b00720c */ /* 0x040fe20003fa4070 */
[----:B------:R-:W-:-:S02]  /*8530*/  IMAD R6, R59, R6, R11 ;  /* 0x000000063b067224 */ /* 0x000fc400078e020b */
[----:B------:R-:W-:-:S03]  /*8540*/  IMAD.HI.U32 R12, R34, R8, RZ ;  /* 0x00000008220c7227 */ /* 0x000fc600078e00ff */
[----:B------:R-:W-:Y:S01]  /*8550*/  ISETP.GT.U32.AND P6, PT, R59, R6, PT ;  /* 0x000000063b00720c */ /* 0x000fe20003fc4070 */
[----:B------:R-:W-:-:S06]  /*8560*/  IMAD.MOV R12, RZ, RZ, -R12 ;  /* 0x000000ffff0c7224 */ /* 0x000fcc00078e0a0c */
[----:B------:R-:W-:Y:S02]  /*8570*/  @!P5 IMAD.IADD R2, R2, 0x1, -R59 ;  /* 0x000000010202d824 */ /* 0x000fe400078e0a3b */
[----:B------:R-:W-:-:S03]  /*8580*/  IMAD R8, R59, R12, R8 ;  /* 0x0000000c3b087224 */ /* 0x000fc600078e0208 */
[C---:B------:R-:W-:Y:S01]  /*8590*/  ISETP.GT.U32.AND P5, PT, R59.reuse, R2, PT ;  /* 0x000000023b00720c */ /* 0x040fe20003fa4070 */
[----:B------:R-:W-:Y:S01]  /*85a0*/  IMAD.HI.U32 R9, R34, R0, RZ ;  /* 0x0000000022097227 */ /* 0x000fe200078e00ff */
[----:B------:R-:W-:-:S03]  /*85b0*/  ISETP.GT.U32.AND P3, PT, R59, R8, PT ;  /* 0x000000083b00720c */ /* 0x000fc60003f64070 */
[----:B------:R-:W-:Y:S02]  /*85c0*/  @!P6 IMAD.IADD R6, R6, 0x1, -R59 ;  /* 0x000000010606e824 */ /* 0x000fe400078e0a3b */
[----:B------:R-:W-:-:S03]  /*85d0*/  IMAD.MOV R9, RZ, RZ, -R9 ;  /* 0x000000ffff097224 */ /* 0x000fc600078e0a09 */
[C---:B------:R-:W-:Y:S01]  /*85e0*/  ISETP.GT.U32.AND P4, PT, R59.reuse, R6, PT ;  /* 0x000000063b00720c */ /* 0x040fe20003f84070 */
[C---:B------:R-:W-:Y:S01]  /*85f0*/  IMAD R4, R59.reuse, R9, R0 ;  /* 0x000000093b047224 */ /* 0x040fe200078e0200 */
[----:B------:R-:W-:Y:S01]  /*8600*/  IABS R9, R26 ;  /* 0x0000001a00097213 */ /* 0x000fe20000000000 */
[--C-:B------:R-:W-:Y:S01]  /*8610*/  @!P5 IMAD.IADD R2, R2, 0x1, -R59.reuse ;  /* 0x000000010202d824 */ /* 0x100fe200078e0a3b */
[----:B------:R-:W-:Y:S01]  /*8620*/  IABS R0, R22 ;  /* 0x0000001600007213 */ /* 0x000fe20000000000 */
[----:B------:R-:W-:Y:S01]  /*8630*/  @!P3 IMAD.IADD R8, R8, 0x1, -R59 ;  /* 0x000000010808b824 */ /* 0x000fe200078e0a3b */
[----:B------:R-:W-:Y:S01]  /*8640*/  ISETP.GE.AND P6, PT, R20, RZ, PT ;  /* 0x000000ff1400720c */ /* 0x000fe20003fc6270 */
[----:B0-----:R-:W-:Y:S02]  /*8650*/  IMAD.MOV.U32 R3, RZ, RZ, R2 ;  /* 0x000000ffff037224 */ /* 0x001fe400078e0002 */
[----:B------:R-:W-:Y:S01]  /*8660*/  IMAD.HI.U32 R10, R34, R9, RZ ;  /* 0x00000009220a7227 */ /* 0x000fe200078e00ff */
[----:B------:R-:W-:-:S03]  /*8670*/  ISETP.GT.U32.AND P3, PT, R59, R8, PT ;  /* 0x000000083b00720c */ /* 0x000fc60003f64070 */
[----:B------:R-:W-:Y:S01]  /*8680*/  IMAD.HI.U32 R7, R34, R0, RZ ;  /* 0x0000000022077227 */ /* 0x000fe200078e00ff */
[----:B------:R-:W-:-:S03]  /*8690*/  ISETP.GT.U32.AND P5, PT, R59, R4, PT ;  /* 0x000000043b00720c */ /* 0x000fc60003fa4070 */
[----:B------:R-:W-:Y:S02]  /*86a0*/  @!P0 IMAD.MOV R3, RZ, RZ, -R3 ;  /* 0x000000ffff038224 */ /* 0x000fe400078e0a03 */
[----:B------:R-:W-:Y:S02]  /*86b0*/  IMAD.MOV R10, RZ, RZ, -R10 ;  /* 0x000000ffff0a7224 */ /* 0x000fe400078e0a0a */
[----:B------:R-:W-:Y:S02]  /*86c0*/  IMAD.MOV R7, RZ, RZ, -R7 ;  /* 0x000000ffff077224 */ /* 0x000fe400078e0a07 */
[----:B------:R-:W-:Y:S01]  /*86d0*/  @!P4 IMAD.IADD R6, R6, 0x1, -R59 ;  /* 0x000000010606c824 */ /* 0x000fe200078e0a3b */
[----:B------:R0:W-:Y:S01]  /*86e0*/  STL [R1+0x2f8], R3 ;  /* 0x0002f80301007387 */ /* 0x0001e20000100800 */
[C---:B------:R-:W-:Y:S02]  /*86f0*/  IMAD R2, R59.reuse, R10, R9 ;  /* 0x0000000a3b027224 */ /* 0x040fe400078e0209 */
[C---:B------:R-:W-:Y:S01]  /*8700*/  IMAD R0, R59.reuse, R7, R0 ;  /* 0x000000073b007224 */ /* 0x040fe200078e0200 */
[----:B------:R-:W-:-:S02]  /*8710*/  ISETP.GT.U32.AND P0, PT, R59, R5, PT ;  /* 0x000000053b00720c */ /* 0x000fc40003f04070 */
[----:B------:R-:W-:Y:S01]  /*8720*/  ISETP.GT.U32.AND P4, PT, R59, R2, PT ;  /* 0x000000023b00720c */ /* 0x000fe20003f84070 */
[----:B0-----:R-:W-:-:S04]  /*8730*/  IMAD.MOV.U32 R3, RZ, RZ, R6 ;  /* 0x000000ffff037224 */ /* 0x001fc800078e0006 */
[----:B------:R-:W-:Y:S01]  /*8740*/  @!P6 IMAD.MOV R3, RZ, RZ, -R3 ;  /* 0x000000ffff03e224 */ /* 0x000fe200078e0a03 */
[----:B------:R-:W-:Y:S01]  /*8750*/  ISETP.GT.U32.AND P6, PT, R59, R0, PT ;  /* 0x000000003b00720c */ /* 0x000fe20003fc4070 */
[--C-:B------:R-:W-:Y:S01]  /*8760*/  @!P3 IMAD.IADD R8, R8, 0x1, -R59.reuse ;  /* 0x000000010808b824 */ /* 0x100fe200078e0a3b */
[----:B------:R-:W-:Y:S02]  /*8770*/  @!P5 IADD3 R4, PT, PT, R4, -R59, RZ ;  /* 0x8000003b0404d210 */ /* 0x000fe40007ffe0ff */
[----:B------:R-:W-:Y:S02]  /*8780*/  ISETP.GE.AND P3, PT, R21, RZ, PT ;  /* 0x000000ff1500720c */ /* 0x000fe40003f66270 */
[----:B------:R-:W-:Y:S01]  /*8790*/  ISETP.GT.U32.AND P5, PT, R59, R4, PT ;  /* 0x000000043b00720c */ /* 0x000fe20003fa4070 */
[--C-:B------:R-:W-:Y:S02]  /*87a0*/  @!P4 IMAD.IADD R2, R2, 0x1, -R59.reuse ;  /* 0x000000010202c824 */ /* 0x100fe400078e0a3b */
[----:B------:R-:W-:-:S02]  /*87b0*/  @!P0 IMAD.IADD R5, R5, 0x1, -R59 ;  /* 0x0000000105058824 */ /* 0x000fc400078e0a3b */
[----:B------:R-:W-:Y:S02]  /*87c0*/  @!P1 IMAD.MOV R8, RZ, RZ, -R8 ;  /* 0x000000ffff089224 */ /* 0x000fe400078e0a08 */
[----:B------:R-:W-:Y:S01]  /*87d0*/  @!P6 IMAD.IADD R0, R0, 0x1, -R59 ;  /* 0x000000010000e824 */ /* 0x000fe200078e0a3b */
[----:B------:R-:W-:Y:S01]  /*87e0*/  ISETP.GE.AND P1, PT, R26, RZ, PT ;  /* 0x000000ff1a00720c */ /* 0x000fe20003f26270 */
[----:B------:R-:W-:Y:S01]  /*87f0*/  IMAD.MOV.U32 R21, RZ, RZ, R27 ;  /* 0x000000ffff157224 */ /* 0x000fe200078e001b */
[C---:B------:R-:W-:Y:S01]  /*8800*/  ISETP.GT.U32.AND P6, PT, R59.reuse, R2, PT ;  /* 0x000000023b00720c */ /* 0x040fe20003fc4070 */
[----:B------:R-:W-:Y:S01]  /*8810*/  @!P3 IMAD.MOV R5, RZ, RZ, -R5 ;  /* 0x000000ffff05b224 */ /* 0x000fe200078e0a05 */
[----:B------:R-:W-:Y:S01]  /*8820*/  ISETP.GT.U32.AND P3, PT, R59, R0, PT ;  /* 0x000000003b00720c */ /* 0x000fe20003f64070 */
[----:B------:R-:W-:Y:S01]  /*8830*/  IMAD.MOV.U32 R26, RZ, RZ, R28 ;  /* 0x000000ffff1a7224 */ /* 0x000fe200078e001c */
[----:B------:R-:W-:Y:S01]  /*8840*/  STL [R1+0x2f4], R8 ;  /* 0x0002f40801007387 */ /* 0x000fe20000100800 */
[----:B------:R-:W-:Y:S01]  /*8850*/  IMAD.MOV.U32 R19, RZ, RZ, R29 ;  /* 0x000000ffff137224 */ /* 0x000fe200078e001d */
[----:B------:R-:W-:Y:S01]  /*8860*/  @!P5 IADD3 R4, PT, PT, R4, -R59, RZ ;  /* 0x8000003b0404d210 */ /* 0x000fe20007ffe0ff */
[----:B------:R-:W-:-:S02]  /*8870*/  IMAD.MOV.U32 R28, RZ, RZ, R32 ;  /* 0x000000ffff1c7224 */ /* 0x000fc400078e0020 */
[----:B------:R-:W-:Y:S02]  /*8880*/  IMAD.MOV.U32 R27, RZ, RZ, R33 ;  /* 0x000000ffff1b7224 */ /* 0x000fe400078e0021 */
[----:B------:R-:W-:Y:S01]  /*8890*/  IMAD.MOV.U32 R29, RZ, RZ, R31 ;  /* 0x000000ffff1d7224 */ /* 0x000fe200078e001f */
[----:B------:R-:W4:Y:S01]  /*88a0*/  LDL.LU R33, [R1+0x490] ;  /* 0x0004900001217983 */ /* 0x000f220000300800 */
[----:B--2---:R-:W-:Y:S02]  /*88b0*/  IMAD.MOV.U32 R32, RZ, RZ, R36 ;  /* 0x000000ffff207224 */ /* 0x004fe400078e0024 */
[----:B------:R-:W-:Y:S01]  /*88c0*/  IMAD.MOV.U32 R20, RZ, RZ, R30 ;  /* 0x000000ffff147224 */ /* 0x000fe200078e001e */
[----:B------:R-:W2:Y:S01]  /*88d0*/  LDL.LU R36, [R1+0x484] ;  /* 0x0004840001247983 */ /* 0x000ea20000300800 */
[----:B------:R-:W-:Y:S02]  /*88e0*/  IMAD.MOV.U32 R31, RZ, RZ, R37 ;  /* 0x000000ffff1f7224 */ /* 0x000fe400078e0025 */
[----:B------:R-:W-:Y:S01]  /*88f0*/  IMAD.MOV.U32 R30, RZ, RZ, R38 ;  /* 0x000000ffff1e7224 */ /* 0x000fe200078e0026 */
[----:B------:R-:W2:Y:S01]  /*8900*/  LDL.LU R37, [R1+0x4b8] ;  /* 0x0004b80001257983 */ /* 0x000ea20000300800 */
[----:B------:R-:W-:-:S03]  /*8910*/  ISETP.GE.AND P0, PT, R22, RZ, PT ;  /* 0x000000ff1600720c */ /* 0x000fc60003f06270 */
[----:B------:R-:W2:Y:S04]  /*8920*/  LDL.LU R38, [R1+0x50c] ;  /* 0x00050c0001267983 */ /* 0x000ea80000300800 */
[----:B------:R0:W-:Y:S01]  /*8930*/  STL [R1+0x2f0], R3 ;  /* 0x0002f00301007387 */ /* 0x0001e20000100800 */
[----:B------:R-:W-:Y:S02]  /*8940*/  IMAD.MOV.U32 R22, RZ, RZ, R27 ;  /* 0x000000ffff167224 */ /* 0x000fe400078e001b */
[----:B------:R-:W-:Y:S02]  /*8950*/  @!P6 IMAD.IADD R2, R2, 0x1, -R59 ;  /* 0x000000010202e824 */ /* 0x000fe400078e0a3b */
[----:B0-----:R-:W-:Y:S02]  /*8960*/  IMAD.MOV.U32 R3, RZ, RZ, R4 ;  /* 0x000000ffff037224 */ /* 0x001fe400078e0004 */
[----:B------:R-:W-:-:S02]  /*8970*/  IMAD.MOV.U32 R27, RZ, RZ, R51 ;  /* 0x000000ffff1b7224 */ /* 0x000fc400078e0033 */
[----:B------:R-:W-:Y:S02]  /*8980*/  @!P2 IMAD.MOV R3, RZ, RZ, -R3 ;  /* 0x000000ffff03a224 */ /* 0x000fe400078e0a03 */
[----:B------:R-:W-:Y:S01]  /*8990*/  @!P3 IMAD.IADD R0, R0, 0x1, -R59 ;  /* 0x000000010000b824 */ /* 0x000fe200078e0a3b */
[----:B------:R-:W-:Y:S01]  /*89a0*/  STL [R1+0x2ec], R5 ;  /* 0x0002ec0501007387 */ /* 0x000fe20000100800 */
[----:B------:R-:W-:Y:S01]  /*89b0*/  IABS R7, R23 ;  /* 0x0000001700077213 */ /* 0x000fe20000000000 */
[----:B------:R-:W-:Y:S01]  /*89c0*/  IMAD.MOV.U32 R15, RZ, RZ, R2 ;  /* 0x000000ffff0f7224 */ /* 0x000fe200078e0002 */
[----:B------:R-:W-:Y:S01]  /*89d0*/  ISETP.GE.AND P5, PT, R23, RZ, PT ;  /* 0x000000ff1700720c */ /* 0x000fe20003fa6270 */
[----:B------:R0:W-:Y:S01]  /*89e0*/  STL [R1+0x2e8], R3 ;  /* 0x0002e80301007387 */ /* 0x0001e20000100800 */
[----:B------:R-:W-:Y:S02]  /*89f0*/  IMAD.MOV.U32 R23, RZ, RZ, R27 ;  /* 0x000000ffff177224 */ /* 0x000fe400078e001b */
[----:B------:R-:W-:-:S02]  /*8a00*/  IMAD.MOV.U32 R27, RZ, RZ, R28 ;  /* 0x000000ffff1b7224 */ /* 0x000fc400078e001c */
[----:B------:R-:W-:Y:S02]  /*8a10*/  IMAD.MOV.U32 R28, RZ, RZ, R30 ;  /* 0x000000ffff1c7224 */ /* 0x000fe400078e001e */
[----:B------:R-:W-:Y:S02]  /*8a20*/  @!P1 IMAD.MOV R15, RZ, RZ, -R15 ;  /* 0x000000ffff0f9224 */ /* 0x000fe400078e0a0f */
[----:B0-----:R-:W-:Y:S02]  /*8a30*/  IMAD.MOV.U32 R3, RZ, RZ, R0 ;  /* 0x000000ffff037224 */ /* 0x001fe400078e0000 */
[----:B------:R-:W-:Y:S01]  /*8a40*/  IMAD.MOV.U32 R30, RZ, RZ, R31 ;  /* 0x000000ffff1e7224 */ /* 0x000fe200078e001f */
[----:B------:R-:W-:Y:S01]  /*8a50*/  IABS R8, R24 ;  /* 0x0000001800087213 */ /* 0x000fe20000000000 */
[----:B------:R-:W-:Y:S01]  /*8a60*/  @!P0 IMAD.MOV R3, RZ, RZ, -R3 ;  /* 0x000000ffff038224 */ /* 0x000fe200078e0a03 */
[----:B------:R-:W-:Y:S01]  /*8a70*/  ISETP.GE.AND P4, PT, R24, RZ, PT ;  /* 0x000000ff1800720c */ /* 0x000fe20003f86270 */
[----:B------:R-:W-:-:S02]  /*8a80*/  IMAD.MOV.U32 R31, RZ, RZ, R32 ;  /* 0x000000ffff1f7224 */ /* 0x000fc400078e0020 */
[----:B------:R-:W-:Y:S02]  /*8a90*/  IMAD.MOV.U32 R32, RZ, RZ, R39 ;  /* 0x000000ffff207224 */ /* 0x000fe400078e0027 */
[----:B------:R-:W-:Y:S02]  /*8aa0*/  IMAD.MOV.U32 R24, RZ, RZ, R27 ;  /* 0x000000ffff187224 */ /* 0x000fe400078e001b */
[----:B------:R-:W-:Y:S02]  /*8ab0*/  IMAD.MOV.U32 R27, RZ, RZ, R28 ;  /* 0x000000ffff1b7224 */ /* 0x000fe400078e001c */
[----:B------:R-:W-:Y:S02]  /*8ac0*/  IMAD.MOV.U32 R39, RZ, RZ, R42 ;  /* 0x000000ffff277224 */ /* 0x000fe400078e002a */
[----:B------:R-:W-:Y:S02]  /*8ad0*/  IMAD.MOV.U32 R28, RZ, RZ, R30 ;  /* 0x000000ffff1c7224 */ /* 0x000fe400078e001e */
[----:B------:R-:W-:-:S02]  /*8ae0*/  IMAD.MOV.U32 R30, RZ, RZ, R31 ;  /* 0x000000ffff1e7224 */ /* 0x000fc400078e001f */
[----:B------:R-:W-:Y:S02]  /*8af0*/  IMAD.MOV.U32 R31, RZ, RZ, R32 ;  /* 0x000000ffff1f7224 */ /* 0x000fe400078e0020 */
[----:B---3--:R-:W-:Y:S02]  /*8b00*/  IMAD.MOV.U32 R51, RZ, RZ, R56 ;  /* 0x000000ffff337224 */ /* 0x008fe400078e0038 */
[----:B------:R-:W3:Y:S02]  /*8b10*/  LDL.LU R56, [R1+0x67c] ;  /* 0x00067c0001387983 */ /* 0x000ee40000300800 */
[----:B------:R-:W-:Y:S02]  /*8b20*/  IMAD.MOV.U32 R42, RZ, RZ, R51 ;  /* 0x000000ffff2a7224 */ /* 0x000fe400078e0033 */
[----:B------:R-:W-:Y:S04]  /*8b30*/  STL [R1+0x2e4], R15 ;  /* 0x0002e40f01007387 */ /* 0x000fe80000100800 */
[----:B------:R0:W-:Y:S04]  /*8b40*/  STL [R1+0x2e0], R3 ;  /* 0x0002e00301007387 */ /* 0x0001e80000100800 */
[----:B------:R-:W2:Y:S04]  /*8b50*/  LDL.LU R51, [R1+0x674] ;  /* 0x0006740001337983 */ /* 0x000ea80000300800 */
[----:B------:R-:W2:Y:S01]  /*8b60*/  LDL.LU R32, [R1+0x494] ;  /* 0x0004940001207983 */ /* 0x000ea20000300800 */
[----:B------:R-:W-:-:S02]  /*8b70*/  IMAD.MOV.U32 R6, RZ, RZ, R7 ;  /* 0x000000ffff067224 */ /* 0x000fc400078e0007 */
[----:B------:R-:W-:Y:S02]  /*8b80*/  IMAD.MOV.U32 R7, RZ, RZ, R8 ;  /* 0x000000ffff077224 */ /* 0x000fe400078e0008 */
[----:B------:R-:W-:-:S04]  /*8b90*/  IMAD.HI.U32 R10, R34, R6, RZ ;  /* 0x00000006220a7227 */ /* 0x000fc800078e00ff */
[----:B------:R-:W-:-:S04]  /*8ba0*/  IMAD.HI.U32 R9, R34, R7, RZ ;  /* 0x0000000722097227 */ /* 0x000fc800078e00ff */
[----:B------:R-:W-:Y:S02]  /*8bb0*/  IMAD.MOV R10, RZ, RZ, -R10 ;  /* 0x000000ffff0a7224 */ /* 0x000fe400078e0a0a */
[----:B------:R-:W-:Y:S02]  /*8bc0*/  IMAD.MOV R9, RZ, RZ, -R9 ;  /* 0x000000ffff097224 */ /* 0x000fe400078e0a09 */
[C---:B------:R-:W-:Y:S02]  /*8bd0*/  IMAD R6, R59.reuse, R10, R6 ;  /* 0x0000000a3b067224 */ /* 0x040fe400078e0206 */
[----:B------:R-:W-:-:S03]  /*8be0*/  IMAD R5, R59, R9, R7 ;  /* 0x000000093b057224 */ /* 0x000fc600078e0207 */
[C---:B------:R-:W-:Y:S02]  /*8bf0*/  ISETP.GT.U32.AND P6, PT, R59.reuse, R6, PT ;  /* 0x000000063b00720c */ /* 0x040fe40003fc4070 */
[----:B------:R-:W-:Y:S02]  /*8c00*/  ISETP.GT.U32.AND P3, PT, R59, R5, PT ;  /* 0x000000053b00720c */ /* 0x000fe40003f64070 */
[----:B------:R-:W-:-:S05]  /*8c10*/  IABS R8, R25 ;  /* 0x0000001900087213 */ /* 0x000fca0000000000 */
[----:B------:R-:W-:Y:S01]  /*8c20*/  IMAD.MOV.U32 R4, RZ, RZ, R8 ;  /* 0x000000ffff047224 */ /* 0x000fe200078e0008 */
[----:B------:R-:W-:-:S03]  /*8c30*/  IABS R8, R19 ;  /* 0x0000001300087213 */ /* 0x000fc60000000000 */
[--C-:B------:R-:W-:Y:S02]  /*8c40*/  @!P6 IMAD.IADD R6, R6, 0x1, -R59.reuse ;  /* 0x000000010606e824 */ /* 0x100fe400078e0a3b */
[----:B------:R-:W-:-:S03]  /*8c50*/  @!P3 IMAD.IADD R5, R5, 0x1, -R59 ;  /* 0x000000010505b824 */ /* 0x000fc600078e0a3b */
[C---:B------:R-:W-:Y:S01]  /*8c60*/  ISETP.GT.U32.AND P3, PT, R59.reuse, R6, PT ;  /* 0x000000063b00720c */ /* 0x040fe20003f64070 */
[C---:B------:R-:W-:Y:S01]  /*8c70*/  IMAD.HI.U32 R13, R34.reuse, R8, RZ ;  /* 0x00000008220d7227 */ /* 0x040fe200078e00ff */
[----:B------:R-:W-:Y:S02]  /*8c80*/  IABS R9, R20 ;  /* 0x0000001400097213 */ /* 0x000fe40000000000 */
[----:B------:R-:W-:Y:S01]  /*8c90*/  ISETP.GT.U32.AND P1, PT, R59, R5, PT ;  /* 0x000000053b00720c */ /* 0x000fe20003f24070 */
[C---:B------:R-:W-:Y:S01]  /*8ca0*/  IMAD.HI.U32 R11, R34.reuse, R4, RZ ;  /* 0x00000004220b7227 */ /* 0x040fe200078e00ff */
[----:B------:R-:W-:Y:S02]  /*8cb0*/  IABS R10, R26 ;  /* 0x0000001a000a7213 */ /* 0x000fe40000000000 */
[----:B------:R-:W-:Y:S01]  /*8cc0*/  IADD3 R13, PT, PT, -R13, RZ, RZ ;  /* 0x000000ff0d0d7210 */ /* 0x000fe20007ffe1ff */
[----:B------:R-:W-:Y:S02]  /*8cd0*/  IMAD.MOV R11, RZ, RZ, -R11 ;  /* 0x000000ffff0b7224 */ /* 0x000fe400078e0a0b */
[----:B------:R-:W-:-:S04]  /*8ce0*/  IMAD.HI.U32 R12, R34, R9, RZ ;  /* 0x00000009220c7227 */ /* 0x000fc800078e00ff */
[----:B------:R-:W-:-:S04]  /*8cf0*/  IMAD.HI.U32 R14, R34, R10, RZ ;  /* 0x0000000a220e7227 */ /* 0x000fc800078e00ff */
[C---:B------:R-:W-:Y:S02]  /*8d00*/  IMAD R4, R59.reuse, R11, R4 ;  /* 0x0000000b3b047224 */ /* 0x040fe400078e0204 */
[----:B------:R-:W-:Y:S02]  /*8d10*/  IMAD.MOV R12, RZ, RZ, -R12 ;  /* 0x000000ffff0c7224 */ /* 0x000fe400078e0a0c */
[C---:B------:R-:W-:Y:S02]  /*8d20*/  IMAD R8, R59.reuse, R13, R8 ;  /* 0x0000000d3b087224 */ /* 0x040fe400078e0208 */
[----:B------:R-:W-:Y:S01]  /*8d30*/  @!P3 IMAD.IADD R6, R6, 0x1, -R59 ;  /* 0x000000010606b824 */ /* 0x000fe200078e0a3b */
[----:B------:R-:W-:Y:S01]  /*8d40*/  IADD3 R2, PT, PT, -R14, RZ, RZ ;  /* 0x000000ff0e027210 */ /* 0x000fe20007ffe1ff */
[C---:B------:R-:W-:Y:S01]  /*8d50*/  IMAD R9, R59.reuse, R12, R9 ;  /* 0x0000000c3b097224 */ /* 0x040fe200078e0209 */
[----:B------:R-:W-:Y:S01]  /*8d60*/  ISETP.GT.U32.AND P6, PT, R59, R4, PT ;  /* 0x000000043b00720c */ /* 0x000fe20003fc4070 */
[----:B------:R-:W-:Y:S01]  /*8d70*/  @!P1 IMAD.IADD R5, R5, 0x1, -R59 ;  /* 0x0000000105059824 */ /* 0x000fe200078e0a3b */
[----:B------:R-:W-:Y:S01]  /*8d80*/  ISETP.GT.U32.AND P1, PT, R59, R8, PT ;  /* 0x000000083b00720c */ /* 0x000fe20003f24070 */
[----:B------:R-:W-:-:S04]  /*8d90*/  IMAD.MOV.U32 R14, RZ, RZ, R6 ;  /* 0x000000ffff0e7224 */ /* 0x000fc800078e0006 */
[----:B------:R-:W-:Y:S01]  /*8da0*/  @!P5 IMAD.MOV R14, RZ, RZ, -R14 ;  /* 0x000000ffff0ed224 */ /* 0x000fe200078e0a0e */
[C---:B------:R-:W-:Y:S01]  /*8db0*/  ISETP.GT.U32.AND P5, PT, R59.reuse, R9, PT ;  /* 0x000000093b00720c */ /* 0x040fe20003fa4070 */
[----:B------:R-:W-:Y:S01]  /*8dc0*/  IMAD R2, R59, R2, R10 ;  /* 0x000000023b027224 */ /* 0x000fe200078e020a */
[----:B------:R-:W-:-:S04]  /*8dd0*/  IABS R0, R22 ;  /* 0x0000001600007213 */ /* 0x000fc80000000000 */
[C---:B------:R-:W-:Y:S01]  /*8de0*/  ISETP.GT.U32.AND P3, PT, R59.reuse, R2, PT ;  /* 0x000000023b00720c */ /* 0x040fe20003f64070 */
[--C-:B------:R-:W-:Y:S02]  /*8df0*/  @!P6 IMAD.IADD R4, R4, 0x1, -R59.reuse ;  /* 0x000000010404e824 */ /* 0x100fe400078e0a3b */
[----:B------:R-:W-:Y:S02]  /*8e00*/  @!P1 IMAD.IADD R8, R8, 0x1, -R59 ;  /* 0x0000000108089824 */ /* 0x000fe400078e0a3b */
[----:B0-----:R-:W-:Y:S01]  /*8e10*/  IMAD.MOV.U32 R3, RZ, RZ, R5 ;  /* 0x000000ffff037224 */ /* 0x001fe200078e0005 */
[----:B------:R-:W-:Y:S01]  /*8e20*/  ISETP.GT.U32.AND P6, PT, R59, R4, PT ;  /* 0x000000043b00720c */ /* 0x000fe20003fc4070 */
[----:B------:R-:W-:Y:S01]  /*8e30*/  @!P5 IMAD.IADD R9, R9, 0x1, -R59 ;  /* 0x000000010909d824 */ /* 0x000fe200078e0a3b */
[----:B------:R-:W-:Y:S01]  /*8e40*/  ISETP.GT.U32.AND P5, PT, R59, R8, PT ;  /* 0x000000083b00720c */ /* 0x000fe20003fa4070 */
[----:B------:R-:W-:-:S04]  /*8e50*/  IMAD.HI.U32 R5, R34, R0, RZ ;  /* 0x0000000022057227 */ /* 0x000fc800078e00ff */
[----:B------:R-:W-:Y:S02]  /*8e60*/  IMAD.MOV R5, RZ, RZ, -R5 ;  /* 0x000000ffff057224 */ /* 0x000fe400078e0a05 */
[----:B------:R-:W-:Y:S01]  /*8e70*/  @!P3 IMAD.IADD R2, R2, 0x1, -R59 ;  /* 0x000000010202b824 */ /* 0x000fe200078e0a3b */
[----:B------:R-:W-:Y:S01]  /*8e80*/  ISETP.GE.AND P2, PT, R25, RZ, PT ;  /* 0x000000ff1900720c */ /* 0x000fe20003f46270 */
[C---:B------:R-:W-:Y:S01]  /*8e90*/  IMAD R5, R59.reuse, R5, R0 ;  /* 0x000000053b057224 */ /* 0x040fe200078e0200 */
[----:B------:R-:W-:Y:S01]  /*8ea0*/  ISETP.GE.AND P0, PT, R26, RZ, PT ;  /* 0x000000ff1a00720c */ /* 0x000fe20003f06270 */
[----:B------:R-:W-:Y:S01]  /*8eb0*/  IMAD.MOV.U32 R26, RZ, RZ, R27 ;  /* 0x000000ffff1a7224 */ /* 0x000fe200078e001b */
[----:B------:R-:W-:Y:S01]  /*8ec0*/  ISETP.GT.U32.AND P1, PT, R59, R2, PT ;  /* 0x000000023b00720c */ /* 0x000fe20003f24070 */
[----:B------:R-:W-:Y:S01]  /*8ed0*/  IMAD.MOV.U32 R27, RZ, RZ, R29 ;  /* 0x000000ffff1b7224 */ /* 0x000fe200078e001d */
[----:B------:R-:W-:Y:S01]  /*8ee0*/  @!P6 IADD3 R4, PT, PT, R4, -R59, RZ ;  /* 0x8000003b0404e210 */ /* 0x000fe20007ffe0ff */
[----:B------:R-:W-:-:S02]  /*8ef0*/  IMAD.MOV.U32 R29, RZ, RZ, R44 ;  /* 0x000000ffff1d7224 */ /* 0x000fc400078e002c */
[----:B------:R-:W-:Y:S01]  /*8f00*/  @!P4 IMAD.MOV R3, RZ, RZ, -R3 ;  /* 0x000000ffff03c224 */ /* 0x000fe200078e0a03 */
[----:B------:R-:W-:Y:S01]  /*8f10*/  STL [R1+0x2dc], R14 ;  /* 0x0002dc0e01007387 */ /* 0x000fe20000100800 */
[----:B------:R-:W-:Y:S02]  /*8f20*/  IMAD.MOV.U32 R25, RZ, RZ, R28 ;  /* 0x000000ffff197224 */ /* 0x000fe400078e001c */
[----:B------:R-:W-:Y:S02]  /*8f30*/  IMAD.MOV.U32 R44, RZ, RZ, R46 ;  /* 0x000000ffff2c7224 */ /* 0x000fe400078e002e */
[----:B------:R-:W-:Y:S01]  /*8f40*/  @!P5 IMAD.IADD R8, R8, 0x1, -R59 ;  /* 0x000000010808d824 */ /* 0x000fe200078e0a3b */
[----:B------:R-:W-:Y:S01]  /*8f50*/  ISETP.GT.U32.AND P5, PT, R59, R5, PT ;  /* 0x000000053b00720c */ /* 0x000fe20003fa4070 */
[----:B------:R-:W-:Y:S02]  /*8f60*/  IMAD.MOV.U32 R28, RZ, RZ, R45 ;  /* 0x000000ffff1c7224 */ /* 0x000fe400078e002d */
[----:B------:R-:W-:-:S02]  /*8f70*/  IMAD.MOV.U32 R46, RZ, RZ, R57 ;  /* 0x000000ffff2e7224 */ /* 0x000fc400078e0039 */
[----:B------:R-:W-:Y:S01]  /*8f80*/  IMAD.MOV.U32 R45, RZ, RZ, R48 ;  /* 0x000000ffff2d7224 */ /* 0x000fe200078e0030 */
[----:B------:R-:W3:Y:S04]  /*8f90*/  LDL.LU R57, [R1+0x538] ;  /* 0x0005380001397983 */ /* 0x000ee80000300800 */
[----:B------:R-:W3:Y:S04]  /*8fa0*/  LDL.LU R48, [R1+0x508] ;  /* 0x0005080001307983 */ /* 0x000ee80000300800 */
[----:B------:R0:W-:Y:S01]  /*8fb0*/  STL [R1+0x2d8], R3 ;  /* 0x0002d80301007387 */ /* 0x0001e20000100800 */
[----:B------:R-:W-:Y:S01]  /*8fc0*/  ISETP.GE.AND P4, PT, R19, RZ, PT ;  /* 0x000000ff1300720c */ /* 0x000fe20003f86270 */
[----:B------:R-:W-:-:S02]  /*8fd0*/  @!P1 IMAD.IADD R2, R2, 0x1, -R59 ;  /* 0x0000000102029824 */ /* 0x000fc400078e0a3b */
[----:B0-----:R-:W-:-:S04]  /*8fe0*/  IMAD.MOV.U32 R3, RZ, RZ, R4 ;  /* 0x000000ffff037224 */ /* 0x001fc800078e0004 */
[----:B------:R-:W-:Y:S01]  /*8ff0*/  @!P2 IMAD.MOV R3, RZ, RZ, -R3 ;  /* 0x000000ffff03a224 */ /* 0x000fe200078e0a03 */
[----:B------:R-:W-:Y:S01]  /*9000*/  IABS R6, R23 ;  /* 0x0000001700067213 */ /* 0x000fe20000000000 */
[----:B------:R-:W-:Y:S01]  /*9010*/  @!P5 IMAD.IADD R5, R5, 0x1, -R59 ;  /* 0x000000010505d824 */ /* 0x000fe200078e0a3b */
[----:B------:R-:W-:Y:S02]  /*9020*/  ISETP.GE.AND P5, PT, R23, RZ, PT ;  /* 0x000000ff1700720c */ /* 0x000fe40003fa6270 */
[----:B------:R0:W-:Y:S01]  /*9030*/  STL [R1+0x2d4], R3 ;  /* 0x0002d40301007387 */ /* 0x0001e20000100800 */
[----:B------:R-:W-:Y:S02]  /*9040*/  IMAD.MOV.U32 R23, RZ, RZ, R27 ;  /* 0x000000ffff177224 */ /* 0x000fe400078e001b */
[----:B------:R-:W-:Y:S02]  /*9050*/  IMAD.MOV.U32 R27, RZ, RZ, R28 ;  /* 0x000000ffff1b7224 */ /* 0x000fe400078e001c */
[----:B------:R-:W-:-:S02]  /*9060*/  IMAD.MOV.U32 R28, RZ, RZ, R29 ;  /* 0x000000ffff1c7224 */ /* 0x000fc400078e001d */
[----:B0-----:R-:W-:Y:S02]  /*9070*/  IMAD.MOV.U32 R3, RZ, RZ, R2 ;  /* 0x000000ffff037224 */ /* 0x001fe400078e0002 */
[----:B------:R-:W-:Y:S02]  /*9080*/  IMAD.MOV.U32 R29, RZ, RZ, R30 ;  /* 0x000000ffff1d7224 */ /* 0x000fe400078e001e */
[----:B------:R-:W-:Y:S01]  /*9090*/  IMAD.MOV.U32 R30, RZ, RZ, R31 ;  /* 0x000000ffff1e7224 */ /* 0x000fe200078e001f */
[----:B------:R-:W-:Y:S01]  /*90a0*/  @!P0 IADD3 R3, PT, PT, -R3, RZ, RZ ;  /* 0x000000ff03038210 */ /* 0x000fe20007ffe1ff */
[----:B------:R-:W-:-:S04]  /*90b0*/  @!P4 IMAD.MOV R8, RZ, RZ, -R8 ;  /* 0x000000ffff08c224 */ /* 0x000fc800078e0a08 */
[----:B------:R0:W-:Y:S04]  /*90c0*/  STL [R1+0x2d0], R3 ;  /* 0x0002d00301007387 */ /* 0x0001e80000100800 */
[----:B------:R-:W-:Y:S01]  /*90d0*/  STL [R1+0x2cc], R8 ;  /* 0x0002cc0801007387 */ /* 0x000fe20000100800 */
[----:B--2---:R-:W-:Y:S02]  /*90e0*/  IMAD.MOV.U32 R31, RZ, RZ, R32 ;  /* 0x000000ffff1f7224 */ /* 0x004fe400078e0020 */
[----:B----4-:R-:W-:Y:S02]  /*90f0*/  IMAD.MOV.U32 R32, RZ, RZ, R33 ;  /* 0x000000ffff207224 */ /* 0x010fe400078e0021 */
[----:B------:R-:W-:Y:S02]  /*9100*/  IMAD.MOV.U32 R33, RZ, RZ, R36 ;  /* 0x000000ffff217224 */ /* 0x000fe400078e0024 */
[----:B------:R-:W-:-:S02]  /*9110*/  IMAD.MOV.U32 R36, RZ, RZ, R37 ;  /* 0x000000ffff247224 */ /* 0x000fc400078e0025 */
[----:B------:R-:W-:Y:S02]  /*9120*/  IMAD.MOV.U32 R37, RZ, RZ, R38 ;  /* 0x000000ffff257224 */ /* 0x000fe400078e0026 */
[----:B------:R-:W-:Y:S02]  /*9130*/  IMAD.MOV.U32 R38, RZ, RZ, R39 ;  /* 0x000000ffff267224 */ /* 0x000fe400078e0027 */
[----:B------:R-:W2:Y:S01]  /*9140*/  LDL.LU R39, [R1+0x4d0] ;  /* 0x0004d00001277983 */ /* 0x000ea20000300800 */
[----:B------:R-:W-:Y:S02]  /*9150*/  IABS R7, R21 ;  /* 0x0000001500077213 */ /* 0x000fe40000000000 */
[----:B------:R-:W-:Y:S01]  /*9160*/  ISETP.GT.U32.AND P0, PT, R59, R5, PT ;  /* 0x000000053b00720c */ /* 0x000fe20003f04070 */
[----:B------:R-:W4:Y:S02]  /*9170*/  LDL.LU R18, [R1+0x488] ;  /* 0x0004880001127983 */ /* 0x000f240000300800 */
[----:B------:R-:W-:-:S04]  /*9180*/  IMAD.HI.U32 R11, R34, R7, RZ ;  /* 0x00000007220b7227 */ /* 0x000fc800078e00ff */
[----:B------:R-:W-:-:S04]  /*9190*/  IMAD.MOV R11, RZ, RZ, -R11 ;  /* 0x000000ffff0b7224 */ /* 0x000fc800078e0a0b */
[----:B------:R-:W-:-:S05]  /*91a0*/  IMAD R7, R59, R11, R7 ;  /* 0x0000000b3b077224 */ /* 0x000fca00078e0207 */
[----:B------:R-:W-:-:S13]  /*91b0*/  ISETP.GT.U32.AND P6, PT, R59, R7, PT ;  /* 0x000000073b00720c */ /* 0x000fda0003fc4070 */
[----:B------:R-:W-:-:S05]  /*91c0*/  @!P6 IMAD.IADD R7, R7, 0x1, -R59 ;  /* 0x000000010707e824 */ /* 0x000fca00078e0a3b */
[C---:B------:R-:W-:Y:S02]  /*91d0*/  ISETP.GT.U32.AND P2, PT, R59.reuse, R7, PT ;  /* 0x000000073b00720c */ /* 0x040fe40003f44070 */
[----:B------:R-:W-:Y:S02]  /*91e0*/  ISETP.GT.U32.AND P6, PT, R59, R9, PT ;  /* 0x000000093b00720c */ /* 0x000fe40003fc4070 */
[----:B------:R-:W-:Y:S02]  /*91f0*/  ISETP.GE.AND P3, PT, R20, RZ, PT ;  /* 0x000000ff1400720c */ /* 0x000fe40003f66270 */
[----:B------:R-:W-:Y:S02]  /*9200*/  ISETP.GE.AND P1, PT, R21, RZ, PT ;  /* 0x000000ff1500720c */ /* 0x000fe40003f26270 */
[----:B------:R-:W-:Y:S02]  /*9210*/  @!P0 IADD3 R5, PT, PT, R5, -R59, RZ ;  /* 0x8000003b05058210 */ /* 0x000fe40007ffe0ff */
[----:B------:R-:W-:-:S03]  /*9220*/  IABS R10, R26 ;  /* 0x0000001a000a7213 */ /* 0x000fc60000000000 */
[----:B------:R-:W-:Y:S01]  /*9230*/  @!P2 IMAD.IADD R7, R7, 0x1, -R59 ;  /* 0x000000010707a824 */ /* 0x000fe200078e0a3b */
[----:B------:R-:W-:Y:S02]  /*9240*/  ISETP.GE.AND P2, PT, R22, RZ, PT ;  /* 0x000000ff1600720c */ /* 0x000fe40003f46270 */
[----:B------:R-:W-:Y:S01]  /*9250*/  ISETP.GE.AND P0, PT, R26, RZ, PT ;  /* 0x000000ff1a00720c */ /* 0x000fe20003f06270 */
[----:B------:R-:W-:Y:S02]  /*9260*/  IMAD.MOV.U32 R26, RZ, RZ, R27 ;  /* 0x000000ffff1a7224 */ /* 0x000fe400078e001b */
[----:B------:R-:W-:Y:S02]  /*9270*/  IMAD.MOV.U32 R27, RZ, RZ, R28 ;  /* 0x000000ffff1b7224 */ /* 0x000fe400078e001c */
[----:B------:R-:W-:Y:S02]  /*9280*/  IMAD.MOV.U32 R28, RZ, RZ, R29 ;  /* 0x000000ffff1c7224 */ /* 0x000fe400078e001d */
[----:B------:R-:W-:-:S02]  /*9290*/  IMAD.MOV.U32 R29, RZ, RZ, R30 ;  /* 0x000000ffff1d7224 */ /* 0x000fc400078e001e */
[----:B------:R-:W-:Y:S02]  /*92a0*/  IMAD.MOV.U32 R30, RZ, RZ, R31 ;  /* 0x000000ffff1e7224 */ /* 0x000fe400078e001f */
[----:B------:R-:W-:Y:S02]  /*92b0*/  @!P6 IMAD.IADD R9, R9, 0x1, -R59 ;  /* 0x000000010909e824 */ /* 0x000fe400078e0a3b */
[----:B------:R-:W-:Y:S02]  /*92c0*/  IMAD.MOV.U32 R31, RZ, RZ, R32 ;  /* 0x000000ffff1f7224 */ /* 0x000fe400078e0020 */
[----:B0-----:R-:W-:Y:S02]  /*92d0*/  IMAD.MOV.U32 R3, RZ, RZ, R7 ;  /* 0x000000ffff037224 */ /* 0x001fe400078e0007 */
[----:B------:R-:W-:Y:S02]  /*92e0*/  IMAD.MOV.U32 R32, RZ, RZ, R33 ;  /* 0x000000ffff207224 */ /* 0x000fe400078e0021 */
[----:B------:R-:W-:-:S02]  /*92f0*/  IMAD.MOV.U32 R33, RZ, RZ, R38 ;  /* 0x000000ffff217224 */ /* 0x000fc400078e0026 */
[----:B------:R-:W-:Y:S02]  /*9300*/  @!P3 IMAD.MOV R9, RZ, RZ, -R9 ;  /* 0x000000ffff09b224 */ /* 0x000fe400078e0a09 */
[----:B------:R-:W-:Y:S02]  /*9310*/  @!P1 IMAD.MOV R3, RZ, RZ, -R3 ;  /* 0x000000ffff039224 */ /* 0x000fe400078e0a03 */
[----:B------:R-:W-:Y:S01]  /*9320*/  @!P2 IMAD.MOV R5, RZ, RZ, -R5 ;  /* 0x000000ffff05a224 */ /* 0x000fe200078e0a05 */
[----:B------:R-:W-:Y:S04]  /*9330*/  STL [R1+0x2c8], R9 ;  /* 0x0002c80901007387 */ /* 0x000fe80000100800 */
[----:B------:R-:W-:Y:S04]  /*9340*/  STL [R1+0x2c4], R3 ;  /* 0x0002c40301007387 */ /* 0x000fe80000100800 */
[----:B------:R0:W-:Y:S01]  /*9350*/  STL [R1+0x2c0], R5 ;  /* 0x0002c00501007387 */ /* 0x0001e20000100800 */
[----:B--2---:R-:W-:-:S02]  /*9360*/  IMAD.MOV.U32 R38, RZ, RZ, R39 ;  /* 0x000000ffff267224 */ /* 0x004fc400078e0027 */
[----:B------:R-:W-:Y:S02]  /*9370*/  IMAD.MOV.U32 R39, RZ, RZ, R40 ;  /* 0x000000ffff277224 */ /* 0x000fe400078e0028 */
[----:B------:R-:W-:Y:S02]  /*9380*/  IMAD.MOV.U32 R40, RZ, RZ, R41 ;  /* 0x000000ffff287224 */ /* 0x000fe400078e0029 */
[----:B------:R-:W-:Y:S02]  /*9390*/  IMAD.MOV.U32 R41, RZ, RZ, R43 ;  /* 0x000000ffff297224 */ /* 0x000fe400078e002b */
[----:B------:R-:W-:Y:S01]  /*93a0*/  IMAD.MOV.U32 R43, RZ, RZ, R44 ;  /* 0x000000ffff2b7224 */ /* 0x000fe200078e002c */
[----:B------:R-:W-:Y:S01]  /*93b0*/  MOV R44, R45 ;  /* 0x0000002d002c7202 */ /* 0x000fe20000000f00 */
[----:B------:R-:W-:Y:S02]  /*93c0*/  IMAD.MOV.U32 R45, RZ, RZ, R46 ;  /* 0x000000ffff2d7224 */ /* 0x000fe400078e002e */
[----:B---3--:R-:W-:-:S02]  /*93d0*/  IMAD.MOV.U32 R46, RZ, RZ, R48 ;  /* 0x000000ffff2e7224 */ /* 0x008fc400078e0030 */
[----:B------:R-:W-:Y:S02]  /*93e0*/  IMAD.MOV.U32 R48, RZ, RZ, R50 ;  /* 0x000000ffff307224 */ /* 0x000fe400078e0032 */
[----:B------:R-:W2:Y:S01]  /*93f0*/  LDL.LU R50, [R1+0x528] ;  /* 0x0005280001327983 */ /* 0x000ea20000300800 */
[----:B------:R-:W-:-:S04]  /*9400*/  IMAD.HI.U32 R4, R34, R6, RZ ;  /* 0x0000000622047227 */ /* 0x000fc800078e00ff */
[----:B------:R-:W-:-:S04]  /*9410*/  IMAD.MOV R4, RZ, RZ, -R4 ;  /* 0x000000ffff047224 */ /* 0x000fc800078e0a04 */
[----:B------:R-:W-:-:S05]  /*9420*/  IMAD R4, R59, R4, R6 ;  /* 0x000000043b047224 */ /* 0x000fca00078e0206 */
[----:B------:R-:W-:-:S13]  /*9430*/  ISETP.GT.U32.AND P6, PT, R59, R4, PT ;  /* 0x000000043b00720c */ /* 0x000fda0003fc4070 */
[----:B------:R-:W-:-:S05]  /*9440*/  @!P6 IMAD.IADD R4, R4, 0x1, -R59 ;  /* 0x000000010404e824 */ /* 0x000fca00078e0a3b */
[----:B------:R-:W-:Y:S02]  /*9450*/  ISETP.GT.U32.AND P6, PT, R59, R4, PT ;  /* 0x000000043b00720c */ /* 0x000fe40003fc4070 */
[----:B------:R-:W-:Y:S02]  /*9460*/  ISETP.GE.AND P2, PT, R26, RZ, PT ;  /* 0x000000ff1a00720c */ /* 0x000fe40003f46270 */
[----:B0-----:R-:W-:Y:S01]  /*9470*/  IABS R5, R26 ;  /* 0x0000001a00057213 */ /* 0x001fe20000000000 */
[----:B------:R-:W-:Y:S02]  /*9480*/  IMAD.MOV.U32 R26, RZ, RZ, R27 ;  /* 0x000000ffff1a7224 */ /* 0x000fe400078e001b */
[----:B------:R-:W-:Y:S02]  /*9490*/  IMAD.MOV.U32 R27, RZ, RZ, R28 ;  /* 0x000000ffff1b7224 */ /* 0x000fe400078e001c */
[----:B------:R-:W-:Y:S02]  /*94a0*/  IMAD.MOV.U32 R28, RZ, RZ, R29 ;  /* 0x000000ffff1c7224 */ /* 0x000fe400078e001d */
[----:B------:R-:W-:-:S02]  /*94b0*/  IMAD.MOV.U32 R29, RZ, RZ, R30 ;  /* 0x000000ffff1d7224 */ /* 0x000fc400078e001e */
[----:B------:R-:W-:Y:S02]  /*94c0*/  IMAD.MOV.U32 R30, RZ, RZ, R31 ;  /* 0x000000ffff1e7224 */ /* 0x000fe400078e001f */
[----:B------:R-:W-:Y:S02]  /*94d0*/  @!P6 IMAD.IADD R4, R4, 0x1, -R59 ;  /* 0x000000010404e824 */ /* 0x000fe400078e0a3b */
[----:B------:R-:W-:Y:S02]  /*94e0*/  IMAD.MOV.U32 R31, RZ, RZ, R32 ;  /* 0x000000ffff1f7224 */ /* 0x000fe400078e0020 */
[----:B------:R-:W-:Y:S02]  /*94f0*/  IMAD.MOV.U32 R32, RZ, RZ, R33 ;  /* 0x000000ffff207224 */ /* 0x000fe400078e0021 */
[----:B------:R-:W-:Y:S02]  /*9500*/  IMAD.MOV.U32 R33, RZ, RZ, R38 ;  /* 0x000000ffff217224 */ /* 0x000fe400078e0026 */
[----:B------:R-:W-:-:S04]  /*9510*/  IMAD.HI.U32 R2, R34, R10, RZ ;  /* 0x0000000a22027227 */ /* 0x000fc800078e00ff */
[----:B------:R-:W-:Y:S02]  /*9520*/  IMAD.MOV.U32 R38, RZ, RZ, R39 ;  /* 0x000000ffff267224 */ /* 0x000fe400078e0027 */
[----:B------:R-:W-:Y:S02]  /*9530*/  IMAD.MOV.U32 R3, RZ, RZ, R4 ;  /* 0x000000ffff037224 */ /* 0x000fe400078e0004 */
[----:B------:R-:W-:Y:S02]  /*9540*/  IMAD.MOV.U32 R39, RZ, RZ, R40 ;  /* 0x000000ffff277224 */ /* 0x000fe400078e0028 */
[----:B------:R-:W-:Y:S02]  /*9550*/  IMAD.MOV.U32 R40, RZ, RZ, R41 ;  /* 0x000000ffff287224 */ /* 0x000fe400078e0029 */
[----:B------:R-:W-:Y:S02]  /*9560*/  IMAD.MOV.U32 R41, RZ, RZ, R43 ;  /* 0x000000ffff297224 */ /* 0x000fe400078e002b */
[----:B------:R-:W-:-:S02]  /*9570*/  IMAD.MOV R2, RZ, RZ, -R2 ;  /* 0x000000ffff027224 */ /* 0x000fc400078e0a02 */
[----:B------:R-:W-:Y:S01]  /*9580*/  IMAD.MOV.U32 R43, RZ, RZ, R44 ;  /* 0x000000ffff2b7224 */ /* 0x000fe200078e002c */
[----:B------:R-:W-:Y:S01]  /*9590*/  MOV R44, R46 ;  /* 0x0000002e002c7202 */ /* 0x000fe20000000f00 */
[----:B------:R-:W-:Y:S02]  /*95a0*/  @!P5 IMAD.MOV R3, RZ, RZ, -R3 ;  /* 0x000000ffff03d224 */ /* 0x000fe400078e0a03 */
[----:B------:R-:W-:Y:S01]  /*95b0*/  IMAD.MOV.U32 R46, RZ, RZ, R48 ;  /* 0x000000ffff2e7224 */ /* 0x000fe200078e0030 */
[----:B------:R-:W-:Y:S01]  /*95c0*/  ISETP.GE.AND P5, PT, R26, RZ, PT ;  /* 0x000000ff1a00720c */ /* 0x000fe20003fa6270 */
[----:B------:R-:W-:Y:S01]  /*95d0*/  IMAD R2, R59, R2, R10 ;  /* 0x000000023b027224 */ /* 0x000fe200078e020a */
[----:B------:R-:W-:Y:S01]  /*95e0*/  IABS R10, R26 ;  /* 0x0000001a000a7213 */ /* 0x000fe20000000000 */
[----:B------:R-:W-:Y:S01]  /*95f0*/  IMAD.MOV.U32 R21, RZ, RZ, R27 ;  /* 0x000000ffff157224 */ /* 0x000fe200078e001b */
[----:B------:R0:W-:Y:S01]  /*9600*/  STL [R1+0x2bc], R3 ;  /* 0x0002bc0301007387 */ /* 0x0001e20000100800 */
[----:B------:R-:W-:Y:S01]  /*9610*/  IMAD.MOV.U32 R27, RZ, RZ, R43 ;  /* 0x000000ffff1b7224 */ /* 0x000fe200078e002b */
[----:B------:R-:W-:Y:S01]  /*9620*/  IABS R6, R25 ;  /* 0x0000001900067213 */ /* 0x000fe20000000000 */
[----:B------:R-:W-:Y:S01]  /*9630*/  IMAD.MOV.U32 R26, RZ, RZ, R29 ;  /* 0x000000ffff1a7224 */ /* 0x000fe200078e001d */
[----:B------:R-:W-:Y:S01]  /*9640*/  ISETP.GE.AND P1, PT, R25, RZ, PT ;  /* 0x000000ff1900720c */ /* 0x000fe20003f26270 */
[----:B------:R-:W-:-:S02]  /*9650*/  IMAD.MOV.U32 R43, RZ, RZ, R44 ;  /* 0x000000ffff2b7224 */ /* 0x000fc400078e002c */
[----:B------:R-:W-:Y:S02]  /*9660*/  IMAD.MOV.U32 R29, RZ, RZ, R40 ;  /* 0x000000ffff1d7224 */ /* 0x000fe400078e0028 */
[----:B------:R-:W-:Y:S02]  /*9670*/  IMAD.MOV.U32 R44, RZ, RZ, R46 ;  /* 0x000000ffff2c7224 */ /* 0x000fe400078e002e */
[----:B------:R-:W-:Y:S02]  /*9680*/  IMAD.MOV.U32 R25, RZ, RZ, R31 ;  /* 0x000000ffff197224 */ /* 0x000fe400078e001f */
[----:B------:R-:W-:Y:S02]  /*9690*/  IMAD.MOV.U32 R40, RZ, RZ, R52 ;  /* 0x000000ffff287224 */ /* 0x000fe400078e0034 */
[----:B------:R-:W-:Y:S02]  /*96a0*/  IMAD.MOV.U32 R31, RZ, RZ, R39 ;  /* 0x000000ffff1f7224 */ /* 0x000fe400078e0027 */
[----:B--2---:R-:W-:-:S02]  /*96b0*/  IMAD.MOV.U32 R48, RZ, RZ, R50 ;  /* 0x000000ffff307224 */ /* 0x004fc400078e0032 */
[----:B------:R-:W2:Y:S04]  /*96c0*/  LDL.LU R50, [R1+0x4f4] ;  /* 0x0004f40001327983 */ /* 0x000ea80000300800 */
[----:B------:R-:W3:Y:S04]  /*96d0*/  LDL.LU R46, [R1+0x5e0] ;  /* 0x0005e000012e7983 */ /* 0x000ee80000300800 */
[----:B------:R-:W3:Y:S04]  /*96e0*/  LDL.LU R52, [R1+0x554] ;  /* 0x0005540001347983 */ /* 0x000ee80000300800 */
[----:B------:R-:W3:Y:S01]  /*96f0*/  LDL.LU R39, [R1+0x4b4] ;  /* 0x0004b40001277983 */ /* 0x000ee20000300800 */
[----:B------:R-:W-:Y:S01]  /*9700*/  IABS R0, R24 ;  /* 0x0000001800007213 */ /* 0x000fe20000000000 */
[----:B------:R-:W-:-:S04]  /*9710*/  IMAD.HI.U32 R11, R34, R6, RZ ;  /* 0x00000006220b7227 */ /* 0x000fc800078e00ff */
[----:B------:R-:W-:-:S04]  /*9720*/  IMAD.HI.U32 R12, R34, R0, RZ ;  /* 0x00000000220c7227 */ /* 0x000fc800078e00ff */
[----:B------:R-:W-:Y:S02]  /*9730*/  IMAD.MOV R12, RZ, RZ, -R12 ;  /* 0x000000ffff0c7224 */ /* 0x000fe400078e0a0c */
[----:B------:R-:W-:Y:S02]  /*9740*/  IMAD.MOV R11, RZ, RZ, -R11 ;  /* 0x000000ffff0b7224 */ /* 0x000fe400078e0a0b */
[C---:B------:R-:W-:Y:S02]  /*9750*/  IMAD R0, R59.reuse, R12, R0 ;  /* 0x0000000c3b007224 */ /* 0x040fe400078e0200 */
[----:B------:R-:W-:-:S03]  /*9760*/  IMAD R6, R59, R11, R6 ;  /* 0x0000000b3b067224 */ /* 0x000fc600078e0206 */
[C---:B------:R-:W-:Y:S02]  /*9770*/  ISETP.GT.U32.AND P4, PT, R59.reuse, R0, PT ;  /* 0x000000003b00720c */ /* 0x040fe40003f84070 */
[----:B------:R-:W-:-:S11]  /*9780*/  ISETP.GT.U32.AND P6, PT, R59, R6, PT ;  /* 0x000000063b00720c */ /* 0x000fd60003fc4070 */
[--C-:B------:R-:W-:Y:S02]  /*9790*/  @!P4 IMAD.IADD R0, R0, 0x1, -R59.reuse ;  /* 0x000000010000c824 */ /* 0x100fe400078e0a3b */
[----:B------:R-:W-:-:S03]  /*97a0*/  @!P6 IMAD.IADD R6, R6, 0x1, -R59 ;  /* 0x000000010606e824 */ /* 0x000fc600078e0a3b */
[C---:B------:R-:W-:Y:S02]  /*97b0*/  ISETP.GT.U32.AND P4, PT, R59.reuse, R0, PT ;  /* 0x000000003b00720c */ /* 0x040fe40003f84070 */
[----:B------:R-:W-:Y:S02]  /*97c0*/  ISETP.GT.U32.AND P6, PT, R59, R6, PT ;  /* 0x000000063b00720c */ /* 0x000fe40003fc4070 */
[----:B------:R-:W-:Y:S01]  /*97d0*/  ISETP.GE.AND P3, PT, R24, RZ, PT ;  /* 0x000000ff1800720c */ /* 0x000fe20003f66270 */
[----:B------:R-:W-:Y:S02]  /*97e0*/  IMAD.MOV.U32 R20, RZ, RZ, R28 ;  /* 0x000000ffff147224 */ /* 0x000fe400078e001c */
[----:B------:R-:W-:-:S06]  /*97f0*/  IMAD.MOV.U32 R28, RZ, RZ, R41 ;  /* 0x000000ffff1c7224 */ /* 0x000fcc00078e0029 */
[--C-:B------:R-:W-:Y:S01]  /*9800*/  @!P4 IMAD.IADD R0, R0, 0x1, -R59.reuse ;  /* 0x000000010000c824 */ /* 0x100fe200078e0a3b */
[----:B------:R-:W-:Y:S01]  /*9810*/  ISETP.GT.U32.AND P4, PT, R59, R2, PT ;  /* 0x000000023b00720c */ /* 0x000fe20003f84070 */
[----:B------:R-:W-:Y:S01]  /*9820*/  @!P6 IMAD.IADD R6, R6, 0x1, -R59 ;  /* 0x000000010606e824 */ /* 0x000fe200078e0a3b */
[----:B------:R-:W-:Y:S01]  /*9830*/  MOV R41, R53 ;  /* 0x0000003500297202 */ /* 0x000fe20000000f00 */
[----:B------:R-:W-:Y:S02]  /*9840*/  IMAD.MOV.U32 R24, RZ, RZ, R30 ;  /* 0x000000ffff187224 */ /* 0x000fe400078e001e */
[----:B0-----:R-:W-:Y:S02]  /*9850*/  IMAD.MOV.U32 R3, RZ, RZ, R6 ;  /* 0x000000ffff037224 */ /* 0x001fe400078e0006 */
[----:B------:R-:W-:Y:S02]  /*9860*/  IMAD.MOV.U32 R19, RZ, RZ, R23 ;  /* 0x000000ffff137224 */ /* 0x000fe400078e0017 */
[----:B------:R-:W-:-:S02]  /*9870*/  IMAD.MOV.U32 R30, RZ, RZ, R32 ;  /* 0x000000ffff1e7224 */ /* 0x000fc400078e0020 */
[----:B------:R-:W-:Y:S02]  /*9880*/  @!P3 IMAD.MOV R0, RZ, RZ, -R0 ;  /* 0x000000ffff00b224 */ /* 0x000fe400078e0a00 */
[----:B------:R-:W-:Y:S02]  /*9890*/  IMAD.MOV.U32 R32, RZ, RZ, R38 ;  /* 0x000000ffff207224 */ /* 0x000fe400078e0026 */
[----:B------:R-:W-:Y:S02]  /*98a0*/  @!P1 IMAD.MOV R3, RZ, RZ, -R3 ;  /* 0x000000ffff039224 */ /* 0x000fe400078e0a03 */
[----:B------:R-:W-:Y:S02]  /*98b0*/  IMAD.MOV.U32 R23, RZ, RZ, R28 ;  /* 0x000000ffff177224 */ /* 0x000fe400078e001c */
[----:B------:R-:W-:Y:S01]  /*98c0*/  IMAD.MOV.U32 R22, RZ, RZ, R29 ;  /* 0x000000ffff167224 */ /* 0x000fe200078e001d */
[----:B------:R-:W-:Y:S01]  /*98d0*/  IABS R11, R25 ;  /* 0x00000019000b7213 */ /* 0x000fe20000000000 */
[----:B------:R-:W-:Y:S01]  /*98e0*/  @!P4 IMAD.IADD R2, R2, 0x1, -R59 ;  /* 0x000000010202c824 */ /* 0x000fe200078e0a3b */
[----:B------:R-:W-:Y:S01]  /*98f0*/  ISETP.GE.AND P4, PT, R25, RZ, PT ;  /* 0x000000ff1900720c */ /* 0x000fe20003f86270 */
[----:B------:R-:W-:-:S02]  /*9900*/  IMAD.MOV.U32 R29, RZ, RZ, R36 ;  /* 0x000000ffff1d7224 */ /* 0x000fc400078e0024 */
[----:B------:R-:W-:Y:S02]  /*9910*/  IMAD.MOV.U32 R36, RZ, RZ, R54 ;  /* 0x000000ffff247224 */ /* 0x000fe400078e0036 */
[----:B------:R-:W-:Y:S02]  /*9920*/  IMAD.MOV.U32 R25, RZ, RZ, R27 ;  /* 0x000000ffff197224 */ /* 0x000fe400078e001b */
[----:B--2---:R-:W-:Y:S02]  /*9930*/  IMAD.MOV.U32 R38, RZ, RZ, R50 ;  /* 0x000000ffff267224 */ /* 0x004fe400078e0032 */
[----:B------:R-:W2:Y:S04]  /*9940*/  LDL.LU R50, [R1+0x524] ;  /* 0x0005240001327983 */ /* 0x000ea80000300800 */
[----:B------:R-:W2:Y:S01]  /*9950*/  LDL.LU R53, [R1+0x540] ;  /* 0x0005400001357983 */ /* 0x000ea20000300800 */
[----:B---3--:R-:W-:Y:S01]  /*9960*/  MOV R28, R39 ;  /* 0x00000027001c7202 */ /* 0x008fe20000000f00 */
[----:B------:R-:W-:-:S02]  /*9970*/  IMAD.MOV.U32 R39, RZ, RZ, R41 ;  /* 0x000000ffff277224 */ /* 0x000fc400078e0029 */
[----:B------:R0:W-:Y:S01]  /*9980*/  STL [R1+0x2b8], R0 ;  /* 0x0002b80001007387 */ /* 0x0001e20000100800 */
[----:B------:R-:W-:Y:S02]  /*9990*/  IMAD.MOV.U32 R41, RZ, RZ, R43 ;  /* 0x000000ffff297224 */ /* 0x000fe400078e002b */
[----:B------:R-:W-:Y:S01]  /*99a0*/  IMAD.MOV.U32 R43, RZ, RZ, R44 ;  /* 0x000000ffff2b7224 */ /* 0x000fe200078e002c */
[----:B------:R1:W-:Y:S01]  /*99b0*/  STL [R1+0x2b4], R3 ;  /* 0x0002b40301007387 */ /* 0x0003e20000100800 */
[----:B------:R-:W-:-:S03]  /*99c0*/  IMAD.MOV.U32 R44, RZ, RZ, R48 ;  /* 0x000000ffff2c7224 */ /* 0x000fc600078e0030 */
[----:B------:R-:W3:Y:S04]  /*99d0*/  LDL.LU R48, [R1+0x594] ;  /* 0x0005940001307983 */ /* 0x000ee80000300800 */
[----:B------:R-:W2:Y:S04]  /*99e0*/  LDL.LU R54, [R1+0x5cc] ;  /* 0x0005cc0001367983 */ /* 0x000ea80000300800 */
[----:B------:R-:W2:Y:S01]  /*99f0*/  LDL.LU R27, [R1+0x4b0] ;  /* 0x0004b000011b7983 */ /* 0x000ea20000300800 */
[----:B------:R-:W-:-:S04]  /*9a00*/  IMAD.HI.U32 R4, R34, R5, RZ ;  /* 0x0000000522047227 */ /* 0x000fc800078e00ff */
[----:B------:R-:W-:-:S04]  /*9a10*/  IMAD.MOV R4, RZ, RZ, -R4 ;  /* 0x000000ffff047224 */ /* 0x000fc800078e0a04 */
[----:B------:R-:W-:-:S05]  /*9a20*/  IMAD R5, R59, R4, R5 ;  /* 0x000000043b057224 */ /* 0x000fca00078e0205 */
[----:B------:R-:W-:Y:S01]  /*9a30*/  ISETP.GT.U32.AND P6, PT, R59, R5, PT ;  /* 0x000000053b00720c */ /* 0x000fe20003fc4070 */
[----:B------:R-:W-:Y:S01]  /*9a40*/  IMAD.HI.U32 R13, R34, R10, RZ ;  /* 0x0000000a220d7227 */ /* 0x000fe200078e00ff */
[----:B----4-:R-:W-:-:S03]  /*9a50*/  IABS R9, R18 ;  /* 0x0000001200097213 */ /* 0x010fc60000000000 */
[----:B------:R-:W-:Y:S02]  /*9a60*/  IMAD.MOV R13, RZ, RZ, -R13 ;  /* 0x000000ffff0d7224 */ /* 0x000fe400078e0a0d */
[----:B------:R-:W-:-:S06]  /*9a70*/  IMAD.HI.U32 R7, R34, R9, RZ ;  /* 0x0000000922077227 */ /* 0x000fcc00078e00ff */
[----:B------:R-:W-:-:S05]  /*9a80*/  @!P6 IMAD.IADD R5, R5, 0x1, -R59 ;  /* 0x000000010505e824 */ /* 0x000fca00078e0a3b */
[C---:B------:R-:W-:Y:S01]  /*9a90*/  ISETP.GT.U32.AND P3, PT, R59.reuse, R5, PT ;  /* 0x000000053b00720c */ /* 0x040fe20003f64070 */
[----:B------:R-:W-:Y:S02]  /*9aa0*/  IMAD.MOV R7, RZ, RZ, -R7 ;  /* 0x000000ffff077224 */ /* 0x000fe400078e0a07 */
[C---:B------:R-:W-:Y:S01]  /*9ab0*/  IMAD R10, R59.reuse, R13, R10 ;  /* 0x0000000d3b0a7224 */ /* 0x040fe200078e020a */
[----:B------:R-:W-:Y:S01]  /*9ac0*/  IABS R8, R19 ;  /* 0x0000001300087213 */ /* 0x000fe20000000000 */
[C---:B------:R-:W-:Y:S01]  /*9ad0*/  IMAD R9, R59.reuse, R7, R9 ;  /* 0x000000073b097224 */ /* 0x040fe200078e0209 */
[C---:B------:R-:W-:Y:S01]  /*9ae0*/  ISETP.GT.U32.AND P6, PT, R59.reuse, R2, PT ;  /* 0x000000023b00720c */ /* 0x040fe20003fc4070 */
[----:B------:R-:W-:Y:S01]  /*9af0*/  IMAD.HI.U32 R12, R34, R11, RZ ;  /* 0x0000000b220c7227 */ /* 0x000fe200078e00ff */
[----:B------:R-:W-:-:S03]  /*9b00*/  ISETP.GT.U32.AND P1, PT, R59, R10, PT ;  /* 0x0000000a3b00720c */ /* 0x000fc60003f24070 */
[----:B------:R-:W-:-:S04]  /*9b10*/  IMAD.HI.U32 R4, R34, R8, RZ ;  /* 0x0000000822047227 */ /* 0x000fc800078e00ff */
[----:B------:R-:W-:Y:S01]  /*9b20*/  @!P3 IMAD.IADD R5, R5, 0x1, -R59 ;  /* 0x000000010505b824 */ /* 0x000fe200078e0a3b */
[C---:B------:R-:W-:Y:S01]  /*9b30*/  ISETP.GT.U32.AND P3, PT, R59.reuse, R9, PT ;  /* 0x000000093b00720c */ /* 0x040fe20003f64070 */
[----:B------:R-:W-:Y:S02]  /*9b40*/  IMAD.MOV R12, RZ, RZ, -R12 ;  /* 0x000000ffff0c7224 */ /* 0x000fe400078e0a0c */
[----:B------:R-:W-:Y:S02]  /*9b50*/  IMAD.MOV R4, RZ, RZ, -R4 ;  /* 0x000000ffff047224 */ /* 0x000fe400078e0a04 */
[C---:B------:R-:W-:Y:S01]  /*9b60*/  IMAD R11, R59.reuse, R12, R11 ;  /* 0x0000000c3b0b7224 */ /* 0x040fe200078e020b */
[----:B------:R-:W-:Y:S01]  /*9b70*/  IABS R12, R26 ;  /* 0x0000001a000c7213 */ /* 0x000fe20000000000 */
[C---:B------:R-:W-:Y:S02]  /*9b80*/  IMAD R8, R59.reuse, R4, R8 ;  /* 0x000000043b087224 */ /* 0x040fe400078e0208 */
[--C-:B------:R-:W-:Y:S01]  /*9b90*/  @!P6 IMAD.IADD R2, R2, 0x1, -R59.reuse ;  /* 0x000000010202e824 */ /* 0x100fe200078e0a3b */
[----:B------:R-:W-:Y:S01]  /*9ba0*/  ISETP.GT.U32.AND P6, PT, R59, R11, PT ;  /* 0x0000000b3b00720c */ /* 0x000fe20003fc4070 */
[----:B------:R-:W-:-:S02]  /*9bb0*/  @!P1 IMAD.IADD R10, R10, 0x1, -R59 ;  /* 0x000000010a0a9824 */ /* 0x000fc400078e0a3b */
[----:B------:R-:W-:Y:S01]  /*9bc0*/  IMAD.MOV.U32 R6, RZ, RZ, R12 ;  /* 0x000000ffff067224 */ /* 0x000fe200078e000c */
[----:B------:R-:W-:Y:S01]  /*9bd0*/  ISETP.GT.U32.AND P1, PT, R59, R8, PT ;  /* 0x000000083b00720c */ /* 0x000fe20003f24070 */
[----:B------:R-:W-:Y:S01]  /*9be0*/  @!P3 IMAD.IADD R9, R9, 0x1, -R59 ;  /* 0x000000010909b824 */ /* 0x000fe200078e0a3b */
[----:B------:R-:W-:Y:S01]  /*9bf0*/  ISETP.GT.U32.AND P3, PT, R59, R10, PT ;  /* 0x0000000a3b00720c */ /* 0x000fe20003f64070 */
[----:B------:R-:W-:Y:S01]  /*9c00*/  IMAD.HI.U32 R14, R34, R6, RZ ;  /* 0x00000006220e7227 */ /* 0x000fe200078e00ff */
[----:B------:R-:W-:-:S03]  /*9c10*/  IABS R7, R24 ;  /* 0x0000001800077213 */ /* 0x000fc60000000000 */
[----:B------:R-:W-:Y:S02]  /*9c20*/  IMAD.MOV R14, RZ, RZ, -R14 ;  /* 0x000000ffff0e7224 */ /* 0x000fe400078e0a0e */
[----:B------:R-:W-:Y:S01]  /*9c30*/  IMAD.HI.U32 R12, R34, R7, RZ ;  /* 0x00000007220c7227 */ /* 0x000fe200078e00ff */
[----:B0-----:R-:W-:-:S03]  /*9c40*/  IABS R0, R21 ;  /* 0x0000001500007213 */ /* 0x001fc60000000000 */
[--C-:B------:R-:W-:Y:S02]  /*9c50*/  @!P6 IMAD.IADD R11, R11, 0x1, -R59.reuse ;  /* 0x000000010b0be824 */ /* 0x100fe400078e0a3b */
[C---:B------:R-:W-:Y:S02]  /*9c60*/  IMAD R6, R59.reuse, R14, R6 ;  /* 0x0000000e3b067224 */ /* 0x040fe400078e0206 */
[----:B------:R-:W-:Y:S02]  /*9c70*/  IMAD.MOV R12, RZ, RZ, -R12 ;  /* 0x000000ffff0c7224 */ /* 0x000fe400078e0a0c */
[--C-:B------:R-:W-:Y:S01]  /*9c80*/  @!P1 IMAD.IADD R8, R8, 0x1, -R59.reuse ;  /* 0x0000000108089824 */ /* 0x100fe200078e0a3b */
[C---:B------:R-:W-:Y:S01]  /*9c90*/  ISETP.GT.U32.AND P1, PT, R59.reuse, R11, PT ;  /* 0x0000000b3b00720c */ /* 0x040fe20003f24070 */
[----:B------:R-:W-:Y:S01]  /*9ca0*/  @!P3 IMAD.IADD R10, R10, 0x1, -R59 ;  /* 0x000000010a0ab824 */ /* 0x000fe200078e0a3b */
[C---:B------:R-:W-:Y:S01]  /*9cb0*/  ISETP.GT.U32.AND P3, PT, R59.reuse, R6, PT ;  /* 0x000000063b00720c */ /* 0x040fe20003f64070 */
[----:B------:R-:W-:-:S02]  /*9cc0*/  IMAD R7, R59, R12, R7 ;  /* 0x0000000c3b077224 */ /* 0x000fc400078e0207 */
[----:B-1----:R-:W-:Y:S02]  /*9cd0*/  IMAD.MOV.U32 R3, RZ, RZ, R2 ;  /* 0x000000ffff037224 */ /* 0x002fe400078e0002 */
[----:B------:R-:W-:-:S03]  /*9ce0*/  IMAD.HI.U32 R12, R34, R0, RZ ;  /* 0x00000000220c7227 */ /* 0x000fc600078e00ff */
[----:B------:R-:W-:Y:S01]  /*9cf0*/  @!P0 IADD3 R3, PT, PT, -R3, RZ, RZ ;  /* 0x000000ff03038210 */ /* 0x000fe20007ffe1ff */
[----:B------:R-:W-:Y:S02]  /*9d00*/  IMAD.MOV R12, RZ, RZ, -R12 ;  /* 0x000000ffff0c7224 */ /* 0x000fe400078e0a0c */
[----:B------:R-:W-:Y:S02]  /*9d10*/  @!P1 IMAD.IADD R11, R11, 0x1, -R59 ;  /* 0x000000010b0b9824 */ /* 0x000fe400078e0a3b */
[----:B------:R-:W-:Y:S01]  /*9d20*/  IMAD R2, R59, R12, R0 ;  /* 0x0000000c3b027224 */ /* 0x000fe200078e0200 */
[----:B------:R0:W-:Y:S01]  /*9d30*/  STL [R1+0x2b0], R3 ;  /* 0x0002b00301007387 */ /* 0x0001e20000100800 */
[----:B------:R-:W-:Y:S02]  /*9d40*/  IMAD.MOV.U32 R0, RZ, RZ, R5 ;  /* 0x000000ffff007224 */ /* 0x000fe400078e0005 */
[----:B------:R-:W-:Y:S01]  /*9d50*/  @!P3 IMAD.IADD R6, R6, 0x1, -R59 ;  /* 0x000000010606b824 */ /* 0x000fe200078e0a3b */
[----:B------:R-:W-:Y:S01]  /*9d60*/  ISETP.GE.AND P3, PT, R24, RZ, PT ;  /* 0x000000ff1800720c */ /* 0x000fe20003f66270 */
[----:B------:R-:W-:-:S02]  /*9d70*/  @!P2 IMAD.MOV R0, RZ, RZ, -R0 ;  /* 0x000000ffff00a224 */ /* 0x000fc400078e0a00 */
[----:B0-----:R-:W-:Y:S01]  /*9d80*/  IMAD.MOV.U32 R3, RZ, RZ, R10 ;  /* 0x000000ffff037224 */ /* 0x001fe200078e000a */
[----:B------:R-:W-:-:S03]  /*9d90*/  @!P4 IADD3 R11, PT, PT, -R11, RZ, RZ ;  /* 0x000000ff0b0bc210 */ /* 0x000fc60007ffe1ff */
[----:B------:R-:W-:Y:S01]  /*9da0*/  @!P5 IMAD.MOV R3, RZ, RZ, -R3 ;  /* 0x000000ffff03d224 */ /* 0x000fe200078e0a03 */
[----:B------:R-:W-:Y:S04]  /*9db0*/  STL [R1+0x2ac], R0 ;  /* 0x0002ac0001007387 */ /* 0x000fe80000100800 */
[----:B------:R0:W-:Y:S04]  /*9dc0*/  STL [R1+0x2a8], R3 ;  /* 0x0002a80301007387 */ /* 0x0001e80000100800 */
[----:B------:R-:W-:Y:S01]  /*9dd0*/  STL [R1+0x2a4], R11 ;  /* 0x0002a40b01007387 */ /* 0x000fe20000100800 */
[----:B--2---:R-:W-:-:S02]  /*9de0*/  IMAD.MOV.U32 R24, RZ, RZ, R27 ;  /* 0x000000ffff187224 */ /* 0x004fc400078e001b */
[----:B------:R-:W-:Y:S02]  /*9df0*/  IMAD.MOV.U32 R27, RZ, RZ, R28 ;  /* 0x000000ffff1b7224 */ /* 0x000fe400078e001c */
[----:B------:R-:W-:Y:S02]  /*9e00*/  IMAD.MOV.U32 R28, RZ, RZ, R29 ;  /* 0x000000ffff1c7224 */ /* 0x000fe400078e001d */
[----:B------:R-:W-:Y:S02]  /*9e10*/  IMAD.MOV.U32 R29, RZ, RZ, R30 ;  /* 0x000000ffff1d7224 */ /* 0x000fe400078e001e */
[----:B------:R-:W-:Y:S02]  /*9e20*/  IMAD.MOV.U32 R30, RZ, RZ, R31 ;  /* 0x000000ffff1e7224 */ /* 0x000fe400078e001f */
[----:B------:R-:W-:Y:S02]  /*9e30*/  IMAD.MOV.U32 R31, RZ, RZ, R32 ;  /* 0x000000ffff1f7224 */ /* 0x000fe400078e0020 */
[----:B------:R-:W-:-:S02]  /*9e40*/  IMAD.MOV.U32 R32, RZ, RZ, R33 ;  /* 0x000000ffff207224 */ /* 0x000fc400078e0021 */
[----:B------:R-:W-:Y:S02]  /*9e50*/  IMAD.MOV.U32 R33, RZ, RZ, R36 ;  /* 0x000000ffff217224 */ /* 0x000fe400078e0024 */
[----:B------:R-:W2:Y:S01]  /*9e60*/  LDL.LU R36, [R1+0x4d4] ;  /* 0x0004d40001247983 */ /* 0x000ea20000300800 */
[----:B------:R-:W-:Y:S02]  /*9e70*/  IABS R4, R20 ;  /* 0x0000001400047213 */ /* 0x000fe40000000000 */
[----:B------:R-:W-:-:S03]  /*9e80*/  ISETP.GT.U32.AND P0, PT, R59, R9, PT ;  /* 0x000000093b00720c */ /* 0x000fc60003f04070 */
[----:B------:R-:W-:-:S04]  /*9e90*/  IMAD.HI.U32 R13, R34, R4, RZ ;  /* 0x00000004220d7227 */ /* 0x000fc800078e00ff */
[----:B------:R-:W-:-:S04]  /*9ea0*/  IMAD.MOV R13, RZ, RZ, -R13 ;  /* 0x000000ffff0d7224 */ /* 0x000fc800078e0a0d */
[----:B------:R-:W-:Y:S02]  /*9eb0*/  IMAD R4, R59, R13, R4 ;  /* 0x0000000d3b047224 */ /* 0x000fe400078e0204 */
[----:B------:R-:W-:-:S03]  /*9ec0*/  @!P0 IMAD.IADD R9, R9, 0x1, -R59 ;  /* 0x0000000109098824 */ /* 0x000fc600078e0a3b */
[----:B------:R-:W-:Y:S02]  /*9ed0*/  ISETP.GT.U32.AND P1, PT, R59, R4, PT ;  /* 0x000000043b00720c */ /* 0x000fe40003f24070 */
[----:B------:R-:W-:Y:S01]  /*9ee0*/  ISETP.GE.AND P0, PT, R18, RZ, PT ;  /* 0x000000ff1200720c */ /* 0x000fe20003f06270 */
[----:B0-----:R-:W-:-:S10]  /*9ef0*/  IMAD.MOV.U32 R3, RZ, RZ, R9 ;  /* 0x000000ffff037224 */ /* 0x001fd400078e0009 */
[----:B------:R-:W-:Y:S01]  /*9f00*/  @!P1 IMAD.IADD R4, R4, 0x1, -R59 ;  /* 0x0000000104049824 */ /* 0x000fe200078e0a3b */
[----:B------:R-:W-:Y:S01]  /*9f10*/  ISETP.GE.AND P1, PT, R26, RZ, PT ;  /* 0x000000ff1a00720c */ /* 0x000fe20003f26270 */
[----:B------:R-:W-:Y:S02]  /*9f20*/  IMAD.MOV.U32 R26, RZ, RZ, R27 ;  /* 0x000000ffff1a7224 */ /* 0x000fe400078e001b */
[----:B------:R-:W-:Y:S02]  /*9f30*/  @!P0 IMAD.MOV R3, RZ, RZ, -R3 ;  /* 0x000000ffff038224 */ /* 0x000fe400078e0a03 */
[----:B------:R-:W-:Y:S02]  /*9f40*/  IMAD.MOV.U32 R27, RZ, RZ, R28 ;  /* 0x000000ffff1b7224 */ /* 0x000fe400078e001c */
[----:B------:R-:W-:Y:S02]  /*9f50*/  IMAD.MOV.U32 R28, RZ, RZ, R29 ;  /* 0x000000ffff1c7224 */ /* 0x000fe400078e001d */
[----:B------:R-:W-:-:S02]  /*9f60*/  IMAD.MOV.U32 R29, RZ, RZ, R30 ;  /* 0x000000ffff1d7224 */ /* 0x000fc400078e001e */
[----:B------:R-:W-:Y:S01]  /*9f70*/  IMAD.MOV.U32 R30, RZ, RZ, R32 ;  /* 0x000000ffff1e7224 */ /* 0x000fe200078e0020 */
[----:B------:R0:W-:Y:S01]  /*9f80*/  STL [R1+0x2a0], R3 ;  /* 0x0002a00301007387 */ /* 0x0001e20000100800 */
[----:B------:R-:W-:Y:S01]  /*9f90*/  IMAD.MOV.U32 R32, RZ, RZ, R33 ;  /* 0x000000ffff207224 */ /* 0x000fe200078e0021 */
[----:B------:R-:W-:Y:S01]  /*9fa0*/  ISETP.GT.U32.AND P6, PT, R59, R7, PT ;  /* 0x000000073b00720c */ /* 0x000fe20003fc4070 */
[----:B--2---:R-:W-:Y:S02]  /*9fb0*/  IMAD.MOV.U32 R33, RZ, RZ, R36 ;  /* 0x000000ffff217224 */ /* 0x004fe400078e0024 */
[----:B------:R-:W2:Y:S10]  /*9fc0*/  LDL.LU R36, [R1+0x4c4] ;  /* 0x0004c40001247983 */ /* 0x000eb40000300800 */
[----:B------:R-:W-:Y:S01]  /*9fd0*/  @!P6 IMAD.IADD R7, R7, 0x1, -R59 ;  /* 0x000000010707e824 */ /* 0x000fe200078e0a3b */
[----:B------:R-:W-:-:S02]  /*9fe0*/  ISETP.GT.U32.AND P6, PT, R59, R8, PT ;  /* 0x000000083b00720c */ /* 0x000fc40003fc4070 */
[----:B------:R-:W-:Y:S02]  /*9ff0*/  IABS R5, R22 ;  /* 0x0000001600057213 */ /* 0x000fe40000000000 */
[----:B------:R-:W-:-:S03]  /*a000*/  ISETP.GT.U32.AND P2, PT, R59, R7, PT ;  /* 0x000000073b00720c */ /* 0x000fc60003f44070 */
[----:B------:R-:W-:-:S06]  /*a010*/  IMAD.HI.U32 R13, R34, R5, RZ ;  /* 0x00000005220d7227 */ /* 0x000fcc00078e00ff */
[----:B------:R-:W-:Y:S01]  /*a020*/  @!P6 IMAD.IADD R8, R8, 0x1, -R59 ;  /* 0x000000010808e824 */ /* 0x000fe200078e0a3b */
[----:B------:R-:W-:Y:S01]  /*a030*/  ISETP.GT.U32.AND P6, PT, R59, R2, PT ;  /* 0x000000023b00720c */ /* 0x000fe20003fc4070 */
[----:B------:R-:W-:Y:S01]  /*a040*/  IMAD.MOV R13, RZ, RZ, -R13 ;  /* 0x000000ffff0d7224 */ /* 0x000fe200078e0a0d */
[----:B------:R-:W-:Y:S01]  /*a050*/  IABS R0, R23 ;  /* 0x0000001700007213 */ /* 0x000fe20000000000 */
[----:B------:R-:W-:Y:S01]  /*a060*/  @!P2 IMAD.IADD R7, R7, 0x1, -R59 ;  /* 0x000000010707a824 */ /* 0x000fe200078e0a3b */
[----:B------:R-:W-:Y:S01]  /*a070*/  ISETP.GE.AND P2, PT, R19, RZ, PT ;  /* 0x000000ff1300720c */ /* 0x000fe20003f46270 */
[C---:B------:R-:W-:Y:S01]  /*a080*/  IMAD R5, R59.reuse, R13, R5 ;  /* 0x0000000d3b057224 */ /* 0x040fe200078e0205 */
[----:B------:R-:W-:Y:S01]  /*a090*/  ISETP.GT.U32.AND P5, PT, R59, R4, PT ;  /* 0x000000043b00720c */ /* 0x000fe20003fa4070 */
[----:B------:R-:W-:-:S03]  /*a0a0*/  IMAD.HI.U32 R12, R34, R0, RZ ;  /* 0x00000000220c7227 */ /* 0x000fc600078e00ff */
[C---:B------:R-:W-:Y:S01]  /*a0b0*/  ISETP.GT.U32.AND P0, PT, R59.reuse, R5, PT ;  /* 0x000000053b00720c */ /* 0x040fe20003f04070 */
[----:B------:R-:W-:Y:S02]  /*a0c0*/  IMAD.MOV R14, RZ, RZ, -R12 ;  /* 0x000000ffff0e7224 */ /* 0x000fe400078e0a0c */
[----:B------:R-:W-:Y:S01]  /*a0d0*/  @!P6 IMAD.IADD R2, R2, 0x1, -R59 ;  /* 0x000000010202e824 */ /* 0x000fe200078e0a3b */
[C---:B------:R-:W-:Y:S01]  /*a0e0*/  ISETP.GT.U32.AND P6, PT, R59.reuse, R6, PT ;  /* 0x000000063b00720c */ /* 0x040fe20003fc4070 */
[C---:B------:R-:W-:Y:S02]  /*a0f0*/  IMAD R0, R59.reuse, R14, R0 ;  /* 0x0000000e3b007224 */ /* 0x040fe400078e0200 */
[----:B0-----:R-:W-:Y:S01]  /*a100*/  IMAD.MOV.U32 R3, RZ, RZ, R7 ;  /* 0x000000ffff037224 */ /* 0x001fe200078e0007 */
[----:B------:R-:W-:Y:S01]  /*a110*/  ISETP.GT.U32.AND P4, PT, R59, R2, PT ;  /* 0x000000023b00720c */ /* 0x000fe20003f84070 */
[----:B------:R-:W-:Y:S01]  /*a120*/  @!P5 IMAD.IADD R4, R4, 0x1, -R59 ;  /* 0x000000010404d824 */ /* 0x000fe200078e0a3b */
[----:B------:R-:W-:-:S02]  /*a130*/  @!P2 IADD3 R8, PT, PT, -R8, RZ, RZ ;  /* 0x000000ff0808a210 */ /* 0x000fc40007ffe1ff */
[----:B------:R-:W-:Y:S02]  /*a140*/  ISETP.GE.AND P2, PT, R20, RZ, PT ;  /* 0x000000ff1400720c */ /* 0x000fe40003f46270 */
[----:B------:R-:W-:Y:S01]  /*a150*/  ISETP.GE.AND P5, PT, R22, RZ, PT ;  /* 0x000000ff1600720c */ /* 0x000fe20003fa6270 */
[----:B------:R-:W-:Y:S02]  /*a160*/  IMAD.MOV.U32 R22, RZ, RZ, R27 ;  /* 0x000000ffff167224 */ /* 0x000fe400078e001b */
[----:B------:R-:W-:Y:S01]  /*a170*/  @!P3 IMAD.MOV R3, RZ, RZ, -R3 ;  /* 0x000000ffff03b224 */ /* 0x000fe200078e0a03 */
[----:B------:R-:W-:Y:S01]  /*a180*/  ISETP.GT.U32.AND P3, PT, R59, R0, PT ;  /* 0x000000003b00720c */ /* 0x000fe20003f64070 */
[----:B------:R-:W-:Y:S02]  /*a190*/  IMAD.MOV.U32 R27, RZ, RZ, R28 ;  /* 0x000000ffff1b7224 */ /* 0x000fe400078e001c */
[----:B------:R-:W-:Y:S01]  /*a1a0*/  IMAD.MOV.U32 R28, RZ, RZ, R29 ;  /* 0x000000ffff1c7224 */ /* 0x000fe200078e001d */
[----:B------:R-:W-:Y:S01]  /*a1b0*/  IABS R12, R25 ;  /* 0x00000019000c7213 */ /* 0x000fe20000000000 */
[----:B------:R-:W-:-:S02]  /*a1c0*/  IMAD.MOV.U32 R29, RZ, RZ, R32 ;  /* 0x000000ffff1d7224 */ /* 0x000fc400078e0020 */
[----:B------:R-:W-:Y:S01]  /*a1d0*/  @!P0 IMAD.IADD R5, R5, 0x1, -R59 ;  /* 0x0000000105058824 */ /* 0x000fe200078e0a3b */
[----:B------:R-:W-:Y:S01]  /*a1e0*/  ISETP.GE.AND P0, PT, R25, RZ, PT ;  /* 0x000000ff1900720c */ /* 0x000fe20003f06270 */
[----:B------:R-:W-:Y:S01]  /*a1f0*/  IMAD.MOV.U32 R32, RZ, RZ, R33 ;  /* 0x000000ffff207224 */ /* 0x000fe200078e0021 */
[----:B------:R-:W-:Y:S01]  /*a200*/  STL [R1+0x29c], R8 ;  /* 0x00029c0801007387 */ /* 0x000fe20000100800 */
[----:B------:R-:W-:Y:S01]  /*a210*/  IMAD.MOV.U32 R25, RZ, RZ, R27 ;  /* 0x000000ffff197224 */ /* 0x000fe200078e001b */
[----:B------:R-:W-:Y:S01]  /*a220*/  MOV R27, R28 ;  /* 0x0000001c001b7202 */ /* 0x000fe20000000f00 */
[----:B------:R-:W-:Y:S01]  /*a230*/  @!P6 IMAD.IADD R6, R6, 0x1, -R59 ;  /* 0x000000010606e824 */ /* 0x000fe200078e0a3b */
[----:B------:R0:W-:Y:S01]  /*a240*/  STL [R1+0x298], R3 ;  /* 0x0002980301007387 */ /* 0x0001e20000100800 */
[----:B------:R-:W-:Y:S01]  /*a250*/  ISETP.GE.AND P6, PT, R21, RZ, PT ;  /* 0x000000ff1500720c */ /* 0x000fe20003fc6270 */
[----:B------:R-:W-:Y:S02]  /*a260*/  IMAD.MOV.U32 R28, RZ, RZ, R29 ;  /* 0x000000ffff1c7224 */ /* 0x000fe400078e001d */
[----:B------:R-:W-:Y:S01]  /*a270*/  @!P4 IMAD.IADD R2, R2, 0x1, -R59 ;  /* 0x000000010202c824 */ /* 0x000fe200078e0a3b */
[----:B------:R-:W-:Y:S01]  /*a280*/  ISETP.GE.AND P4, PT, R23, RZ, PT ;  /* 0x000000ff1700720c */ /* 0x000fe20003f86270 */
[----:B------:R-:W-:-:S02]  /*a290*/  @!P1 IMAD.MOV R6, RZ, RZ, -R6 ;  /* 0x000000ffff069224 */ /* 0x000fc400078e0a06 */
[----:B0-----:R-:W-:Y:S02]  /*a2a0*/  IMAD.MOV.U32 R3, RZ, RZ, R4 ;  /* 0x000000ffff037224 */ /* 0x001fe400078e0004 */
[----:B------:R-:W-:Y:S02]  /*a2b0*/  IMAD.MOV.U32 R23, RZ, RZ, R27 ;  /* 0x000000ffff177224 */ /* 0x000fe400078e001b */
[----:B------:R-:W-:Y:S02]  /*a2c0*/  @!P2 IMAD.MOV R3, RZ, RZ, -R3 ;  /* 0x000000ffff03a224 */ /* 0x000fe400078e0a03 */
[----:B------:R-:W-:Y:S01]  /*a2d0*/  IMAD.MOV.U32 R27, RZ, RZ, R28 ;  /* 0x000000ffff1b7224 */ /* 0x000fe200078e001c */
[----:B------:R-:W-:Y:S01]  /*a2e0*/  IABS R4, R25 ;  /* 0x0000001900047213 */ /* 0x000fe20000000000 */
[----:B------:R-:W-:Y:S01]  /*a2f0*/  @!P3 IMAD.IADD R0, R0, 0x1, -R59 ;  /* 0x000000010000b824 */ /* 0x000fe200078e0a3b */
[----:B------:R-:W-:Y:S01]  /*a300*/  ISETP.GE.AND P3, PT, R25, RZ, PT ;  /* 0x000000ff1900720c */ /* 0x000fe20003f66270 */
[----:B------:R-:W-:-:S02]  /*a310*/  IMAD.MOV.U32 R25, RZ, RZ, R27 ;  /* 0x000000ffff197224 */ /* 0x000fc400078e001b */
[----:B--2---:R-:W-:Y:S02]  /*a320*/  IMAD.MOV.U32 R33, RZ, RZ, R36 ;  /* 0x000000ffff217224 */ /* 0x004fe400078e0024 */
[----:B------:R-:W2:Y:S02]  /*a330*/  LDL.LU R36, [R1+0x518] ;  /* 0x0005180001247983 */ /* 0x000ea40000300800 */
[----:B------:R-:W-:Y:S02]  /*a340*/  IMAD.MOV.U32 R29, RZ, RZ, R33 ;  /* 0x000000ffff1d7224 */ /* 0x000fe400078e0021 */
[----:B------:R-:W-:Y:S02]  /*a350*/  STL [R1+0x294], R6 ;  /* 0x0002940601007387 */ /* 0x000fe40000100800 */
[----:B------:R-:W-:Y:S02]  /*a360*/  IMAD.MOV.U32 R28, RZ, RZ, R29 ;  /* 0x000000ffff1c7224 */ /* 0x000fe400078e001d */
[----:B------:R-:W-:Y:S01]  /*a370*/  IMAD.MOV.U32 R29, RZ, RZ, R58 ;  /* 0x000000ffff1d7224 */ /* 0x000fe200078e003a */
[----:B------:R0:W-:Y:S01]  /*a380*/  STL [R1+0x290], R3 ;  /* 0x0002900301007387 */ /* 0x0001e20000100800 */
[----:B------:R-:W-:-:S02]  /*a390*/  IMAD.MOV.U32 R27, RZ, RZ, R28 ;  /* 0x000000ffff1b7224 */ /* 0x000fc400078e001c */
[----:B------:R-:W-:Y:S02]  /*a3a0*/  IMAD.MOV.U32 R28, RZ, RZ, R29 ;  /* 0x000000ffff1c7224 */ /* 0x000fe400078e001d */
[----:B------:R-:W-:Y:S02]  /*a3b0*/  IMAD.MOV.U32 R29, RZ, RZ, R30 ;  /* 0x000000ffff1d7224 */ /* 0x000fe400078e001e */
[----:B0-----:R-:W-:Y:S01]  /*a3c0*/  IMAD.MOV.U32 R3, RZ, RZ, R2 ;  /* 0x000000ffff037224 */ /* 0x001fe200078e0002 */
[----:B------:R-:W-:Y:S01]  /*a3d0*/  MOV R20, R27 ;  /* 0x0000001b00147202 */ /* 0x000fe20000000f00 */
[----:B------:R-:W-:Y:S02]  /*a3e0*/  IMAD.MOV.U32 R30, RZ, RZ, R31 ;  /* 0x000000ffff1e7224 */ /* 0x000fe400078e001f */
[----:B------:R-:W-:Y:S02]  /*a3f0*/  @!P6 IMAD.MOV R3, RZ, RZ, -R3 ;  /* 0x000000ffff03e224 */ /* 0x000fe400078e0a03 */
[----:B------:R-:W-:-:S02]  /*a400*/  IMAD.MOV.U32 R31, RZ, RZ, R49 ;  /* 0x000000ffff1f7224 */ /* 0x000fc400078e0031 */
[----:B------:R-:W-:Y:S02]  /*a410*/  IMAD.MOV.U32 R33, RZ, RZ, R38 ;  /* 0x000000ffff217224 */ /* 0x000fe400078e0026 */
[----:B------:R-:W-:Y:S01]  /*a420*/  IMAD.MOV.U32 R27, RZ, RZ, R28 ;  /* 0x000000ffff1b7224 */ /* 0x000fe200078e001c */
[----:B------:R-:W4:Y:S01]  /*a430*/  LDL.LU R38, [R1+0x52c] ;  /* 0x00052c0001267983 */ /* 0x000f220000300800 */
[----:B------:R-:W-:Y:S02]  /*a440*/  IMAD.MOV.U32 R28, RZ, RZ, R29 ;  /* 0x000000ffff1c7224 */ /* 0x000fe400078e001d */
[----:B------:R-:W-:Y:S01]  /*a450*/  IMAD.MOV.U32 R29, RZ, RZ, R30 ;  /* 0x000000ffff1d7224 */ /* 0x000fe200078e001e */
[----:B------:R-:W2:Y:S01]  /*a460*/  LDL.LU R58, [R1+0x550] ;  /* 0x00055000013a7983 */ /* 0x000ea20000300800 */
[----:B------:R-:W-:Y:S02]  /*a470*/  IMAD.MOV.U32 R30, RZ, RZ, R31 ;  /* 0x000000ffff1e7224 */ /* 0x000fe400078e001f */
[----:B------:R-:W-:Y:S01]  /*a480*/  IMAD.MOV.U32 R31, RZ, RZ, R32 ;  /* 0x000000ffff1f7224 */ /* 0x000fe200078e0020 */
[----:B------:R0:W-:Y:S04]  /*a490*/  STL [R1+0x28c], R3 ;  /* 0x00028c0301007387 */ /* 0x0001e80000100800 */
[----:B------:R-:W2:Y:S04]  /*a4a0*/  LDL.LU R49, [R1+0x520] ;  /* 0x0005200001317983 */ /* 0x000ea80000300800 */
[----:B------:R-:W2:Y:S01]  /*a4b0*/  LDL.LU R32, [R1+0x4d8] ;  /* 0x0004d80001207983 */ /* 0x000ea20000300800 */
[----:B------:R-:W-:Y:S01]  /*a4c0*/  ISETP.GT.U32.AND P1, PT, R59, R5, PT ;  /* 0x000000053b00720c */ /* 0x000fe20003f24070 */
[----:B------:R-:W-:-:S02]  /*a4d0*/  IMAD.MOV.U32 R21, RZ, RZ, R27 ;  /* 0x000000ffff157224 */ /* 0x000fc400078e001b */
[----:B------:R-:W-:Y:S02]  /*a4e0*/  IMAD.MOV.U32 R27, RZ, RZ, R28 ;  /* 0x000000ffff1b7224 */ /* 0x000fe400078e001c */
[----:B------:R-:W-:-:S08]  /*a4f0*/  IMAD.MOV.U32 R28, RZ, RZ, R29 ;  /* 0x000000ffff1c7224 */ /* 0x000fd000078e001d */
[----:B------:R-:W-:-:S04]  /*a500*/  @!P1 IMAD.IADD R5, R5, 0x1, -R59 ;  /* 0x0000000105059824 */ /* 0x000fc800078e0a3b */
[----:B0-----:R-:W-:Y:S02]  /*a510*/  IMAD.MOV.U32 R3, RZ, RZ, R5 ;  /* 0x000000ffff037224 */ /* 0x001fe400078e0005 */
[----:B------:R-:W-:Y:S02]  /*a520*/  IMAD.MOV.U32 R29, RZ, RZ, R30 ;  /* 0x000000ffff1d7224 */ /* 0x000fe400078e001e */
[----:B------:R-:W-:Y:S02]  /*a530*/  @!P5 IMAD.MOV R3, RZ, RZ, -R3 ;  /* 0x000000ffff03d224 */ /* 0x000fe400078e0a03 */
[----:B------:R-:W-:-:S03]  /*a540*/  IMAD.MOV.U32 R30, RZ, RZ, R31 ;  /* 0x000000ffff1e7224 */ /* 0x000fc600078e001f */
[----:B------:R0:W-:Y:S01]  /*a550*/  STL [R1+0x288], R3 ;  /* 0x0002880301007387 */ /* 0x0001e20000100800 */
[----:B------:R-:W-:-:S04]  /*a560*/  IMAD.MOV.U32 R10, RZ, RZ, R12 ;  /* 0x000000ffff0a7224 */ /* 0x000fc800078e000c */
[----:B------:R-:W-:-:S04]  /*a570*/  IMAD.HI.U32 R7, R34, R10, RZ ;  /* 0x0000000a22077227 */ /* 0x000fc800078e00ff */
[----:B------:R-:W-:-:S04]  /*a580*/  IMAD.MOV R7, RZ, RZ, -R7 ;  /* 0x000000ffff077224 */ /* 0x000fc800078e0a07 */
[----:B------:R-:W-:Y:S02]  /*a590*/  IMAD R10, R59, R7, R10 ;  /* 0x000000073b0a7224 */ /* 0x000fe400078e020a */
[----:B------:R-:W-:-:S03]  /*a5a0*/  IMAD.MOV.U32 R2, RZ, RZ, R4 ;  /* 0x000000ffff027224 */ /* 0x000fc600078e0004 */
[C---:B------:R-:W-:Y:S01]  /*a5b0*/  ISETP.GT.U32.AND P6, PT, R59.reuse, R10, PT ;  /* 0x0000000a3b00720c */ /* 0x040fe20003fc4070 */
[C---:B------:R-:W-:Y:S01]  /*a5c0*/  IMAD.HI.U32 R4, R34.reuse, R2, RZ ;  /* 0x0000000222047227 */ /* 0x040fe200078e00ff */
[----:B------:R-:W-:Y:S02]  /*a5d0*/  IABS R11, R24 ;  /* 0x00000018000b7213 */ /* 0x000fe40000000000 */
[----:B------:R-:W-:Y:S01]  /*a5e0*/  ISETP.GT.U32.AND P2, PT, R59, R0, PT ;  /* 0x000000003b00720c */ /* 0x000fe20003f44070 */
[----:B------:R-:W-:Y:S01]  /*a5f0*/  IMAD.MOV R4, RZ, RZ, -R4 ;  /* 0x000000ffff047224 */ /* 0x000fe200078e0a04 */
[----:B--2---:R-:W-:Y:S01]  /*a600*/  MOV R31, R32 ;  /* 0x00000020001f7202 */ /* 0x004fe20000000f00 */
[----:B------:R-:W-:Y:S02]  /*a610*/  IMAD.MOV.U32 R32, RZ, RZ, R33 ;  /* 0x000000ffff207224 */ /* 0x000fe400078e0021 */
[----:B------:R-:W-:Y:S02]  /*a620*/  IMAD.MOV.U32 R33, RZ, RZ, R41 ;  /* 0x000000ffff217224 */ /* 0x000fe400078e0029 */
[----:B------:R-:W2:Y:S01]  /*a630*/  LDL.LU R41, [R1+0x500] ;  /* 0x0005000001297983 */ /* 0x000ea20000300800 */
[----:B------:R-:W-:Y:S01]  /*a640*/  IMAD.HI.U32 R7, R34, R11, RZ ;  /* 0x0000000b22077227 */ /* 0x000fe200078e00ff */
[----:B------:R-:W-:-:S03]  /*a650*/  IABS R9, R26 ;  /* 0x0000001a00097213 */ /* 0x000fc60000000000 */
[----:B------:R-:W-:Y:S02]  /*a660*/  IMAD.MOV R7, RZ, RZ, -R7 ;  /* 0x000000ffff077224 */ /* 0x000fe400078e0a07 */
[C---:B------:R-:W-:Y:S02]  /*a670*/  IMAD R2, R59.reuse, R4, R2 ;  /* 0x000000043b027224 */ /* 0x040fe400078e0202 */
[--C-:B------:R-:W-:Y:S02]  /*a680*/  @!P6 IMAD.IADD R10, R10, 0x1, -R59.reuse ;  /* 0x000000010a0ae824 */ /* 0x100fe400078e0a3b */
[----:B------:R-:W-:Y:S01]  /*a690*/  @!P2 IMAD.IADD R0, R0, 0x1, -R59 ;  /* 0x000000010000a824 */ /* 0x000fe200078e0a3b */
[C---:B------:R-:W-:Y:S01]  /*a6a0*/  ISETP.GT.U32.AND P5, PT, R59.reuse, R2, PT ;  /* 0x000000023b00720c */ /* 0x040fe20003fa4070 */
[C---:B------:R-:W-:Y:S01]  /*a6b0*/  IMAD R11, R59.reuse, R7, R11 ;  /* 0x000000073b0b7224 */ /* 0x040fe200078e020b */
[----:B------:R-:W-:Y:S01]  /*a6c0*/  ISETP.GT.U32.AND P6, PT, R59, R10, PT ;  /* 0x0000000a3b00720c */ /* 0x000fe20003fc4070 */
[----:B------:R-:W-:Y:S01]  /*a6d0*/  IMAD.HI.U32 R8, R34, R9, RZ ;  /* 0x0000000922087227 */ /* 0x000fe200078e00ff */
[----:B------:R-:W-:-:S03]  /*a6e0*/  IABS R6, R22 ;  /* 0x0000001600067213 */ /* 0x000fc60000000000 */
[----:B------:R-:W-:Y:S01]  /*a6f0*/  @!P4 IMAD.MOV R0, RZ, RZ, -R0 ;  /* 0x000000ffff00c224 */ /* 0x000fe200078e0a00 */
[----:B------:R-:W-:Y:S01]  /*a700*/  ISETP.GT.U32.AND P4, PT, R59, R11, PT ;  /* 0x0000000b3b00720c */ /* 0x000fe20003f84070 */
[----:B------:R-:W-:-:S04]  /*a710*/  IMAD.MOV R4, RZ, RZ, -R8 ;  /* 0x000000ffff047224 */ /* 0x000fc800078e0a08 */
[----:B------:R-:W-:Y:S02]  /*a720*/  IMAD R9, R59, R4, R9 ;  /* 0x000000043b097224 */ /* 0x000fe400078e0209 */
[----:B------:R-:W-:Y:S01]  /*a730*/  IMAD.HI.U32 R4, R34, R6, RZ ;  /* 0x0000000622047227 */ /* 0x000fe200078e00ff */
[----:B------:R-:W-:-:S03]  /*a740*/  IABS R7, R23 ;  /* 0x0000001700077213 */ /* 0x000fc60000000000 */
[--C-:B------:R-:W-:Y:S02]  /*a750*/  @!P5 IMAD.IADD R2, R2, 0x1, -R59.reuse ;  /* 0x000000010202d824 */ /* 0x100fe400078e0a3b */
[----:B------:R-:W-:Y:S02]  /*a760*/  IMAD.MOV R4, RZ, RZ, -R4 ;  /* 0x000000ffff047224 */ /* 0x000fe400078e0a04 */
[--C-:B------:R-:W-:Y:S01]  /*a770*/  @!P6 IMAD.IADD R10, R10, 0x1, -R59.reuse ;  /* 0x000000010a0ae824 */ /* 0x100fe200078e0a3b */
[----:B------:R-:W-:Y:S01]  /*a780*/  ISETP.GT.U32.AND P6, PT, R59, R9, PT ;  /* 0x000000093b00720c */ /* 0x000fe20003fc4070 */
[----:B------:R-:W-:Y:S01]  /*a790*/  @!P4 IMAD.IADD R11, R11, 0x1, -R59 ;  /* 0x000000010b0bc824 */ /* 0x000fe200078e0a3b */
[C---:B------:R-:W-:Y:S01]  /*a7a0*/  ISETP.GT.U32.AND P4, PT, R59.reuse, R2, PT ;  /* 0x000000023b00720c */ /* 0x040fe20003f84070 */
[----:B------:R-:W-:Y:S02]  /*a7b0*/  IMAD R6, R59, R4, R6 ;  /* 0x000000043b067224 */ /* 0x000fe400078e0206 */
[----:B------:R-:W-:-:S04]  /*a7c0*/  IMAD.HI.U32 R4, R34, R7, RZ ;  /* 0x0000000722047227 */ /* 0x000fc800078e00ff */
[----:B------:R-:W-:-:S04]  /*a7d0*/  IMAD.MOV R4, RZ, RZ, -R4 ;  /* 0x000000ffff047224 */ /* 0x000fc800078e0a04 */
[----:B------:R-:W-:Y:S02]  /*a7e0*/  IMAD R7, R59, R4, R7 ;  /* 0x000000043b077224 */ /* 0x000fe400078e0207 */
[--C-:B------:R-:W-:Y:S02]  /*a7f0*/  @!P6 IMAD.IADD R9, R9, 0x1, -R59.reuse ;  /* 0x000000010909e824 */ /* 0x100fe400078e0a3b */
[----:B------:R-:W-:Y:S01]  /*a800*/  @!P4 IMAD.IADD R2, R2, 0x1, -R59 ;  /* 0x000000010202c824 */ /* 0x000fe200078e0a3b */
[C---:B------:R-:W-:Y:S02]  /*a810*/  ISETP.GT.U32.AND P4, PT, R59.reuse, R7, PT ;  /* 0x000000073b00720c */ /* 0x040fe40003f84070 */
[----:B------:R-:W-:Y:S01]  /*a820*/  ISETP.GT.U32.AND P6, PT, R59, R9, PT ;  /* 0x000000093b00720c */ /* 0x000fe20003fc4070 */
[----:B0-----:R-:W-:Y:S01]  /*a830*/  IMAD.MOV.U32 R3, RZ, RZ, R10 ;  /* 0x000000ffff037224 */ /* 0x001fe200078e000a */
[----:B------:R-:W-:Y:S01]  /*a840*/  ISETP.GE.AND P2, PT, R26, RZ, PT ;  /* 0x000000ff1a00720c */ /* 0x000fe20003f46270 */
[----:B------:R-:W-:Y:S01]  /*a850*/  IMAD.MOV.U32 R26, RZ, RZ, R28 ;  /* 0x000000ffff1a7224 */ /* 0x000fe200078e001c */
[----:B------:R-:W-:Y:S01]  /*a860*/  ISETP.GE.AND P1, PT, R24, RZ, PT ;  /* 0x000000ff1800720c */ /* 0x000fe20003f26270 */
[----:B------:R-:W-:-:S02]  /*a870*/  IMAD.MOV.U32 R24, RZ, RZ, R27 ;  /* 0x000000ffff187224 */ /* 0x000fc400078e001b */
[----:B------:R-:W-:Y:S02]  /*a880*/  IMAD.MOV.U32 R28, RZ, RZ, R30 ;  /* 0x000000ffff1c7224 */ /* 0x000fe400078e001e */
[----:B------:R-:W-:Y:S02]  /*a890*/  IMAD.MOV.U32 R27, RZ, RZ, R31 ;  /* 0x000000ffff1b7224 */ /* 0x000fe400078e001f */
[----:B------:R-:W-:Y:S02]  /*a8a0*/  IMAD.MOV.U32 R30, RZ, RZ, R32 ;  /* 0x000000ffff1e7224 */ /* 0x000fe400078e0020 */
[----:B------:R-:W-:Y:S01]  /*a8b0*/  @!P0 IMAD.MOV R3, RZ, RZ, -R3 ;  /* 0x000000ffff038224 */ /* 0x000fe200078e0a03 */
[----:B------:R0:W-:Y:S01]  /*a8c0*/  STL [R1+0x284], R0 ;  /* 0x0002840001007387 */ /* 0x0001e20000100800 */
[----:B------:R-:W-:Y:S01]  /*a8d0*/  @!P4 IMAD.IADD R7, R7, 0x1, -R59 ;  /* 0x000000010707c824 */ /* 0x000fe200078e0a3b */
[----:B------:R-:W-:Y:S01]  /*a8e0*/  ISETP.GE.AND P4, PT, R23, RZ, PT ;  /* 0x000000ff1700720c */ /* 0x000fe20003f86270 */
[----:B------:R-:W-:-:S02]  /*a8f0*/  IMAD.MOV.U32 R31, RZ, RZ, R33 ;  /* 0x000000ffff1f7224 */ /* 0x000fc400078e0021 */
[----:B------:R-:W-:Y:S01]  /*a900*/  @!P6 IMAD.IADD R9, R9, 0x1, -R59 ;  /* 0x000000010909e824 */ /* 0x000fe200078e0a3b */
[----:B------:R-:W-:Y:S01]  /*a910*/  ISETP.GE.AND P6, PT, R22, RZ, PT ;  /* 0x000000ff1600720c */ /* 0x000fe20003fc6270 */
[----:B------:R-:W-:Y:S02]  /*a920*/  IMAD.MOV.U32 R23, RZ, RZ, R27 ;  /* 0x000000ffff177224 */ /* 0x000fe400078e001b */
[----:B------:R-:W-:Y:S02]  /*a930*/  IMAD.MOV.U32 R22, RZ, RZ, R28 ;  /* 0x000000ffff167224 */ /* 0x000fe400078e001c */
[----:B------:R-:W-:Y:S02]  /*a940*/  IMAD.MOV.U32 R27, RZ, RZ, R29 ;  /* 0x000000ffff1b7224 */ /* 0x000fe400078e001d */
[----:B------:R-:W-:Y:S02]  /*a950*/  IMAD.MOV.U32 R28, RZ, RZ, R40 ;  /* 0x000000ffff1c7224 */ /* 0x000fe400078e0028 */
[----:B--2---:R-:W-:-:S02]  /*a960*/  IMAD.MOV.U32 R32, RZ, RZ, R41 ;  /* 0x000000ffff207224 */ /* 0x004fc400078e0029 */
[----:B------:R-:W-:Y:S02]  /*a970*/  IMAD.MOV.U32 R41, RZ, RZ, R58 ;  /* 0x000000ffff297224 */ /* 0x000fe400078e003a */
[----:B------:R-:W2:Y:S04]  /*a980*/  LDL.LU R58, [R1+0x5ec] ;  /* 0x0005ec00013a7983 */ /* 0x000ea80000300800 */
[----:B------:R-:W2:Y:S04]  /*a990*/  LDL.LU R33, [R1+0x51c] ;  /* 0x00051c0001217983 */ /* 0x000ea80000300800 */
[----:B------:R1:W-:Y:S04]  /*a9a0*/  STL [R1+0x280], R3 ;  /* 0x0002800301007387 */ /* 0x0003e80000100800 */
[----:B------:R-:W2:Y:S04]  /*a9b0*/  LDL.LU R29, [R1+0x4f8] ;  /* 0x0004f800011d7983 */ /* 0x000ea80000300800 */
[----:B------:R-:W3:Y:S01]  /*a9c0*/  LDL.LU R40, [R1+0x4fc] ;  /* 0x0004fc0001287983 */ /* 0x000ee20000300800 */
[----:B------:R-:W-:-:S02]  /*a9d0*/  ISETP.GT.U32.AND P5, PT, R59, R6, PT ;  /* 0x000000063b00720c */ /* 0x000fc40003fa4070 */
[----:B0-----:R-:W-:-:S05]  /*a9e0*/  IABS R0, R25 ;  /* 0x0000001900007213 */ /* 0x001fca0000000000 */
[----:B------:R-:W-:Y:S01]  /*a9f0*/  IMAD.HI.U32 R5, R34, R0, RZ ;  /* 0x0000000022057227 */ /* 0x000fe200078e00ff */
[----:B------:R-:W-:-:S04]  /*aa00*/  IABS R8, R20 ;  /* 0x0000001400087213 */ /* 0x000fc80000000000 */
[----:B------:R-:W-:Y:S01]  /*aa10*/  IADD3 R10, PT, PT, -R5, RZ, RZ ;  /* 0x000000ff050a7210 */ /* 0x000fe20007ffe1ff */
[----:B------:R-:W-:Y:S01]  /*aa20*/  @!P5 IMAD.IADD R6, R6, 0x1, -R59 ;  /* 0x000000010606d824 */ /* 0x000fe200078e0a3b */
[----:B------:R-:W-:-:S03]  /*aa30*/  ISETP.GT.U32.AND P0, PT, R59, R11, PT ;  /* 0x0000000b3b00720c */ /* 0x000fc60003f04070 */
[C---:B------:R-:W-:Y:S01]  /*aa40*/  IMAD R10, R59.reuse, R10, R0 ;  /* 0x0000000a3b0a7224 */ /* 0x040fe200078e0200 */
[----:B------:R-:W-:Y:S01]  /*aa50*/  ISETP.GT.U32.AND P5, PT, R59, R6, PT ;  /* 0x000000063b00720c */ /* 0x000fe20003fa4070 */
[----:B------:R-:W-:-:S04]  /*aa60*/  IMAD.HI.U32 R0, R34, R8, RZ ;  /* 0x0000000822007227 */ /* 0x000fc800078e00ff */
[----:B------:R-:W-:-:S04]  /*aa70*/  IMAD.MOV R0, RZ, RZ, -R0 ;  /* 0x000000ffff007224 */ /* 0x000fc800078e0a00 */
[----:B------:R-:W-:-:S04]  /*aa80*/  IMAD R8, R59, R0, R8 ;  /* 0x000000003b087224 */ /* 0x000fc800078e0208 */
[--C-:B------:R-:W-:Y:S01]  /*aa90*/  @!P5 IMAD.IADD R6, R6, 0x1, -R59.reuse ;  /* 0x000000010606d824 */ /* 0x100fe200078e0a3b */
[----:B------:R-:W-:Y:S01]  /*aaa0*/  ISETP.GT.U32.AND P5, PT, R59, R8, PT ;  /* 0x000000083b00720c */ /* 0x000fe20003fa4070 */
[----:B------:R-:W-:Y:S01]  /*aab0*/  @!P0 IMAD.IADD R11, R11, 0x1, -R59 ;  /* 0x000000010b0b8824 */ /* 0x000fe200078e0a3b */
[----:B------:R-:W-:-:S03]  /*aac0*/  ISETP.GT.U32.AND P0, PT, R59, R10, PT ;  /* 0x0000000a3b00720c */ /* 0x000fc60003f04070 */
[----:B-1----:R-:W-:Y:S02]  /*aad0*/  IMAD.MOV.U32 R3, RZ, RZ, R11 ;  /* 0x000000ffff037224 */ /* 0x002fe400078e000b */
[----:B------:R-:W-:Y:S02]  /*aae0*/  IMAD.MOV.U32 R12, RZ, RZ, R2 ;  /* 0x000000ffff0c7224 */ /* 0x000fe400078e0002 */
[----:B------:R-:W-:-:S04]  /*aaf0*/  @!P1 IMAD.MOV R3, RZ, RZ, -R3 ;  /* 0x000000ffff039224 */ /* 0x000fc800078e0a03 */
[--C-:B------:R-:W-:Y:S02]  /*ab00*/  @!P5 IMAD.IADD R8, R8, 0x1, -R59.reuse ;  /* 0x000000010808d824 */ /* 0x100fe400078e0a3b */
[----:B------:R-:W-:Y:S01]  /*ab10*/  @!P0 IMAD.IADD R10, R10, 0x1, -R59 ;  /* 0x000000010a0a8824 */ /* 0x000fe200078e0a3b */
[----:B------:R-:W-:Y:S01]  /*ab20*/  ISETP.GE.AND P0, PT, R25, RZ, PT ;  /* 0x000000ff1900720c */ /* 0x000fe20003f06270 */
[----:B------:R-:W-:Y:S01]  /*ab30*/  IMAD.MOV.U32 R25, RZ, RZ, R27 ;  /* 0x000000ffff197224 */ /* 0x000fe200078e001b */
[----:B------:R-:W-:Y:S01]  /*ab40*/  ISETP.GT.U32.AND P1, PT, R59, R8, PT ;  /* 0x000000083b00720c */ /* 0x000fe20003f24070 */
[----:B------:R-:W-:Y:S02]  /*ab50*/  IMAD.MOV.U32 R27, RZ, RZ, R28 ;  /* 0x000000ffff1b7224 */ /* 0x000fe400078e001c */
[----:B------:R-:W-:Y:S02]  /*ab60*/  @!P3 IMAD.MOV R12, RZ, RZ, -R12 ;  /* 0x000000ffff0cb224 */ /* 0x000fe400078e0a0c */
[----:B------:R-:W-:Y:S01]  /*ab70*/  @!P2 IMAD.MOV R9, RZ, RZ, -R9 ;  /* 0x000000ffff09a224 */ /* 0x000fe200078e0a09 */
[----:B------:R-:W-:-:S07]  /*ab80*/  IABS R0, R26 ;  /* 0x0000001a00007213 */ /* 0x000fce0000000000 */
[----:B------:R-:W-:Y:S01]  /*ab90*/  @!P1 IMAD.IADD R8, R8, 0x1, -R59 ;  /* 0x0000000108089824 */ /* 0x000fe200078e0a3b */
[----:B------:R-:W-:Y:S01]  /*aba0*/  ISETP.GE.AND P1, PT, R26, RZ, PT ;  /* 0x000000ff1a00720c */ /* 0x000fe20003f26270 */
[----:B------:R-:W-:Y:S01]  /*abb0*/  IMAD.MOV.U32 R26, RZ, RZ, R27 ;  /* 0x000000ffff1a7224 */ /* 0x000fe200078e001b */
[----:B--2---:R-:W-:Y:S01]  /*abc0*/  MOV R28, R29 ;  /* 0x0000001d001c7202 */ /* 0x004fe20000000f00 */
[----:B---3--:R-:W-:Y:S02]  /*abd0*/  IMAD.MOV.U32 R29, RZ, RZ, R40 ;  /* 0x000000ffff1d7224 */ /* 0x008fe400078e0028 */
[----:B------:R-:W-:Y:S02]  /*abe0*/  IMAD.MOV.U32 R40, RZ, RZ, R49 ;  /* 0x000000ffff287224 */ /* 0x000fe400078e0031 */
[----:B------:R-:W-:Y:S02]  /*abf0*/  IMAD.MOV.U32 R49, RZ, RZ, R50 ;  /* 0x000000ffff317224 */ /* 0x000fe400078e0032 */
[----:B------:R-:W2:Y:S04]  /*ac00*/  LDL.LU R50, [R1+0x5dc] ;  /* 0x0005dc0001327983 */ /* 0x000ea80000300800 */
[----:B------:R-:W-:Y:S04]  /*ac10*/  STL [R1+0x27c], R12 ;  /* 0x00027c0c01007387 */ /* 0x000fe80000100800 */
[----:B------:R0:W-:Y:S01]  /*ac20*/  STL [R1+0x278], R3 ;  /* 0x0002780301007387 */ /* 0x0001e20000100800 */
[----:B------:R-:W-:Y:S01]  /*ac30*/  MOV R27, R29 ;  /* 0x0000001d001b7202 */ /* 0x000fe20000000f00 */
[----:B------:R-:W-:-:S02]  /*ac40*/  IMAD.MOV.U32 R29, RZ, RZ, R30 ;  /* 0x000000ffff1d7224 */ /* 0x000fc400078e001e */
[----:B0-----:R-:W-:-:S04]  /*ac50*/  IMAD.MOV.U32 R3, RZ, RZ, R6 ;  /* 0x000000ffff037224 */ /* 0x001fc800078e0006 */
[----:B------:R-:W-:Y:S01]  /*ac60*/  @!P6 IMAD.MOV R3, RZ, RZ, -R3 ;  /* 0x000000ffff03e224 */ /* 0x000fe200078e0a03 */
[----:B------:R-:W-:Y:S01]  /*ac70*/  STL [R1+0x274], R9 ;  /* 0x0002740901007387 */ /* 0x000fe20000100800 */
[----:B------:R-:W-:-:S03]  /*ac80*/  IMAD.MOV.U32 R30, RZ, RZ, R32 ;  /* 0x000000ffff1e7224 */ /* 0x000fc600078e0020 */
[----:B------:R0:W-:Y:S04]  /*ac90*/  STL [R1+0x270], R3 ;  /* 0x0002700301007387 */ /* 0x0001e80000100800 */
[----:B------:R-:W3:Y:S01]  /*aca0*/  LDL.LU R32, [R1+0x504] ;  /* 0x0005040001207983 */ /* 0x000ee20000300800 */
[----:B------:R-:W-:-:S05]  /*acb0*/  IABS R4, R21 ;  /* 0x0000001500047213 */ /* 0x000fca0000000000 */
[----:B------:R-:W-:-:S04]  /*acc0*/  IMAD.HI.U32 R5, R34, R4, RZ ;  /* 0x0000000422057227 */ /* 0x000fc800078e00ff */
[----:B------:R-:W-:Y:S01]  /*acd0*/  IMAD.MOV R5, RZ, RZ, -R5 ;  /* 0x000000ffff057224 */ /* 0x000fe200078e0a05 */
[----:B------:R-:W-:Y:S02]  /*ace0*/  IABS R15, R24 ;  /* 0x00000018000f7213 */ /* 0x000fe40000000000 */
[C---:B------:R-:W-:Y:S01]  /*acf0*/  ISETP.GT.U32.AND P5, PT, R59.reuse, R10, PT ;  /* 0x0000000a3b00720c */ /* 0x040fe20003fa4070 */
[----:B------:R-:W-:Y:S02]  /*ad00*/  IMAD R4, R59, R5, R4 ;  /* 0x000000053b047224 */ /* 0x000fe400078e0204 */
[----:B------:R-:W-:-:S03]  /*ad10*/  IMAD.HI.U32 R5, R34, R0, RZ ;  /* 0x0000000022057227 */ /* 0x000fc600078e00ff */
[----:B------:R-:W-:Y:S01]  /*ad20*/  ISETP.GT.U32.AND P6, PT, R59, R4, PT ;  /* 0x000000043b00720c */ /* 0x000fe20003fc4070 */
[----:B------:R-:W-:-:S04]  /*ad30*/  IMAD.HI.U32 R2, R34, R15, RZ ;  /* 0x0000000f22027227 */ /* 0x000fc800078e00ff */
[----:B------:R-:W-:Y:S02]  /*ad40*/  IMAD.MOV R5, RZ, RZ, -R5 ;  /* 0x000000ffff057224 */ /* 0x000fe400078e0a05 */
[----:B------:R-:W-:Y:S02]  /*ad50*/  IMAD.MOV R2, RZ, RZ, -R2 ;  /* 0x000000ffff027224 */ /* 0x000fe400078e0a02 */
[C---:B------:R-:W-:Y:S01]  /*ad60*/  IMAD R0, R59.reuse, R5, R0 ;  /* 0x000000053b007224 */ /* 0x040fe200078e0200 */
[C---:B------:R-:W-:Y:S01]  /*ad70*/  ISETP.GT.U32.AND P3, PT, R59.reuse, R7, PT ;  /* 0x000000073b00720c */ /* 0x040fe20003f64070 */
[C---:B------:R-:W-:Y:S02]  /*ad80*/  IMAD R15, R59.reuse, R2, R15 ;  /* 0x000000023b0f7224 */ /* 0x040fe400078e020f */
[--C-:B------:R-:W-:Y:S01]  /*ad90*/  @!P5 IMAD.IADD R10, R10, 0x1, -R59.reuse ;  /* 0x000000010a0ad824 */ /* 0x100fe200078e0a3b */
[C---:B------:R-:W-:Y:S01]  /*ada0*/  ISETP.GT.U32.AND P5, PT, R59.reuse, R0, PT ;  /* 0x000000003b00720c */ /* 0x040fe20003fa4070 */
[----:B------:R-:W-:Y:S01]  /*adb0*/  @!P6 IMAD.IADD R4, R4, 0x1, -R59 ;  /* 0x000000010404e824 */ /* 0x000fe200078e0a3b */
[----:B------:R-:W-:-:S07]  /*adc0*/  ISETP.GT.U32.AND P6, PT, R59, R15, PT ;  /* 0x0000000f3b00720c */ /* 0x000fce0003fc4070 */
[----:B------:R-:W-:-:S04]  /*add0*/  @!P3 IMAD.IADD R7, R7, 0x1, -R59 ;  /* 0x000000010707b824 */ /* 0x000fc800078e0a3b */
[----:B------:R-:W-:Y:S02]  /*ade0*/  @!P5 IMAD.IADD R0, R0, 0x1, -R59 ;  /* 0x000000010000d824 */ /* 0x000fe400078e0a3b */
[----:B0-----:R-:W-:Y:S02]  /*adf0*/  IMAD.MOV.U32 R3, RZ, RZ, R7 ;  /* 0x000000ffff037224 */ /* 0x001fe400078e0007 */
[----:B------:R-:W-:Y:S01]  /*ae00*/  @!P6 IMAD.IADD R15, R15, 0x1, -R59 ;  /* 0x000000010f0fe824 */ /* 0x000fe200078e0a3b */
[C---:B------:R-:W-:Y:S01]  /*ae10*/  ISETP.GT.U32.AND P6, PT, R59.reuse, R0, PT ;  /* 0x000000003b00720c */ /* 0x040fe20003fc4070 */
[----:B------:R-:W-:Y:S01]  /*ae20*/  @!P4 IMAD.MOV R3, RZ, RZ, -R3 ;  /* 0x000000ffff03c224 */ /* 0x000fe200078e0a03 */
[----:B------:R-:W-:Y:S02]  /*ae30*/  ISETP.GT.U32.AND P4, PT, R59, R4, PT ;  /* 0x000000043b00720c */ /* 0x000fe40003f84070 */
[----:B------:R-:W-:Y:S02]  /*ae40*/  ISETP.GE.AND P2, PT, R20, RZ, PT ;  /* 0x000000ff1400720c */ /* 0x000fe40003f46270 */
[----:B------:R-:W-:Y:S01]  /*ae50*/  ISETP.GE.AND P3, PT, R21, RZ, PT ;  /* 0x000000ff1500720c */ /* 0x000fe20003f66270 */
[----:B------:R0:W-:Y:S01]  /*ae60*/  STL [R1+0x26c], R3 ;  /* 0x00026c0301007387 */ /* 0x0001e20000100800 */
[----:B------:R-:W-:-:S05]  /*ae70*/  IABS R2, R25 ;  /* 0x0000001900027213 */ /* 0x000fca0000000000 */
[--C-:B------:R-:W-:Y:S02]  /*ae80*/  @!P6 IMAD.IADD R0, R0, 0x1, -R59.reuse ;  /* 0x000000010000e824 */ /* 0x100fe400078e0a3b */
[----:B------:R-:W-:Y:S02]  /*ae90*/  @!P4 IMAD.IADD R4, R4, 0x1, -R59 ;  /* 0x000000010404c824 */ /* 0x000fe400078e0a3b */
[----:B0-----:R-:W-:Y:S02]  /*aea0*/  IMAD.MOV.U32 R3, RZ, RZ, R10 ;  /* 0x000000ffff037224 */ /* 0x001fe400078e000a */
[----:B------:R-:W-:Y:S01]  /*aeb0*/  @!P1 IMAD.MOV R0, RZ, RZ, -R0 ;  /* 0x000000ffff009224 */ /* 0x000fe200078e0a00 */
[----:B------:R-:W-:Y:S01]  /*aec0*/  ISETP.GE.AND P1, PT, R25, RZ, PT ;  /* 0x000000ff1900720c */ /* 0x000fe20003f26270 */
[----:B------:R-:W-:Y:S02]  /*aed0*/  @!P0 IMAD.MOV R3, RZ, RZ, -R3 ;  /* 0x000000ffff038224 */ /* 0x000fe400078e0a03 */
[----:B------:R-:W-:-:S02]  /*aee0*/  IMAD.MOV.U32 R10, RZ, RZ, R4 ;  /* 0x000000ffff0a7224 */ /* 0x000fc400078e0004 */
[----:B------:R-:W-:Y:S02]  /*aef0*/  IMAD.MOV.U32 R25, RZ, RZ, R27 ;  /* 0x000000ffff197224 */ /* 0x000fe400078e001b */
[----:B------:R-:W-:Y:S02]  /*af00*/  IMAD.MOV.U32 R27, RZ, RZ, R28 ;  /* 0x000000ffff1b7224 */ /* 0x000fe400078e001c */
[----:B------:R-:W-:Y:S01]  /*af10*/  IMAD.MOV.U32 R28, RZ, RZ, R29 ;  /* 0x000000ffff1c7224 */ /* 0x000fe200078e001d */
[----:B------:R-:W-:Y:S01]  /*af20*/  ISETP.GE.AND P5, PT, R24, RZ, PT ;  /* 0x000000ff1800720c */ /* 0x000fe20003fa6270 */
[----:B------:R-:W-:Y:S01]  /*af30*/  @!P2 IMAD.MOV R8, RZ, RZ, -R8 ;  /* 0x000000ffff08a224 */ /* 0x000fe200078e0a08 */
[----:B------:R0:W-:Y:S01]  /*af40*/  STL [R1+0x268], R3 ;  /* 0x0002680301007387 */ /* 0x0001e20000100800 */
[----:B------:R-:W-:Y:S02]  /*af50*/  IMAD.MOV.U32 R29, RZ, RZ, R30 ;  /* 0x000000ffff1d7224 */ /* 0x000fe400078e001e */
[----:B------:R-:W-:Y:S01]  /*af60*/  @!P3 IMAD.MOV R10, RZ, RZ, -R10 ;  /* 0x000000ffff0ab224 */ /* 0x000fe200078e0a0a */
[----:B------:R-:W2:Y:S01]  /*af70*/  LDL.LU R24, [R1+0x4e4] ;  /* 0x0004e40001187983 */ /* 0x000ea20000300800 */
[----:B------:R-:W-:-:S03]  /*af80*/  IMAD.MOV.U32 R30, RZ, RZ, R31 ;  /* 0x000000ffff1e7224 */ /* 0x000fc600078e001f */
[----:B------:R-:W2:Y:S01]  /*af90*/  LDL.LU R60, [R1+0x4e8] ;  /* 0x0004e800013c7983 */ /* 0x000ea20000300800 */
[----:B------:R-:W-:-:S03]  /*afa0*/  IMAD.MOV.U32 R21, RZ, RZ, R25 ;  /* 0x000000ffff157224 */ /* 0x000fc600078e0019 */
[----:B0-----:R-:W2:Y:S01]  /*afb0*/  LDL.LU R3, [R1+0x4ec] ;  /* 0x0004ec0001037983 */ /* 0x001ea20000300800 */
[----:B------:R-:W-:-:S03]  /*afc0*/  IMAD.MOV.U32 R25, RZ, RZ, R28 ;  /* 0x000000ffff197224 */ /* 0x000fc600078e001c */
[----:B------:R-:W-:Y:S01]  /*afd0*/  STL [R1+0x264], R8 ;  /* 0x0002640801007387 */ /* 0x000fe20000100800 */
[----:B------:R-:W-:-:S03]  /*afe0*/  IMAD.MOV.U32 R28, RZ, RZ, R30 ;  /* 0x000000ffff1c7224 */ /* 0x000fc600078e001e */
[----:B------:R-:W-:Y:S04]  /*aff0*/  STL [R1+0x260], R10 ;  /* 0x0002600a01007387 */ /* 0x000fe80000100800 */
[----:B------:R0:W-:Y:S01]  /*b000*/  STL [R1+0x254], R0 ;  /* 0x0002540001007387 */ /* 0x0001e20000100800 */
[----:B---3--:R-:W-:Y:S02]  /*b010*/  IMAD.MOV.U32 R31, RZ, RZ, R32 ;  /* 0x000000ffff1f7224 */ /* 0x008fe400078e0020 */
[----:B------:R-:W-:Y:S02]  /*b020*/  IMAD.MOV.U32 R32, RZ, RZ, R33 ;  /* 0x000000ffff207224 */ /* 0x000fe400078e0021 */
[----:B------:R-:W-:Y:S02]  /*b030*/  IMAD.MOV.U32 R33, RZ, RZ, R40 ;  /* 0x000000ffff217224 */ /* 0x000fe400078e0028 */
[----:B------:R-:W-:-:S02]  /*b040*/  IMAD.MOV.U32 R40, RZ, RZ, R49 ;  /* 0x000000ffff287224 */ /* 0x000fc400078e0031 */
[----:B------:R-:W3:Y:S01]  /*b050*/  LDL.LU R49, [R1+0x5ac] ;  /* 0x0005ac0001317983 */ /* 0x000ee20000300800 */
[----:B------:R-:W-:-:S03]  /*b060*/  MOV R30, R33 ;  /* 0x00000021001e7202 */ /* 0x000fc60000000f00 */
[----:B------:R-:W2:Y:S04]  /*b070*/  LDL.LU R19, [R1+0x4f0] ;  /* 0x0004f00001137983 */ /* 0x000ea80000300800 */
[----:B------:R-:W2:Y:S01]  /*b080*/  LDL.LU R33, [R1+0x514] ;  /* 0x0005140001217983 */ /* 0x000ea20000300800 */
[----:B------:R-:W-:-:S05]  /*b090*/  IABS R6, R22 ;  /* 0x0000001600067213 */ /* 0x000fca0000000000 */
[----:B------:R-:W-:-:S04]  /*b0a0*/  IMAD.HI.U32 R7, R34, R6, RZ ;  /* 0x0000000622077227 */ /* 0x000fc800078e00ff */
[----:B------:R-:W-:-:S04]  /*b0b0*/  IMAD.MOV R7, RZ, RZ, -R7 ;  /* 0x000000ffff077224 */ /* 0x000fc800078e0a07 */
[----:B------:R-:W-:-:S05]  /*b0c0*/  IMAD R6, R59, R7, R6 ;  /* 0x000000073b067224 */ /* 0x000fca00078e0206 */
[----:B------:R-:W-:-:S13]  /*b0d0*/  ISETP.GT.U32.AND P4, PT, R59, R6, PT ;  /* 0x000000063b00720c */ /* 0x000fda0003f84070 */
[----:B------:R-:W-:-:S05]  /*b0e0*/  @!P4 IMAD.IADD R6, R6, 0x1, -R59 ;  /* 0x000000010606c824 */ /* 0x000fca00078e0a3b */
[----:B------:R-:W-:Y:S01]  /*b0f0*/  ISETP.GT.U32.AND P4, PT, R59, R6, PT ;  /* 0x000000063b00720c */ /* 0x000fe20003f84070 */
[----:B------:R-:W-:Y:S02]  /*b100*/  IMAD.MOV.U32 R20, RZ, RZ, R27 ;  /* 0x000000ffff147224 */ /* 0x000fe400078e001b */
[----:B------:R-:W-:Y:S01]  /*b110*/  IMAD.MOV.U32 R27, RZ, RZ, R29 ;  /* 0x000000ffff1b7224 */ /* 0x000fe200078e001d */
[----:B------:R-:W-:Y:S01]  /*b120*/  ISETP.GE.AND P2, PT, R22, RZ, PT ;  /* 0x000000ff1600720c */ /* 0x000fe20003f46270 */
[----:B------:R-:W-:Y:S01]  /*b130*/  IMAD.MOV.U32 R29, RZ, RZ, R31 ;  /* 0x000000ffff1d7224 */ /* 0x000fe200078e001f */
[----:B------:R-:W-:Y:S01]  /*b140*/  IABS R13, R26 ;  /* 0x0000001a000d7213 */ /* 0x000fe20000000000 */
[----:B------:R-:W-:Y:S02]  /*b150*/  IMAD.MOV.U32 R31, RZ, RZ, R40 ;  /* 0x000000ffff1f7224 */ /* 0x000fe400078e0028 */
[----:B------:R-:W-:Y:S01]  /*b160*/  IMAD.MOV.U32 R22, RZ, RZ, R27 ;  /* 0x000000ffff167224 */ /* 0x000fe200078e001b */
[----:B------:R-:W-:Y:S01]  /*b170*/  IABS R5, R23 ;  /* 0x0000001700057213 */ /* 0x000fe20000000000 */
[----:B------:R-:W-:-:S02]  /*b180*/  IMAD.MOV.U32 R27, RZ, RZ, R37 ;  /* 0x000000ffff1b7224 */ /* 0x000fc400078e0025 */
[----:B------:R-:W-:Y:S01]  /*b190*/  @!P4 IMAD.IADD R6, R6, 0x1, -R59 ;  /* 0x000000010606c824 */ /* 0x000fe200078e0a3b */
[----:B------:R-:W-:Y:S01]  /*b1a0*/  ISETP.GE.AND P4, PT, R26, RZ, PT ;  /* 0x000000ff1a00720c */ /* 0x000fe20003f86270 */
[----:B------:R-:W-:Y:S01]  /*b1b0*/  IMAD.MOV.U32 R26, RZ, RZ, R28 ;  /* 0x000000ffff1a7224 */ /* 0x000fe200078e001c */
[----:B------:R-:W-:Y:S01]  /*b1c0*/  ISETP.GE.AND P3, PT, R23, RZ, PT ;  /* 0x000000ff1700720c */ /* 0x000fe20003f66270 */
[----:B------:R-:W-:Y:S02]  /*b1d0*/  IMAD.MOV.U32 R28, RZ, RZ, R30 ;  /* 0x000000ffff1c7224 */ /* 0x000fe400078e001e */
[----:B----4-:R-:W-:Y:S02]  /*b1e0*/  IMAD.MOV.U32 R37, RZ, RZ, R38 ;  /* 0x000000ffff257224 */ /* 0x010fe400078e0026 */
[----:B------:R-:W-:Y:S02]  /*b1f0*/  IMAD.MOV.U32 R23, RZ, RZ, R29 ;  /* 0x000000ffff177224 */ /* 0x000fe400078e001d */
[----:B------:R-:W-:Y:S01]  /*b200*/  IMAD.MOV.U32 R38, RZ, RZ, R39 ;  /* 0x000000ffff267224 */ /* 0x000fe200078e0027 */
[----:B------:R-:W-:Y:S01]  /*b210*/  MOV R39, R57 ;  /* 0x0000003900277202 */ /* 0x000fe20000000f00 */
[----:B------:R-:W-:-:S02]  /*b220*/  IMAD.MOV.U32 R29, RZ, RZ, R31 ;  /* 0x000000ffff1d7224 */ /* 0x000fc400078e001f */
[----:B------:R-:W-:Y:S02]  /*b230*/  IMAD.MOV.U32 R31, RZ, RZ, R36 ;  /* 0x000000ffff1f7224 */ /* 0x000fe400078e0024 */
[----:B------:R-:W-:-:S04]  /*b240*/  IMAD.HI.U32 R9, R34, R5, RZ ;  /* 0x0000000522097227 */ /* 0x000fc800078e00ff */
[----:B------:R-:W-:-:S04]  /*b250*/  IMAD.MOV R9, RZ, RZ, -R9 ;  /* 0x000000ffff097224 */ /* 0x000fc800078e0a09 */
[C---:B------:R-:W-:Y:S01]  /*b260*/  IMAD R5, R59.reuse, R9, R5 ;  /* 0x000000093b057224 */ /* 0x040fe200078e0205 */
[----:B------:R-:W-:Y:S01]  /*b270*/  ISETP.GT.U32.AND P0, PT, R59, R15, PT ;  /* 0x0000000f3b00720c */ /* 0x000fe20003f04070 */
[----:B------:R-:W-:-:S03]  /*b280*/  IMAD.HI.U32 R7, R34, R2, RZ ;  /* 0x0000000222077227 */ /* 0x000fc600078e00ff */
[----:B------:R-:W-:Y:S01]  /*b290*/  ISETP.GT.U32.AND P6, PT, R59, R5, PT ;  /* 0x000000053b00720c */ /* 0x000fe20003fc4070 */
[----:B------:R-:W-:Y:S02]  /*b2a0*/  IMAD.MOV R7, RZ, RZ, -R7 ;  /* 0x000000ffff077224 */ /* 0x000fe400078e0a07 */
[----:B---3--:R-:W-:Y:S02]  /*b2b0*/  IMAD.MOV.U32 R40, RZ, RZ, R49 ;  /* 0x000000ffff287224 */ /* 0x008fe400078e0031 */
[----:B------:R-:W-:Y:S02]  /*b2c0*/  IMAD.MOV.U32 R49, RZ, RZ, R55 ;  /* 0x000000ffff317224 */ /* 0x000fe400078e0037 */
[----:B------:R-:W3:Y:S01]  /*b2d0*/  LDL.LU R55, [R1+0x648] ;  /* 0x0006480001377983 */ /* 0x000ee20000300800 */
[----:B--2---:R-:W-:-:S03]  /*b2e0*/  IMAD.MOV.U32 R30, RZ, RZ, R33 ;  /* 0x000000ffff1e7224 */ /* 0x004fc600078e0021 */
[----:B------:R-:W2:Y:S04]  /*b2f0*/  LDL.LU R33, [R1+0x534] ;  /* 0x0005340001217983 */ /* 0x000ea80000300800 */
[----:B------:R-:W4:Y:S04]  /*b300*/  LDL.LU R57, [R1+0x664] ;  /* 0x0006640001397983 */ /* 0x000f280000300800 */
[----:B------:R-:W2:Y:S01]  /*b310*/  LDL.LU R36, [R1+0x510] ;  /* 0x0005100001247983 */ /* 0x000ea20000300800 */
[----:B------:R-:W-:Y:S02]  /*b320*/  IMAD R2, R59, R7, R2 ;  /* 0x000000073b027224 */ /* 0x000fe400078e0202 */
[----:B------:R-:W-:Y:S01]  /*b330*/  @!P6 IMAD.IADD R5, R5, 0x1, -R59 ;  /* 0x000000010505e824 */ /* 0x000fe200078e0a3b */
[----:B------:R-:W-:-:S02]  /*b340*/  @!P0 IADD3 R15, PT, PT, R15, -R59, RZ ;  /* 0x8000003b0f0f8210 */ /* 0x000fc40007ffe0ff */
[C---:B------:R-:W-:Y:S01]  /*b350*/  ISETP.GT.U32.AND P0, PT, R59.reuse, R2, PT ;  /* 0x000000023b00720c */ /* 0x040fe20003f04070 */
[----:B0-----:R-:W-:Y:S01]  /*b360*/  IMAD.HI.U32 R0, R34, R13, RZ ;  /* 0x0000000d22007227 */ /* 0x001fe200078e00ff */
[----:B------:R-:W-:-:S03]  /*b370*/  ISETP.GT.U32.AND P6, PT, R59, R5, PT ;  /* 0x000000053b00720c */ /* 0x000fc60003fc4070 */
[----:B------:R-:W-:Y:S01]  /*b380*/  IMAD.MOV R0, RZ, RZ, -R0 ;  /* 0x000000ffff007224 */ /* 0x000fe200078e0a00 */
[----:B------:R-:W-:Y:S02]  /*b390*/  IABS R12, R24 ;  /* 0x00000018000c7213 */ /* 0x000fe40000000000 */
[----:B------:R-:W-:Y:S01]  /*b3a0*/  IABS R11, R60 ;  /* 0x0000003c000b7213 */ /* 0x000fe20000000000 */
[----:B------:R-:W-:-:S04]  /*b3b0*/  IMAD R13, R59, R0, R13 ;  /* 0x000000003b0d7224 */ /* 0x000fc800078e020d */
[--C-:B------:R-:W-:Y:S02]  /*b3c0*/  @!P0 IMAD.IADD R2, R2, 0x1, -R59.reuse ;  /* 0x0000000102028824 */ /* 0x100fe400078e0a3b */
[----:B------:R-:W-:Y:S01]  /*b3d0*/  @!P6 IMAD.IADD R5, R5, 0x1, -R59 ;  /* 0x000000010505e824 */ /* 0x000fe200078e0a3b */
[C---:B------:R-:W-:Y:S01]  /*b3e0*/  ISETP.GT.U32.AND P6, PT, R59.reuse, R13, PT ;  /* 0x0000000d3b00720c */ /* 0x040fe20003fc4070 */
[C---:B------:R-:W-:Y:S01]  /*b3f0*/  IMAD.HI.U32 R4, R34.reuse, R12, RZ ;  /* 0x0000000c22047227 */ /* 0x040fe200078e00ff */
[----:B------:R-:W-:Y:S02]  /*b400*/  IABS R10, R3 ;  /* 0x00000003000a7213 */ /* 0x000fe40000000000 */
[----:B------:R-:W-:Y:S01]  /*b410*/  ISETP.GT.U32.AND P0, PT, R59, R2, PT ;  /* 0x000000023b00720c */ /* 0x000fe20003f04070 */
[----:B------:R-:W-:-:S04]  /*b420*/  IMAD.HI.U32 R7, R34, R11, RZ ;  /* 0x0000000b22077227 */ /* 0x000fc800078e00ff */
[----:B------:R-:W-:Y:S02]  /*b430*/  IMAD.MOV R4, RZ, RZ, -R4 ;  /* 0x000000ffff047224 */ /* 0x000fe400078e0a04 */
[----:B------:R-:W-:Y:S02]  /*b440*/  IMAD.MOV R7, RZ, RZ, -R7 ;  /* 0x000000ffff077224 */ /* 0x000fe400078e0a07 */
[----:B------:R-:W-:-:S04]  /*b450*/  IMAD.HI.U32 R0, R34, R10, RZ ;  /* 0x0000000a22007227 */ /* 0x000fc800078e00ff */
[C---:B------:R-:W-:Y:S01]  /*b460*/  IMAD R12, R59.reuse, R4, R12 ;  /* 0x000000043b0c7224 */ /* 0x040fe200078e020c */
[----:B------:R-:W-:Y:S01]  /*b470*/  IABS R4, R19 ;  /* 0x0000001300047213 */ /* 0x000fe20000000000 */
[----:B------:R-:W-:Y:S02]  /*b480*/  IMAD R11, R59, R7, R11 ;  /* 0x000000073b0b7224 */ /* 0x000fe400078e020b */
[----:B------:R-:W-:Y:S02]  /*b490*/  IMAD.MOV R0, RZ, RZ, -R0 ;  /* 0x000000ffff007224 */ /* 0x000fe400078e0a00 */
[--C-:B------:R-:W-:Y:S01]  /*b4a0*/  @!P6 IMAD.IADD R13, R13, 0x1, -R59.reuse ;  /* 0x000000010d0de824 */ /* 0x100fe200078e0a3b */
[C---:B------:R-:W-:Y:S01]  /*b4b0*/  ISETP.GT.U32.AND P6, PT, R59.reuse, R11, PT ;  /* 0x0000000b3b00720c */ /* 0x040fe20003fc4070 */
[C---:B------:R-:W-:Y:S02]  /*b4c0*/  IMAD R10, R59.reuse, R0, R10 ;  /* 0x000000003b0a7224 */ /* 0x040fe400078e020a */
[----:B------:R-:W-:Y:S01]  /*b4d0*/  @!P0 IMAD.IADD R2, R2, 0x1, -R59 ;  /* 0x0000000102028824 */ /* 0x000fe200078e0a3b */
[----:B------:R-:W-:Y:S01]  /*b4e0*/  ISETP.GT.U32.AND P0, PT, R59, R12, PT ;  /* 0x0000000c3b00720c */ /* 0x000fe20003f04070 */
[----:B------:R-:W-:-:S04]  /*b4f0*/  IMAD.HI.U32 R0, R34, R4, RZ ;  /* 0x0000000422007227 */ /* 0x000fc800078e00ff */
[----:B------:R-:W-:-:S04]  /*b500*/  IMAD.MOV R0, RZ, RZ, -R0 ;  /* 0x000000ffff007224 */ /* 0x000fc800078e0a00 */
[----:B------:R-:W-:Y:S01]  /*b510*/  IMAD R4, R59, R0, R4 ;  /* 0x000000003b047224 */ /* 0x000fe200078e0204 */
[----:B------:R-:W-:Y:S01]  /*b520*/  IABS R9, R25 ;  /* 0x0000001900097213 */ /* 0x000fe20000000000 */
[--C-:B------:R-:W-:Y:S02]  /*b530*/  @!P6 IMAD.IADD R11, R11, 0x1, -R59.reuse ;  /* 0x000000010b0be824 */ /* 0x100fe400078e0a3b */
[----:B------:R-:W-:Y:S01]  /*b540*/  @!P0 IMAD.IADD R12, R12, 0x1, -R59 ;  /* 0x000000010c0c8824 */ /* 0x000fe200078e0a3b */
[C---:B------:R-:W-:Y:S01]  /*b550*/  ISETP.GT.U32.AND P6, PT, R59.reuse, R4, PT ;  /* 0x000000043b00720c */ /* 0x040fe20003fc4070 */
[----:B------:R-:W-:Y:S01]  /*b560*/  @!P5 IMAD.MOV R15, RZ, RZ, -R15 ;  /* 0x000000ffff0fd224 */ /* 0x000fe200078e0a0f */
[C---:B------:R-:W-:Y:S01]  /*b570*/  ISETP.GT.U32.AND P0, PT, R59.reuse, R10, PT ;  /* 0x0000000a3b00720c */ /* 0x040fe20003f04070 */
[----:B------:R-:W-:Y:S01]  /*b580*/  IMAD.HI.U32 R18, R34, R9, RZ ;  /* 0x0000000922127227 */ /* 0x000fe200078e00ff */
[----:B------:R-:W-:-:S03]  /*b590*/  ISETP.GT.U32.AND P5, PT, R59, R13, PT ;  /* 0x0000000d3b00720c */ /* 0x000fc60003fa4070 */
[----:B------:R-:W-:Y:S01]  /*b5a0*/  IMAD.MOV R18, RZ, RZ, -R18 ;  /* 0x000000ffff127224 */ /* 0x000fe200078e0a12 */
[----:B------:R-:W-:Y:S02]  /*b5b0*/  IABS R7, R20 ;  /* 0x0000001400077213 */ /* 0x000fe40000000000 */
[----:B------:R-:W-:Y:S01]  /*b5c0*/  IABS R8, R21 ;  /* 0x0000001500087213 */ /* 0x000fe20000000000 */
[----:B------:R-:W-:Y:S01]  /*b5d0*/  IMAD R9, R59, R18, R9 ;  /* 0x000000123b097224 */ /* 0x000fe200078e0209 */
[----:B------:R-:W-:Y:S01]  /*b5e0*/  IABS R0, R22 ;  /* 0x0000001600007213 */ /* 0x000fe20000000000 */
[--C-:B------:R-:W-:Y:S01]  /*b5f0*/  @!P6 IMAD.IADD R4, R4, 0x1, -R59.reuse ;  /* 0x000000010404e824 */ /* 0x100fe200078e0a3b */
[----:B------:R-:W-:Y:S01]  /*b600*/  @!P3 IADD3 R5, PT, PT, -R5, RZ, RZ ;  /* 0x000000ff0505b210 */ /* 0x000fe20007ffe1ff */
[--C-:B------:R-:W-:Y:S02]  /*b610*/  @!P0 IMAD.IADD R10, R10, 0x1, -R59.reuse ;  /* 0x000000010a0a8824 */ /* 0x100fe400078e0a3b */
[----:B------:R-:W-:Y:S01]  /*b620*/  @!P2 IMAD.MOV R6, RZ, RZ, -R6 ;  /* 0x000000ffff06a224 */ /* 0x000fe200078e0a06 */
[----:B------:R-:W-:Y:S01]  /*b630*/  ISETP.GT.U32.AND P2, PT, R59, R12, PT ;  /* 0x0000000c3b00720c */ /* 0x000fe20003f44070 */
[----:B------:R-:W-:Y:S01]  /*b640*/  @!P5 IMAD.IADD R13, R13, 0x1, -R59 ;  /* 0x000000010d0dd824 */ /* 0x000fe200078e0a3b */
[C---:B------:R-:W-:Y:S01]  /*b650*/  ISETP.GT.U32.AND P3, PT, R59.reuse, R11, PT ;  /* 0x0000000b3b00720c */ /* 0x040fe20003f64070 */
[----:B------:R-:W-:Y:S01]  /*b660*/  IMAD.HI.U32 R17, R34, R7, RZ ;  /* 0x0000000722117227 */ /* 0x000fe200078e00ff */
[----:B------:R-:W-:-:S02]  /*b670*/  ISETP.GT.U32.AND P5, PT, R59, R9, PT ;  /* 0x000000093b00720c */ /* 0x000fc40003fa4070 */
[----:B------:R-:W-:Y:S01]  /*b680*/  ISETP.GT.U32.AND P6, PT, R59, R4, PT ;  /* 0x000000043b00720c */ /* 0x000fe20003fc4070 */
[----:B------:R-:W-:-:S04]  /*b690*/  IMAD.HI.U32 R16, R34, R8, RZ ;  /* 0x0000000822107227 */ /* 0x000fc800078e00ff */
[----:B------:R-:W-:-:S04]  /*b6a0*/  IMAD.HI.U32 R14, R34, R0, RZ ;  /* 0x00000000220e7227 */ /* 0x000fc800078e00ff */
[----:B------:R-:W-:Y:S01]  /*b6b0*/  @!P1 IMAD.MOV R2, RZ, RZ, -R2 ;  /* 0x000000ffff029224 */ /* 0x000fe200078e0a02 */
[C---:B------:R-:W-:Y:S01]  /*b6c0*/  ISETP.GT.U32.AND P1, PT, R59.reuse, R10, PT ;  /* 0x0000000a3b00720c */ /* 0x040fe20003f24070 */
[----:B------:R-:W-:Y:S02]  /*b6d0*/  IMAD.MOV R17, RZ, RZ, -R17 ;  /* 0x000000ffff117224 */ /* 0x000fe400078e0a11 */
[----:B------:R-:W-:Y:S01]  /*b6e0*/  IMAD.MOV R16, RZ, RZ, -R16 ;  /* 0x000000ffff107224 */ /* 0x000fe200078e0a10 */
[----:B------:R-:W-:Y:S01]  /*b6f0*/  STL [R1+0x250], R15 ;  /* 0x0002500f01007387 */ /* 0x000fe20000100800 */
[----:B------:R-:W-:Y:S02]  /*b700*/  IMAD.MOV R14, RZ, RZ, -R14 ;  /* 0x000000ffff0e7224 */ /* 0x000fe400078e0a0e */
[C---:B------:R-:W-:Y:S01]  /*b710*/  IMAD R7, R59.reuse, R17, R7 ;  /* 0x000000113b077224 */ /* 0x040fe200078e0207 */
[----:B------:R-:W-:Y:S01]  /*b720*/  STL [R1+0x24c], R6 ;  /* 0x00024c0601007387 */ /* 0x000fe20000100800 */
[----:B------:R-:W-:-:S02]  /*b730*/  IMAD R8, R59, R16, R8 ;  /* 0x000000103b087224 */ /* 0x000fc400078e0208 */
[C---:B------:R-:W-:Y:S01]  /*b740*/  IMAD R0, R59.reuse, R14, R0 ;  /* 0x0000000e3b007224 */ /* 0x040fe200078e0200 */
[----:B------:R0:W-:Y:S01]  /*b750*/  STL [R1+0x248], R5 ;  /* 0x0002480501007387 */ /* 0x0001e20000100800 */
[--C-:B------:R-:W-:Y:S01]  /*b760*/  @!P2 IMAD.IADD R12, R12, 0x1, -R59.reuse ;  /* 0x000000010c0ca824 */ /* 0x100fe200078e0a3b */
[----:B------:R-:W-:Y:S01]  /*b770*/  ISETP.GT.U32.AND P2, PT, R59, R7, PT ;  /* 0x000000073b00720c */ /* 0x000fe20003f44070 */
[--C-:B------:R-:W-:Y:S01]  /*b780*/  @!P3 IMAD.IADD R11, R11, 0x1, -R59.reuse ;  /* 0x000000010b0bb824 */ /* 0x100fe200078e0a3b */
[----:B------:R-:W-:Y:S01]  /*b790*/  ISETP.GT.U32.AND P3, PT, R59, R8, PT ;  /* 0x000000083b00720c */ /* 0x000fe20003f64070 */
[--C-:B------:R-:W-:Y:S01]  /*b7a0*/  @!P5 IMAD.IADD R9, R9, 0x1, -R59.reuse ;  /* 0x000000010909d824 */ /* 0x100fe200078e0a3b */
[----:B------:R-:W-:Y:S02]  /*b7b0*/  ISETP.GE.AND P5, PT, R3, RZ, PT ;  /* 0x000000ff0300720c */ /* 0x000fe40003fa6270 */
[----:B0-----:R-:W-:Y:S01]  /*b7c0*/  IABS R5, R23 ;  /* 0x0000001700057213 */ /* 0x001fe20000000000 */
[--C-:B------:R-:W-:Y:S01]  /*b7d0*/  @!P6 IMAD.IADD R4, R4, 0x1, -R59.reuse ;  /* 0x000000010404e824 */ /* 0x100fe200078e0a3b */
[----:B------:R-:W-:Y:S01]  /*b7e0*/  ISETP.GT.U32.AND P6, PT, R59, R0, PT ;  /* 0x000000003b00720c */ /* 0x000fe20003fc4070 */
[----:B------:R-:W-:Y:S01]  /*b7f0*/  @!P1 IMAD.IADD R10, R10, 0x1, -R59 ;  /* 0x000000010a0a9824 */ /* 0x000fe200078e0a3b */
[----:B------:R-:W-:Y:S01]  /*b800*/  ISETP.GE.AND P0, PT, R24, RZ, PT ;  /* 0x000000ff1800720c */ /* 0x000fe20003f06270 */
[----:B------:R-:W-:Y:S01]  /*b810*/  IMAD.HI.U32 R14, R34, R5, RZ ;  /* 0x00000005220e7227 */ /* 0x000fe200078e00ff */
[----:B------:R-:W-:-:S03]  /*b820*/  ISETP.GE.AND P1, PT, R60, RZ, PT ;  /* 0x000000ff3c00720c */ /* 0x000fc60003f26270 */
[----:B------:R-:W-:Y:S02]  /*b830*/  IMAD.MOV R14, RZ, RZ, -R14 ;  /* 0x000000ffff0e7224 */ /* 0x000fe400078e0a0e */
[----:B------:R-:W-:Y:S02]  /*b840*/  IMAD.MOV.U32 R24, RZ, RZ, R27 ;  /* 0x000000ffff187224 */ /* 0x000fe400078e001b */
[----:B------:R-:W-:Y:S02]  /*b850*/  IMAD R5, R59, R14, R5 ;  /* 0x0000000e3b057224 */ /* 0x000fe400078e0205 */
[----:B------:R-:W-:Y:S01]  /*b860*/  @!P2 IMAD.IADD R7, R7, 0x1, -R59 ;  /* 0x000000010707a824 */ /* 0x000fe200078e0a3b */
[----:B------:R-:W-:Y:S01]  /*b870*/  ISETP.GE.AND P2, PT, R19, RZ, PT ;  /* 0x000000ff1300720c */ /* 0x000fe20003f46270 */
[----:B------:R-:W-:Y:S02]  /*b880*/  IMAD.MOV.U32 R3, RZ, RZ, R11 ;  /* 0x000000ffff037224 */ /* 0x000fe400078e000b */
[--C-:B------:R-:W-:Y:S01]  /*b890*/  @!P3 IMAD.IADD R8, R8, 0x1, -R59.reuse ;  /* 0x000000010808b824 */ /* 0x100fe200078e0a3b */
[----:B------:R-:W-:Y:S01]  /*b8a0*/  ISETP.GE.AND P3, PT, R25, RZ, PT ;  /* 0x000000ff1900720c */ /* 0x000fe20003f66270 */
[----:B------:R-:W-:Y:S01]  /*b8b0*/  @!P5 IMAD.MOV R10, RZ, RZ, -R10 ;  /* 0x000000ffff0ad224 */ /* 0x000fe200078e0a0a */
[C---:B------:R-:W-:Y:S01]  /*b8c0*/  ISETP.GT.U32.AND P5, PT, R59.reuse, R5, PT ;  /* 0x000000053b00720c */ /* 0x040fe20003fa4070 */
[----:B------:R-:W-:Y:S01]  /*b8d0*/  @!P6 IMAD.IADD R0, R0, 0x1, -R59 ;  /* 0x000000010000e824 */ /* 0x000fe200078e0a3b */
[----:B------:R-:W-:Y:S01]  /*b8e0*/  ISETP.GT.U32.AND P6, PT, R59, R9, PT ;  /* 0x000000093b00720c */ /* 0x000fe20003fc4070 */
[----:B------:R-:W-:Y:S01]  /*b8f0*/  @!P4 IMAD.MOV R13, RZ, RZ, -R13 ;  /* 0x000000ffff0dc224 */ /* 0x000fe200078e0a0d */
[----:B------:R-:W-:Y:S01]  /*b900*/  STL [R1+0x244], R2 ;  /* 0x0002440201007387 */ /* 0x000fe20000100800 */
[----:B------:R-:W-:-:S02]  /*b910*/  @!P0 IMAD.MOV R12, RZ, RZ, -R12 ;  /* 0x000000ffff0c8224 */ /* 0x000fc400078e0a0c */
[----:B------:R-:W-:Y:S01]  /*b920*/  @!P1 IMAD.MOV R3, RZ, RZ, -R3 ;  /* 0x000000ffff039224 */ /* 0x000fe200078e0a03 */
[----:B------:R-:W-:Y:S02]  /*b930*/  ISETP.GT.U32.AND P4, PT, R59, R0, PT ;  /* 0x000000003b00720c */ /* 0x000fe40003f84070 */
[----:B------:R-:W-:-:S03]  /*b940*/  IABS R6, R26 ;  /* 0x0000001a00067213 */ /* 0x000fc60000000000 */
[--C-:B------:R-:W-:Y:S01]  /*b950*/  @!P5 IMAD.IADD R5, R5, 0x1, -R59.reuse ;  /* 0x000000010505d824 */ /* 0x100fe200078e0a3b */
[----:B------:R-:W-:Y:S01]  /*b960*/  ISETP.GE.AND P5, PT, R26, RZ, PT ;  /* 0x000000ff1a00720c */ /* 0x000fe20003fa6270 */
[----:B------:R-:W-:-:S06]  /*b970*/  @!P6 IMAD.IADD R9, R9, 0x1, -R59 ;  /* 0x000000010909e824 */ /* 0x000fcc00078e0a3b */
[----:B------:R-:W-:Y:S01]  /*b980*/  @!P4 IMAD.IADD R0, R0, 0x1, -R59 ;  /* 0x000000010000c824 */ /* 0x000fe200078e0a3b */
[----:B------:R-:W-:Y:S01]  /*b990*/  ISETP.GE.AND P4, PT, R23, RZ, PT ;  /* 0x000000ff1700720c */ /* 0x000fe20003f86270 */
[----:B--2---:R-:W-:Y:S02]  /*b9a0*/  IMAD.MOV.U32 R27, RZ, RZ, R36 ;  /* 0x000000ffff1b7224 */ /* 0x004fe400078e0024 */
[----:B------:R-:W-:Y:S02]  /*b9b0*/  IMAD.MOV.U32 R36, RZ, RZ, R37 ;  /* 0x000000ffff247224 */ /* 0x000fe400078e0025 */
[----:B------:R-:W-:Y:S02]  /*b9c0*/  IMAD.MOV.U32 R25, RZ, RZ, R27 ;  /* 0x000000ffff197224 */ /* 0x000fe400078e001b */
[----:B------:R-:W-:Y:S02]  /*b9d0*/  IMAD.MOV.U32 R37, RZ, RZ, R42 ;  /* 0x000000ffff257224 */ /* 0x000fe400078e002a */
[----:B------:R-:W-:Y:S01]  /*b9e0*/  IMAD.MOV.U32 R27, RZ, RZ, R32 ;  /* 0x000000ffff1b7224 */ /* 0x000fe200078e0020 */
[----:B------:R-:W2:Y:S01]  /*b9f0*/  LDL.LU R42, [R1+0x5f0] ;  /* 0x0005f000012a7983 */ /* 0x000ea20000300800 */
[----:B------:R-:W-:-:S03]  /*ba00*/  MOV R32, R39 ;  /* 0x0000002700207202 */ /* 0x000fc60000000f00 */
[----:B------:R-:W2:Y:S04]  /*ba10*/  LDL.LU R39, [R1+0x574] ;  /* 0x0005740001277983 */ /* 0x000ea80000300800 */
[----:B------:R-:W-:Y:S04]  /*ba20*/  STL [R1+0x240], R13 ;  /* 0x0002400d01007387 */ /* 0x000fe80000100800 */
[----:B------:R-:W-:Y:S04]  /*ba30*/  STL [R1+0x23c], R12 ;  /* 0x00023c0c01007387 */ /* 0x000fe80000100800 */
[----:B------:R0:W-:Y:S01]  /*ba40*/  STL [R1+0x238], R3 ;  /* 0x0002380301007387 */ /* 0x0001e20000100800 */
[----:B------:R-:W-:-:S02]  /*ba50*/  IMAD.MOV.U32 R26, RZ, RZ, R27 ;  /* 0x000000ffff1a7224 */ /* 0x000fc400078e001b */
[----:B0-----:R-:W-:-:S04]  /*ba60*/  IMAD.MOV.U32 R3, RZ, RZ, R4 ;  /* 0x000000ffff037224 */ /* 0x001fc800078e0004 */
[----:B------:R-:W-:Y:S01]  /*ba70*/  @!P2 IMAD.MOV R3, RZ, RZ, -R3 ;  /* 0x000000ffff03a224 */ /* 0x000fe200078e0a03 */
[----:B------:R-:W-:Y:S01]  /*ba80*/  STL [R1+0x234], R10 ;  /* 0x0002340a01007387 */ /* 0x000fe20000100800 */
[----:B------:R-:W-:Y:S02]  /*ba90*/  IMAD.MOV.U32 R27, RZ, RZ, R28 ;  /* 0x000000ffff1b7224 */ /* 0x000fe400078e001c */
[----:B------:R-:W-:Y:S01]  /*baa0*/  IMAD.MOV.U32 R28, RZ, RZ, R29 ;  /* 0x000000ffff1c7224 */ /* 0x000fe200078e001d */
[----:B------:R0:W-:Y:S01]  /*bab0*/  STL [R1+0x230], R3 ;  /* 0x0002300301007387 */ /* 0x0001e20000100800 */
[----:B------:R-:W-:Y:S01]  /*bac0*/  MOV R29, R30 ;  /* 0x0000001e001d7202 */ /* 0x000fe20000000f00 */
[----:B------:R-:W-:Y:S02]  /*bad0*/  IMAD.MOV.U32 R30, RZ, RZ, R31 ;  /* 0x000000ffff1e7224 */ /* 0x000fe400078e001f */
[----:B------:R-:W-:Y:S02]  /*bae0*/  IMAD.MOV.U32 R31, RZ, RZ, R44 ;  /* 0x000000ffff1f7224 */ /* 0x000fe400078e002c */
[----:B------:R-:W-:Y:S01]  /*baf0*/  IMAD.MOV.U32 R23, RZ, RZ, R27 ;  /* 0x000000ffff177224 */ /* 0x000fe200078e001b */
[----:B------:R-:W2:Y:S01]  /*bb00*/  LDL.LU R44, [R1+0x548] ;  /* 0x00054800012c7983 */ /* 0x000ea20000300800 */
[----:B0-----:R-:W-:-:S02]  /*bb10*/  IMAD.MOV.U32 R3, RZ, RZ, R9 ;  /* 0x000000ffff037224 */ /* 0x001fc400078e0009 */
[----:B------:R-:W-:Y:S02]  /*bb20*/  IMAD.MOV.U32 R27, RZ, RZ, R28 ;  /* 0x000000ffff1b7224 */ /* 0x000fe400078e001c */
[----:B------:R-:W-:Y:S02]  /*bb30*/  @!P3 IMAD.MOV R3, RZ, RZ, -R3 ;  /* 0x000000ffff03b224 */ /* 0x000fe400078e0a03 */
[----:B------:R-:W-:Y:S02]  /*bb40*/  IMAD.MOV.U32 R28, RZ, RZ, R29 ;  /* 0x000000ffff1c7224 */ /* 0x000fe400078e001d */
[----:B------:R-:W-:Y:S02]  /*bb50*/  IMAD.MOV.U32 R29, RZ, RZ, R30 ;  /* 0x000000ffff1d7224 */ /* 0x000fe400078e001e */
[----:B------:R-:W-:Y:S01]  /*bb60*/  IMAD.MOV.U32 R30, RZ, RZ, R31 ;  /* 0x000000ffff1e7224 */ /* 0x000fe200078e001f */
[----:B------:R0:W-:Y:S01]  /*bb70*/  STL [R1+0x22c], R3 ;  /* 0x00022c0301007387 */ /* 0x0001e20000100800 */
[----:B------:R-:W-:-:S02]  /*bb80*/  IMAD.MOV.U32 R31, RZ, RZ, R32 ;  /* 0x000000ffff1f7224 */ /* 0x000fc400078e0020 */
[----:B------:R-:W-:Y:S02]  /*bb90*/  IMAD.MOV.U32 R32, RZ, RZ, R33 ;  /* 0x000000ffff207224 */ /* 0x000fe400078e0021 */
[----:B------:R-:W2:Y:S01]  /*bba0*/  LDL.LU R33, [R1+0x530] ;  /* 0x0005300001217983 */ /* 0x000ea20000300800 */
[C---:B------:R-:W-:Y:S02]  /*bbb0*/  ISETP.GT.U32.AND P0, PT, R59.reuse, R7, PT ;  /* 0x000000073b00720c */ /* 0x040fe40003f04070 */
[----:B------:R-:W-:Y:S02]  /*bbc0*/  ISETP.GT.U32.AND P1, PT, R59, R8, PT ;  /* 0x000000083b00720c */ /* 0x000fe40003f24070 */
[----:B------:R-:W-:-:S09]  /*bbd0*/  ISETP.GE.AND P2, PT, R20, RZ, PT ;  /* 0x000000ff1400720c */ /* 0x000fd20003f46270 */
[--C-:B------:R-:W-:Y:S01]  /*bbe0*/  @!P0 IMAD.IADD R7, R7, 0x1, -R59.reuse ;  /* 0x0000000107078824 */ /* 0x100fe200078e0a3b */
[----:B------:R-:W-:Y:S01]  /*bbf0*/  ISETP.GE.AND P0, PT, R21, RZ, PT ;  /* 0x000000ff1500720c */ /* 0x000fe20003f06270 */
[----:B------:R-:W-:Y:S01]  /*bc00*/  @!P1 IMAD.IADD R8, R8, 0x1, -R59 ;  /* 0x0000000108089824 */ /* 0x000fe200078e0a3b */
[----:B------:R-:W-:Y:S01]  /*bc10*/  ISETP.GE.AND P1, PT, R22, RZ, PT ;  /* 0x000000ff1600720c */ /* 0x000fe20003f26270 */
[----:B------:R-:W-:Y:S02]  /*bc20*/  IMAD.MOV.U32 R11, RZ, RZ, R7 ;  /* 0x000000ffff0b7224 */ /* 0x000fe400078e0007 */
[----:B0-----:R-:W-:Y:S02]  /*bc30*/  IMAD.MOV.U32 R3, RZ, RZ, R8 ;  /* 0x000000ffff037224 */ /* 0x001fe400078e0008 */
[----:B------:R-:W-:Y:S01]  /*bc40*/  @!P2 IMAD.MOV R11, RZ, RZ, -R11 ;  /* 0x000000ffff0ba224 */ /* 0x000fe200078e0a0b */
[----:B------:R-:W-:Y:S01]  /*bc50*/  IABS R4, R25 ;  /* 0x0000001900047213 */ /* 0x000fe20000000000 */
[----:B------:R-:W-:-:S04]  /*bc60*/  IMAD.MOV.U32 R19, RZ, RZ, R27 ;  /* 0x000000ffff137224 */ /* 0x000fc800078e001b */
[----:B------:R-:W-:Y:S02]  /*bc70*/  @!P0 IMAD.MOV R3, RZ, RZ, -R3 ;  /* 0x000000ffff038224 */ /* 0x000fe400078e0a03 */
[----:B------:R-:W-:Y:S02]  /*bc80*/  @!P1 IADD3 R0, PT, PT, -R0, RZ, RZ ;  /* 0x000000ff00009210 */ /* 0x000fe40007ffe1ff */
[----:B------:R-:W-:Y:S01]  /*bc90*/  ISETP.GE.AND P1, PT, R25, RZ, PT ;  /* 0x000000ff1900720c */ /* 0x000fe20003f26270 */
[----:B------:R-:W-:Y:S01]  /*bca0*/  IMAD.MOV.U32 R25, RZ, RZ, R28 ;  /* 0x000000ffff197224 */ /* 0x000fe200078e001c */
[----:B------:R-:W-:Y:S01]  /*bcb0*/  STL [R1+0x228], R11 ;  /* 0x0002280b01007387 */ /* 0x000fe20000100800 */
[----:B------:R-:W-:Y:S02]  /*bcc0*/  IMAD.MOV.U32 R28, RZ, RZ, R30 ;  /* 0x000000ffff1c7224 */ /* 0x000fe400078e001e */
[----:B------:R-:W-:Y:S01]  /*bcd0*/  IMAD.MOV.U32 R27, RZ, RZ, R29 ;  /* 0x000000ffff1b7224 */ /* 0x000fe200078e001d */
[----:B------:R-:W-:Y:S01]  /*bce0*/  STL [R1+0x224], R3 ;  /* 0x0002240301007387 */ /* 0x000fe20000100800 */
[----:B------:R-:W-:-:S02]  /*bcf0*/  IMAD.MOV.U32 R30, RZ, RZ, R32 ;  /* 0x000000ffff1e7224 */ /* 0x000fc400078e0020 */
[----:B------:R-:W-:Y:S01]  /*bd00*/  IMAD.MOV.U32 R29, RZ, RZ, R31 ;  /* 0x000000ffff1d7224 */ /* 0x000fe200078e001f */
[----:B------:R0:W-:Y:S01]  /*bd10*/  STL [R1+0x220], R0 ;  /* 0x0002200001007387 */ /* 0x0001e20000100800 */
[----:B------:R-:W-:Y:S02]  /*bd20*/  IMAD.MOV.U32 R32, RZ, RZ, R36 ;  /* 0x000000ffff207224 */ /* 0x000fe400078e0024 */
[----:B------:R-:W-:Y:S02]  /*bd30*/  IMAD.MOV.U32 R36, RZ, RZ, R52 ;  /* 0x000000ffff247224 */ /* 0x000fe400078e0034 */
[----:B------:R-:W3:Y:S01]  /*bd40*/  LDL.LU R52, [R1+0x5c4] ;  /* 0x0005c40001347983 */ /* 0x000ee20000300800 */
[----:B--2---:R-:W-:Y:S02]  /*bd50*/  IMAD.MOV.U32 R31, RZ, RZ, R33 ;  /* 0x000000ffff1f7224 */ /* 0x004fe400078e0021 */
[----:B------:R-:W-:Y:S02]  /*bd60*/  IMAD.MOV.U32 R33, RZ, RZ, R37 ;  /* 0x000000ffff217224 */ /* 0x000fe400078e0025 */
[----:B------:R-:W2:Y:S01]  /*bd70*/  LDL.LU R37, [R1+0x54c] ;  /* 0x00054c0001257983 */ /* 0x000ea20000300800 */
[----:B------:R-:W-:-:S04]  /*bd80*/  IMAD.HI.U32 R2, R34, R6, RZ ;  /* 0x0000000622027227 */ /* 0x000fc800078e00ff */
[----:B------:R-:W-:-:S04]  /*bd90*/  IMAD.MOV R2, RZ, RZ, -R2 ;  /* 0x000000ffff027224 */ /* 0x000fc800078e0a02 */
[C---:B------:R-:W-:Y:S01]  /*bda0*/  IMAD R6, R59.reuse, R2, R6 ;  /* 0x000000023b067224 */ /* 0x040fe200078e0206 */
[----:B------:R-:W-:-:S04]  /*bdb0*/  ISETP.GT.U32.AND P3, PT, R59, R5, PT ;  /* 0x000000053b00720c */ /* 0x000fc80003f64070 */
[----:B------:R-:W-:Y:S02]  /*bdc0*/  ISETP.GT.U32.AND P6, PT, R59, R6, PT ;  /* 0x000000063b00720c */ /* 0x000fe40003fc4070 */
[----:B0-----:R-:W-:-:S07]  /*bdd0*/  IABS R0, R25 ;  /* 0x0000001900007213 */ /* 0x001fce0000000000 */
[----:B------:R-:W-:-:S04]  /*bde0*/  @!P3 IMAD.IADD R5, R5, 0x1, -R59 ;  /* 0x000000010505b824 */ /* 0x000fc800078e0a3b */
[----:B------:R-:W-:Y:S01]  /*bdf0*/  @!P6 IMAD.IADD R6, R6, 0x1, -R59 ;  /* 0x000000010606e824 */ /* 0x000fe200078e0a3b */
[----:B------:R-:W-:Y:S01]  /*be00*/  ISETP.GE.AND P3, PT, R25, RZ, PT ;  /* 0x000000ff1900720c */ /* 0x000fe20003f66270 */
[----:B------:R-:W-:-:S03]  /*be10*/  IMAD.MOV.U32 R25, RZ, RZ, R27 ;  /* 0x000000ffff197224 */ /* 0x000fc600078e001b */
[----:B------:R-:W-:Y:S01]  /*be20*/  ISETP.GT.U32.AND P2, PT, R59, R6, PT ;  /* 0x000000063b00720c */ /* 0x000fe20003f44070 */
[----:B------:R-:W-:Y:S02]  /*be30*/  IMAD.MOV.U32 R27, RZ, RZ, R28 ;  /* 0x000000ffff1b7224 */ /* 0x000fe400078e001c */
[----:B------:R-:W-:Y:S02]  /*be40*/  IMAD.MOV.U32 R28, RZ, RZ, R29 ;  /* 0x000000ffff1c7224 */ /* 0x000fe400078e001d */
[----:B------:R-:W-:Y:S01]  /*be50*/  IMAD.MOV.U32 R29, RZ, RZ, R30 ;  /* 0x000000ffff1d7224 */ /* 0x000fe200078e001e */
[----:B------:R-:W-:Y:S01]  /*be60*/  IABS R2, R24 ;  /* 0x0000001800027213 */ /* 0x000fe20000000000 */
[----:B------:R-:W-:Y:S01]  /*be70*/  IMAD.MOV.U32 R30, RZ, RZ, R31 ;  /* 0x000000ffff1e7224 */ /* 0x000fe200078e001f */
[----:B------:R-:W-:Y:S01]  /*be80*/  ISETP.GE.AND P0, PT, R24, RZ, PT ;  /* 0x000000ff1800720c */ /* 0x000fe20003f06270 */
[----:B------:R-:W-:Y:S01]  /*be90*/  IMAD.MOV.U32 R31, RZ, RZ, R32 ;  /* 0x000000ffff1f7224 */ /* 0x000fe200078e0020 */
[----:B------:R-:W-:Y:S01]  /*bea0*/  MOV R32, R36 ;  /* 0x0000002400207202 */ /* 0x000fe20000000f00 */
[----:B------:R-:W-:-:S02]  /*beb0*/  IMAD.MOV.U32 R3, RZ, RZ, R5 ;  /* 0x000000ffff037224 */ /* 0x000fc400078e0005 */
[----:B------:R-:W-:Y:S02]  /*bec0*/  IMAD.MOV.U32 R24, RZ, RZ, R27 ;  /* 0x000000ffff187224 */ /* 0x000fe400078e001b */
[----:B------:R-:W-:Y:S02]  /*bed0*/  IMAD.MOV.U32 R27, RZ, RZ, R28 ;  /* 0x000000ffff1b7224 */ /* 0x000fe400078e001c */
[----:B------:R-:W-:Y:S02]  /*bee0*/  IMAD.MOV.U32 R28, RZ, RZ, R29 ;  /* 0x000000ffff1c7224 */ /* 0x000fe400078e001d */
[----:B------:R-:W-:Y:S02]  /*bef0*/  IMAD.MOV.U32 R29, RZ, RZ, R30 ;  /* 0x000000ffff1d7224 */ /* 0x000fe400078e001e */
[----:B------:R-:W-:Y:S02]  /*bf00*/  IMAD.MOV.U32 R30, RZ, RZ, R31 ;  /* 0x000000ffff1e7224 */ /* 0x000fe400078e001f */
[----:B------:R-:W-:-:S02]  /*bf10*/  @!P4 IMAD.MOV R3, RZ, RZ, -R3 ;  /* 0x000000ffff03c224 */ /* 0x000fc400078e0a03 */
[----:B------:R-:W-:Y:S02]  /*bf20*/  @!P2 IMAD.IADD R6, R6, 0x1, -R59 ;  /* 0x000000010606a824 */ /* 0x000fe400078e0a3b */
[----:B------:R-:W-:-:S04]  /*bf30*/  IMAD.HI.U32 R10, R34, R2, RZ ;  /* 0x00000002220a7227 */ /* 0x000fc800078e00ff */
[----:B------:R-:W-:Y:S01]  /*bf40*/  IMAD.MOV R10, RZ, RZ, -R10 ;  /* 0x000000ffff0a7224 */ /* 0x000fe200078e0a0a */
[----:B------:R-:W-:-:S03]  /*bf50*/  ISETP.GE.AND P2, PT, R25, RZ, PT ;  /* 0x000000ff1900720c */ /* 0x000fc60003f46270 */
[----:B------:R-:W-:Y:S01]  /*bf60*/  IMAD R2, R59, R10, R2 ;  /* 0x0000000a3b027224 */ /* 0x000fe200078e0202 */
[----:B------:R-:W-:Y:S01]  /*bf70*/  IABS R10, R26 ;  /* 0x0000001a000a7213 */ /* 0x000fe20000000000 */
[----:B------:R-:W-:Y:S01]  /*bf80*/  IMAD.MOV.U32 R21, RZ, RZ, R27 ;  /* 0x000000ffff157224 */ /* 0x000fe200078e001b */
[----:B------:R-:W-:Y:S01]  /*bf90*/  IABS R11, R25 ;  /* 0x00000019000b7213 */ /* 0x000fe20000000000 */
[----:B------:R-:W-:Y:S01]  /*bfa0*/  IMAD.MOV.U32 R25, RZ, RZ, R30 ;  /* 0x000000ffff197224 */ /* 0x000fe200078e001e */
[----:B------:R-:W-:Y:S01]  /*bfb0*/  MOV R20, R28 ;  /* 0x0000001c00147202 */ /* 0x000fe20000000f00 */
[----:B------:R-:W-:Y:S02]  /*bfc0*/  IMAD.MOV.U32 R28, RZ, RZ, R45 ;  /* 0x000000ffff1c7224 */ /* 0x000fe400078e002d */
[----:B------:R-:W-:Y:S02]  /*bfd0*/  IMAD.MOV.U32 R27, RZ, RZ, R53 ;  /* 0x000000ffff1b7224 */ /* 0x000fe400078e0035 */
[----:B------:R-:W-:-:S04]  /*bfe0*/  IMAD.HI.U32 R7, R34, R4, RZ ;  /* 0x0000000422077227 */ /* 0x000fc800078e00ff */
[----:B--2---:R-:W-:Y:S02]  /*bff0*/  IMAD.MOV.U32 R36, RZ, RZ, R37 ;  /* 0x000000ffff247224 */ /* 0x004fe400078e0025 */
[----:B------:R-:W2:Y:S02]  /*c000*/  LDL.LU R37, [R1+0x564] ;  /* 0x0005640001257983 */ /* 0x000ea40000300800 */
[----:B------:R-:W-:Y:S02]  /*c010*/  IMAD.MOV.U32 R31, RZ, RZ, R36 ;  /* 0x000000ffff1f7224 */ /* 0x000fe400078e0024 */
[----:B------:R-:W-:Y:S02]  /*c020*/  IMAD.MOV.U32 R36, RZ, RZ, R43 ;  /* 0x000000ffff247224 */ /* 0x000fe400078e002b */
[----:B------:R-:W-:Y:S02]  /*c030*/  IMAD.MOV.U32 R43, RZ, RZ, R50 ;  /* 0x000000ffff2b7224 */ /* 0x000fe400078e0032 */
[----:B------:R-:W2:Y:S04]  /*c040*/  LDL.LU R50, [R1+0x5f8] ;  /* 0x0005f80001327983 */ /* 0x000ea80000300800 */
[----:B------:R0:W-:Y:S02]  /*c050*/  STL [R1+0x21c], R3 ;  /* 0x00021c0301007387 */ /* 0x0001e40000100800 */
[----:B0-----:R-:W-:-:S04]  /*c060*/  IMAD.MOV.U32 R3, RZ, RZ, R6 ;  /* 0x000000ffff037224 */ /* 0x001fc800078e0006 */
[----:B------:R-:W-:Y:S01]  /*c070*/  @!P5 IMAD.MOV R3, RZ, RZ, -R3 ;  /* 0x000000ffff03d224 */ /* 0x000fe200078e0a03 */
[----:B------:R-:W-:Y:S01]  /*c080*/  ISETP.GE.AND P5, PT, R26, RZ, PT ;  /* 0x000000ff1a00720c */ /* 0x000fe20003fa6270 */
[----:B------:R-:W-:Y:S02]  /*c090*/  IMAD.MOV.U32 R26, RZ, RZ, R29 ;  /* 0x000000ffff1a7224 */ /* 0x000fe400078e001d */
[----:B------:R-:W-:Y:S01]  /*c0a0*/  IMAD.MOV.U32 R29, RZ, RZ, R44 ;  /* 0x000000ffff1d7224 */ /* 0x000fe200078e002c */
[----:B------:R0:W-:Y:S01]  /*c0b0*/  STL [R1+0x218], R3 ;  /* 0x0002180301007387 */ /* 0x0001e20000100800 */
[----:B------:R-:W-:-:S03]  /*c0c0*/  IMAD.MOV.U32 R30, RZ, RZ, R36 ;  /* 0x000000ffff1e7224 */ /* 0x000fc600078e0024 */
[----:B------:R-:W2:Y:S01]  /*c0d0*/  LDL.LU R44, [R1+0x560] ;  /* 0x00056000012c7983 */ /* 0x000ea20000300800 */
[----:B------:R-:W-:-:S03]  /*c0e0*/  IMAD.MOV.U32 R36, RZ, RZ, R39 ;  /* 0x000000ffff247224 */ /* 0x000fc600078e0027 */
[----:B------:R-:W3:Y:S04]  /*c0f0*/  LDL.LU R45, [R1+0x60c] ;  /* 0x00060c00012d7983 */ /* 0x000ee80000300800 */
[----:B------:R-:W3:Y:S04]  /*c100*/  LDL.LU R53, [R1+0x5d0] ;  /* 0x0005d00001357983 */ /* 0x000ee80000300800 */
[----:B------:R-:W3:Y:S01]  /*c110*/  LDL.LU R39, [R1+0x558] ;  /* 0x0005580001277983 */ /* 0x000ee20000300800 */
[----:B------:R-:W-:Y:S01]  /*c120*/  IMAD.MOV R7, RZ, RZ, -R7 ;  /* 0x000000ffff077224 */ /* 0x000fe200078e0a07 */
[----:B------:R-:W-:-:S03]  /*c130*/  ISETP.GT.U32.AND P6, PT, R59, R2, PT ;  /* 0x000000023b00720c */ /* 0x000fc60003fc4070 */
[----:B------:R-:W-:-:S05]  /*c140*/  IMAD R4, R59, R7, R4 ;  /* 0x000000073b047224 */ /* 0x000fca00078e0204 */
[----:B------:R-:W-:Y:S01]  /*c150*/  ISETP.GT.U32.AND P4, PT, R59, R4, PT ;  /* 0x000000043b00720c */ /* 0x000fe20003f84070 */
[----:B------:R-:W-:-:S04]  /*c160*/  IMAD.HI.U32 R5, R34, R0, RZ ;  /* 0x0000000022057227 */ /* 0x000fc800078e00ff */
[----:B------:R-:W-:Y:S02]  /*c170*/  @!P6 IMAD.IADD R2, R2, 0x1, -R59 ;  /* 0x000000010202e824 */ /* 0x000fe400078e0a3b */
[----:B------:R-:W-:-:S03]  /*c180*/  IMAD.MOV R5, RZ, RZ, -R5 ;  /* 0x000000ffff057224 */ /* 0x000fc600078e0a05 */
[----:B------:R-:W-:-:S03]  /*c190*/  ISETP.GT.U32.AND P6, PT, R59, R2, PT ;  /* 0x000000023b00720c */ /* 0x000fc60003fc4070 */
[----:B------:R-:W-:Y:S02]  /*c1a0*/  @!P4 IMAD.IADD R4, R4, 0x1, -R59 ;  /* 0x000000010404c824 */ /* 0x000fe400078e0a3b */
[C---:B------:R-:W-:Y:S02]  /*c1b0*/  IMAD R0, R59.reuse, R5, R0 ;  /* 0x000000053b007224 */ /* 0x040fe400078e0200 */
[----:B------:R-:W-:Y:S01]  /*c1c0*/  IMAD.HI.U32 R5, R34, R11, RZ ;  /* 0x0000000b22057227 */ /* 0x000fe200078e00ff */
[----:B------:R-:W-:-:S03]  /*c1d0*/  ISETP.GT.U32.AND P4, PT, R59, R4, PT ;  /* 0x000000043b00720c */ /* 0x000fc60003f84070 */
[----:B------:R-:W-:Y:S02]  /*c1e0*/  IMAD.MOV R5, RZ, RZ, -R5 ;  /* 0x000000ffff057224 */ /* 0x000fe400078e0a05 */
[----:B------:R-:W-:Y:S01]  /*c1f0*/  IMAD.HI.U32 R12, R34, R10, RZ ;  /* 0x0000000a220c7227 */ /* 0x000fe200078e00ff */
[----:B------:R-:W-:-:S03]  /*c200*/  IABS R7, R23 ;  /* 0x0000001700077213 */ /* 0x000fc60000000000 */
[----:B------:R-:W-:Y:S01]  /*c210*/  @!P6 IMAD.IADD R2, R2, 0x1, -R59 ;  /* 0x000000010202e824 */ /* 0x000fe200078e0a3b */
[C---:B------:R-:W-:Y:S01]  /*c220*/  ISETP.GT.U32.AND P6, PT, R59.reuse, R0, PT ;  /* 0x000000003b00720c */ /* 0x040fe20003fc4070 */
[C---:B------:R-:W-:Y:S02]  /*c230*/  IMAD R11, R59.reuse, R5, R11 ;  /* 0x000000053b0b7224 */ /* 0x040fe400078e020b */
[----:B------:R-:W-:Y:S01]  /*c240*/  IMAD.MOV R12, RZ, RZ, -R12 ;  /* 0x000000ffff0c7224 */ /* 0x000fe200078e0a0c */
[----:B------:R-:W-:Y:S01]  /*c250*/  IABS R6, R19 ;  /* 0x0000001300067213 */ /* 0x000fe20000000000 */
[----:B------:R-:W-:Y:S02]  /*c260*/  IMAD.MOV.U32 R13, RZ, RZ, R2 ;  /* 0x000000ffff0d7224 */ /* 0x000fe400078e0002 */
[C---:B------:R-:W-:Y:S02]  /*c270*/  IMAD R10, R59.reuse, R12, R10 ;  /* 0x0000000c3b0a7224 */ /* 0x040fe400078e020a */
[----:B------:R-:W-:Y:S01]  /*c280*/  @!P4 IMAD.IADD R4, R4, 0x1, -R59 ;  /* 0x000000010404c824 */ /* 0x000fe200078e0a3b */
[----:B------:R-:W-:Y:S01]  /*c290*/  ISETP.GT.U32.AND P4, PT, R59, R11, PT ;  /* 0x0000000b3b00720c */ /* 0x000fe20003f84070 */
[----:B------:R-:W-:Y:S01]  /*c2a0*/  IMAD.HI.U32 R8, R34, R7, RZ ;  /* 0x0000000722087227 */ /* 0x000fe200078e00ff */
[----:B------:R-:W-:-:S02]  /*c2b0*/  @!P0 IADD3 R13, PT, PT, -R13, RZ, RZ ;  /* 0x000000ff0d0d8210 */ /* 0x000fc40007ffe1ff */
[----:B------:R-:W-:Y:S01]  /*c2c0*/  ISETP.GT.U32.AND P0, PT, R59, R10, PT ;  /* 0x0000000a3b00720c */ /* 0x000fe20003f04070 */
[----:B------:R-:W-:Y:S02]  /*c2d0*/  IMAD.MOV R8, RZ, RZ, -R8 ;  /* 0x000000ffff087224 */ /* 0x000fe400078e0a08 */
[----:B------:R-:W-:-:S04]  /*c2e0*/  IMAD.HI.U32 R5, R34, R6, RZ ;  /* 0x0000000622057227 */ /* 0x000fc800078e00ff */
[C---:B------:R-:W-:Y:S02]  /*c2f0*/  IMAD R7, R59.reuse, R8, R7 ;  /* 0x000000083b077224 */ /* 0x040fe400078e0207 */
[----:B------:R-:W-:Y:S02]  /*c300*/  IMAD.MOV R5, RZ, RZ, -R5 ;  /* 0x000000ffff057224 */ /* 0x000fe400078e0a05 */
[----:B0-----:R-:W-:Y:S02]  /*c310*/  IMAD.MOV.U32 R3, RZ, RZ, R4 ;  /* 0x000000ffff037224 */ /* 0x001fe400078e0004 */
[----:B------:R-:W-:Y:S02]  /*c320*/  @!P6 IMAD.IADD R0, R0, 0x1, -R59 ;  /* 0x000000010000e824 */ /* 0x000fe400078e0a3b */
[C---:B------:R-:W-:Y:S02]  /*c330*/  IMAD R6, R59.reuse, R5, R6 ;  /* 0x000000053b067224 */ /* 0x040fe400078e0206 */
[----:B------:R-:W-:Y:S01]  /*c340*/  @!P1 IMAD.MOV R3, RZ, RZ, -R3 ;  /* 0x000000ffff039224 */ /* 0x000fe200078e0a03 */
[----:B------:R-:W-:Y:S01]  /*c350*/  ISETP.GT.U32.AND P1, PT, R59, R7, PT ;  /* 0x000000073b00720c */ /* 0x000fe20003f24070 */
[----:B------:R-:W-:Y:S01]  /*c360*/  @!P4 IMAD.IADD R11, R11, 0x1, -R59 ;  /* 0x000000010b0bc824 */ /* 0x000fe200078e0a3b */
[----:B------:R-:W-:-:S02]  /*c370*/  IABS R9, R24 ;  /* 0x0000001800097213 */ /* 0x000fc40000000000 */
[C---:B------:R-:W-:Y:S01]  /*c380*/  ISETP.GT.U32.AND P6, PT, R59.reuse, R0, PT ;  /* 0x000000003b00720c */ /* 0x040fe20003fc4070 */
[----:B------:R-:W-:Y:S01]  /*c390*/  @!P0 IMAD.IADD R10, R10, 0x1, -R59 ;  /* 0x000000010a0a8824 */ /* 0x000fe200078e0a3b */
[C---:B------:R-:W-:Y:S01]  /*c3a0*/  ISETP.GT.U32.AND P4, PT, R59.reuse, R6, PT ;  /* 0x000000063b00720c */ /* 0x040fe20003f84070 */
[----:B------:R-:W-:Y:S01]  /*c3b0*/  IMAD.HI.U32 R2, R34, R9, RZ ;  /* 0x0000000922027227 */ /* 0x000fe200078e00ff */
[----:B------:R-:W-:-:S03]  /*c3c0*/  ISETP.GT.U32.AND P0, PT, R59, R11, PT ;  /* 0x0000000b3b00720c */ /* 0x000fc60003f04070 */
[----:B------:R-:W-:Y:S01]  /*c3d0*/  IMAD.MOV R2, RZ, RZ, -R2 ;  /* 0x000000ffff027224 */ /* 0x000fe200078e0a02 */
[----:B------:R-:W-:Y:S01]  /*c3e0*/  IABS R8, R25 ;  /* 0x0000001900087213 */ /* 0x000fe20000000000 */
[----:B------:R-:W-:Y:S02]  /*c3f0*/  @!P1 IMAD.IADD R7, R7, 0x1, -R59 ;  /* 0x0000000107079824 */ /* 0x000fe400078e0a3b */
[C---:B------:R-:W-:Y:S02]  /*c400*/  IMAD R9, R59.reuse, R2, R9 ;  /* 0x000000023b097224 */ /* 0x040fe400078e0209 */
[--C-:B------:R-:W-:Y:S01]  /*c410*/  @!P6 IMAD.IADD R0, R0, 0x1, -R59.reuse ;  /* 0x000000010000e824 */ /* 0x100fe200078e0a3b */
[----:B------:R-:W-:Y:S01]  /*c420*/  STL [R1+0x214], R13 ;  /* 0x0002140d01007387 */ /* 0x000fe20000100800 */
[--C-:B------:R-:W-:Y:S01]  /*c430*/  @!P4 IMAD.IADD R6, R6, 0x1, -R59.reuse ;  /* 0x000000010606c824 */ /* 0x100fe200078e0a3b */
[----:B------:R-:W-:Y:S01]  /*c440*/  ISETP.GT.U32.AND P4, PT, R59, R7, PT ;  /* 0x000000073b00720c */ /* 0x000fe20003f84070 */
[----:B------:R-:W-:Y:S01]  /*c450*/  @!P0 IMAD.IADD R11, R11, 0x1, -R59 ;  /* 0x000000010b0b8824 */ /* 0x000fe200078e0a3b */
[----:B------:R0:W-:Y:S01]  /*c460*/  STL [R1+0x210], R3 ;  /* 0x0002100301007387 */ /* 0x0001e20000100800 */
[----:B------:R-:W-:Y:S01]  /*c470*/  ISETP.GT.U32.AND P0, PT, R59, R9, PT ;  /* 0x000000093b00720c */ /* 0x000fe20003f04070 */
[----:B0-----:R-:W-:-:S02]  /*c480*/  IMAD.MOV.U32 R3, RZ, RZ, R0 ;  /* 0x000000ffff037224 */ /* 0x001fc400078e0000 */
[----:B------:R-:W-:-:S04]  /*c490*/  IMAD.HI.U32 R0, R34, R8, RZ ;  /* 0x0000000822007227 */ /* 0x000fc800078e00ff */
[----:B------:R-:W-:Y:S01]  /*c4a0*/  IMAD.MOV R0, RZ, RZ, -R0 ;  /* 0x000000ffff007224 */ /* 0x000fe200078e0a00 */
[----:B------:R-:W-:-:S03]  /*c4b0*/  IABS R2, R26 ;  /* 0x0000001a00027213 */ /* 0x000fc60000000000 */
[C---:B------:R-:W-:Y:S01]  /*c4c0*/  IMAD R8, R59.reuse, R0, R8 ;  /* 0x000000003b087224 */ /* 0x040fe200078e0208 */
[----:B------:R-:W-:Y:S02]  /*c4d0*/  ISETP.GT.U32.AND P1, PT, R59, R10, PT ;  /* 0x0000000a3b00720c */ /* 0x000fe40003f24070 */
[----:B------:R-:W-:Y:S01]  /*c4e0*/  @!P3 IADD3 R3, PT, PT, -R3, RZ, RZ ;  /* 0x000000ff0303b210 */ /* 0x000fe20007ffe1ff */
[----:B------:R-:W-:Y:S01]  /*c4f0*/  @!P4 IMAD.IADD R7, R7, 0x1, -R59 ;  /* 0x000000010707c824 */ /* 0x000fe200078e0a3b */
[----:B------:R-:W-:Y:S01]  /*c500*/  ISETP.GT.U32.AND P3, PT, R59, R6, PT ;  /* 0x000000063b00720c */ /* 0x000fe20003f64070 */
[----:B------:R-:W-:Y:S01]  /*c510*/  IMAD.MOV.U32 R14, RZ, RZ, R11 ;  /* 0x000000ffff0e7224 */ /* 0x000fe200078e000b */
[----:B------:R-:W-:Y:S01]  /*c520*/  IABS R5, R20 ;  /* 0x0000001400057213 */ /* 0x000fe20000000000 */
[----:B------:R-:W-:Y:S01]  /*c530*/  @!P0 IMAD.IADD R9, R9, 0x1, -R59 ;  /* 0x0000000109098824 */ /* 0x000fe200078e0a3b */
[----:B------:R-:W-:Y:S01]  /*c540*/  ISETP.GT.U32.AND P4, PT, R59, R8, PT ;  /* 0x000000083b00720c */ /* 0x000fe20003f84070 */
[----:B------:R-:W-:Y:S01]  /*c550*/  IMAD.HI.U32 R13, R34, R2, RZ ;  /* 0x00000002220d7227 */ /* 0x000fe200078e00ff */
[----:B------:R-:W-:-:S02]  /*c560*/  IABS R4, R21 ;  /* 0x0000001500047213 */ /* 0x000fc40000000000 */
[----:B------:R-:W-:Y:S01]  /*c570*/  ISETP.GE.AND P6, PT, R23, RZ, PT ;  /* 0x000000ff1700720c */ /* 0x000fe20003fc6270 */
[----:B------:R-:W-:Y:S01]  /*c580*/  IMAD.HI.U32 R12, R34, R5, RZ ;  /* 0x00000005220c7227 */ /* 0x000fe200078e00ff */
[----:B------:R-:W-:Y:S02]  /*c590*/  @!P2 IADD3 R14, PT, PT, -R14, RZ, RZ ;  /* 0x000000ff0e0ea210 */ /* 0x000fe40007ffe1ff */
[----:B------:R-:W-:Y:S01]  /*c5a0*/  ISETP.GT.U32.AND P2, PT, R59, R9, PT ;  /* 0x000000093b00720c */ /* 0x000fe20003f44070 */
[----:B------:R-:W-:Y:S02]  /*c5b0*/  IMAD.MOV R13, RZ, RZ, -R13 ;  /* 0x000000ffff0d7224 */ /* 0x000fe400078e0a0d */
[----:B------:R-:W-:-:S04]  /*c5c0*/  IMAD.HI.U32 R0, R34, R4, RZ ;  /* 0x0000000422007227 */ /* 0x000fc800078e00ff */
[----:B------:R-:W-:Y:S02]  /*c5d0*/  IMAD.MOV.U32 R23, RZ, RZ, R27 ;  /* 0x000000ffff177224 */ /* 0x000fe400078e001b */
[----:B------:R-:W-:Y:S02]  /*c5e0*/  IMAD.MOV.U32 R22, RZ, RZ, R28 ;  /* 0x000000ffff167224 */ /* 0x000fe400078e001c */
[----:B------:R-:W-:Y:S02]  /*c5f0*/  IMAD.MOV.U32 R28, RZ, RZ, R29 ;  /* 0x000000ffff1c7224 */ /* 0x000fe400078e001d */
[----:B------:R-:W-:Y:S02]  /*c600*/  IMAD.MOV.U32 R27, RZ, RZ, R30 ;  /* 0x000000ffff1b7224 */ /* 0x000fe400078e001e */
[----:B------:R-:W-:Y:S02]  /*c610*/  IMAD.MOV.U32 R29, RZ, RZ, R31 ;  /* 0x000000ffff1d7224 */ /* 0x000fe400078e001f */
[----:B------:R-:W-:-:S02]  /*c620*/  IMAD.MOV.U32 R30, RZ, RZ, R32 ;  /* 0x000000ffff1e7224 */ /* 0x000fc400078e0020 */
[----:B------:R-:W-:Y:S02]  /*c630*/  IMAD.MOV R12, RZ, RZ, -R12 ;  /* 0x000000ffff0c7224 */ /* 0x000fe400078e0a0c */
[----:B------:R-:W-:Y:S02]  /*c640*/  IMAD R2, R59, R13, R2 ;  /* 0x0000000d3b027224 */ /* 0x000fe400078e0202 */
[----:B------:R-:W-:Y:S02]  /*c650*/  IMAD.MOV.U32 R32, RZ, RZ, R33 ;  /* 0x000000ffff207224 */ /* 0x000fe400078e0021 */
[--C-:B------:R-:W-:Y:S02]  /*c660*/  @!P1 IMAD.IADD R10, R10, 0x1, -R59.reuse ;  /* 0x000000010a0a9824 */ /* 0x100fe400078e0a3b */
[----:B------:R-:W-:Y:S02]  /*c670*/  IMAD.MOV R0, RZ, RZ, -R0 ;  /* 0x000000ffff007224 */ /* 0x000fe400078e0a00 */
[----:B------:R-:W-:Y:S01]  /*c680*/  @!P3 IMAD.IADD R6, R6, 0x1, -R59 ;  /* 0x000000010606b824 */ /* 0x000fe200078e0a3b */
[----:B------:R-:W-:Y:S01]  /*c690*/  ISETP.GE.AND P3, PT, R24, RZ, PT ;  /* 0x000000ff1800720c */ /* 0x000fe20003f66270 */
[----:B------:R-:W-:-:S02]  /*c6a0*/  IMAD.MOV.U32 R24, RZ, RZ, R27 ;  /* 0x000000ffff187224 */ /* 0x000fc400078e001b */
[C---:B------:R-:W-:Y:S02]  /*c6b0*/  IMAD R5, R59.reuse, R12, R5 ;  /* 0x0000000c3b057224 */ /* 0x040fe400078e0205 */
[----:B------:R-:W-:Y:S01]  /*c6c0*/  @!P4 IMAD.IADD R8, R8, 0x1, -R59 ;  /* 0x000000010808c824 */ /* 0x000fe200078e0a3b */
[----:B------:R-:W-:Y:S01]  /*c6d0*/  ISETP.GT.U32.AND P4, PT, R59, R2, PT ;  /* 0x000000023b00720c */ /* 0x000fe20003f84070 */
[----:B------:R-:W-:Y:S01]  /*c6e0*/  IMAD.MOV.U32 R27, RZ, RZ, R28 ;  /* 0x000000ffff1b7224 */ /* 0x000fe200078e001c */
[----:B------:R-:W-:Y:S01]  /*c6f0*/  ISETP.GE.AND P1, PT, R19, RZ, PT ;  /* 0x000000ff1300720c */ /* 0x000fe20003f26270 */
[----:B------:R-:W-:Y:S02]  /*c700*/  IMAD R4, R59, R0, R4 ;  /* 0x000000003b047224 */ /* 0x000fe400078e0204 */
[----:B------:R-:W-:Y:S01]  /*c710*/  IMAD.MOV.U32 R28, RZ, RZ, R29 ;  /* 0x000000ffff1c7224 */ /* 0x000fe200078e001d */
[----:B------:R-:W-:Y:S01]  /*c720*/  ISETP.GE.AND P0, PT, R25, RZ, PT ;  /* 0x000000ff1900720c */ /* 0x000fe20003f06270 */
[----:B------:R-:W-:Y:S01]  /*c730*/  @!P6 IMAD.MOV R7, RZ, RZ, -R7 ;  /* 0x000000ffff07e224 */ /* 0x000fe200078e0a07 */
[----:B------:R-:W-:Y:S01]  /*c740*/  ISETP.GT.U32.AND P6, PT, R59, R5, PT ;  /* 0x000000053b00720c */ /* 0x000fe20003fc4070 */
[----:B------:R-:W-:-:S02]  /*c750*/  IMAD.MOV.U32 R25, RZ, RZ, R27 ;  /* 0x000000ffff197224 */ /* 0x000fc400078e001b */
[----:B------:R-:W-:Y:S01]  /*c760*/  @!P2 IMAD.IADD R9, R9, 0x1, -R59 ;  /* 0x000000010909a824 */ /* 0x000fe200078e0a3b */
[----:B------:R-:W-:Y:S01]  /*c770*/  ISETP.GT.U32.AND P2, PT, R59, R4, PT ;  /* 0x000000043b00720c */ /* 0x000fe20003f44070 */
[----:B------:R-:W-:Y:S02]  /*c780*/  IMAD.MOV.U32 R27, RZ, RZ, R28 ;  /* 0x000000ffff1b7224 */ /* 0x000fe400078e001c */
[----:B------:R-:W-:Y:S02]  /*c790*/  IMAD.MOV.U32 R28, RZ, RZ, R41 ;  /* 0x000000ffff1c7224 */ /* 0x000fe400078e0029 */
[----:B------:R-:W-:Y:S02]  /*c7a0*/  IMAD.MOV.U32 R41, RZ, RZ, R43 ;  /* 0x000000ffff297224 */ /* 0x000fe400078e002b */
[--C-:B------:R-:W-:Y:S02]  /*c7b0*/  @!P4 IMAD.IADD R2, R2, 0x1, -R59.reuse ;  /* 0x000000010202c824 */ /* 0x100fe400078e0a3b */
[----:B------:R-:W-:-:S03]  /*c7c0*/  @!P6 IMAD.IADD R5, R5, 0x1, -R59 ;  /* 0x000000010505e824 */ /* 0x000fc600078e0a3b */
[----:B------:R-:W-:Y:S01]  /*c7d0*/  ISETP.GT.U32.AND P6, PT, R59, R2, PT ;  /* 0x000000023b00720c */ /* 0x000fe20003fc4070 */
[----:B------:R-:W-:Y:S01]  /*c7e0*/  @!P2 IMAD.IADD R4, R4, 0x1, -R59 ;  /* 0x000000010404a824 */ /* 0x000fe200078e0a3b */
[----:B------:R-:W-:-:S04]  /*c7f0*/  ISETP.GE.AND P4, PT, R21, RZ, PT ;  /* 0x000000ff1500720c */ /* 0x000fc80003f86270 */
[----:B------:R-:W-:Y:S02]  /*c800*/  ISETP.GT.U32.AND P2, PT, R59, R4, PT ;  /* 0x000000043b00720c */ /* 0x000fe40003f44070 */
[----:B------:R-:W-:-:S05]  /*c810*/  IABS R0, R22 ;  /* 0x0000001600007213 */ /* 0x000fca0000000000 */
[----:B------:R-:W-:Y:S01]  /*c820*/  @!P6 IMAD.IADD R2, R2, 0x1, -R59 ;  /* 0x000000010202e824 */ /* 0x000fe200078e0a3b */
[----:B------:R-:W-:Y:S02]  /*c830*/  ISETP.GE.AND P6, PT, R22, RZ, PT ;  /* 0x000000ff1600720c */ /* 0x000fe40003fc6270 */
[----:B------:R-:W-:-:S03]  /*c840*/  IABS R11, R23 ;  /* 0x00000017000b7213 */ /* 0x000fc60000000000 */
[----:B------:R-:W-:Y:S01]  /*c850*/  @!P2 IMAD.IADD R4, R4, 0x1, -R59 ;  /* 0x000000010404a824 */ /* 0x000fe200078e0a3b */
[----:B------:R-:W-:Y:S01]  /*c860*/  ISETP.GE.AND P2, PT, R23, RZ, PT ;  /* 0x000000ff1700720c */ /* 0x000fe20003f46270 */
[----:B--2---:R-:W-:Y:S02]  /*c870*/  IMAD.MOV.U32 R31, RZ, RZ, R44 ;  /* 0x000000ffff1f7224 */ /* 0x004fe400078e002c */
[----:B------:R-:W2:Y:S02]  /*c880*/  LDL.LU R44, [R1+0x628] ;  /* 0x00062800012c7983 */ /* 0x000ea40000300800 */
[----:B------:R-:W-:Y:S02]  /*c890*/  IMAD.MOV.U32 R29, RZ, RZ, R31 ;  /* 0x000000ffff1d7224 */ /* 0x000fe400078e001f */
[----:B---3--:R-:W-:Y:S02]  /*c8a0*/  IMAD.MOV.U32 R33, RZ, RZ, R39 ;  /* 0x000000ffff217224 */ /* 0x008fe400078e0027 */
[----:B------:R-:W3:Y:S04]  /*c8b0*/  LDL.LU R39, [R1+0x5f4] ;  /* 0x0005f40001277983 */ /* 0x000ee80000300800 */
[----:B------:R0:W-:Y:S01]  /*c8c0*/  STL [R1+0x20c], R3 ;  /* 0x00020c0301007387 */ /* 0x0001e20000100800 */
[----:B------:R-:W-:-:S03]  /*c8d0*/  IMAD.MOV.U32 R31, RZ, RZ, R33 ;  /* 0x000000ffff1f7224 */ /* 0x000fc600078e0021 */
[----:B------:R-:W2:Y:S01]  /*c8e0*/  LDL.LU R33, [R1+0x590] ;  /* 0x0005900001217983 */ /* 0x000ea20000300800 */
[----:B0-----:R-:W-:-:S03]  /*c8f0*/  IMAD.MOV.U32 R3, RZ, RZ, R10 ;  /* 0x000000ffff037224 */ /* 0x001fc600078e000a */
[----:B------:R-:W-:Y:S01]  /*c900*/  STL [R1+0x208], R14 ;  /* 0x0002080e01007387 */ /* 0x000fe20000100800 */
[----:B------:R-:W-:-:S03]  /*c910*/  @!P5 IMAD.MOV R3, RZ, RZ, -R3 ;  /* 0x000000ffff03d224 */ /* 0x000fc600078e0a03 */
[----:B------:R-:W2:Y:S04]  /*c920*/  LDL.LU R43, [R1+0x588] ;  /* 0x00058800012b7983 */ /* 0x000ea80000300800 */
[----:B------:R0:W-:Y:S01]  /*c930*/  STL [R1+0x204], R3 ;  /* 0x0002040301007387 */ /* 0x0001e20000100800 */
[----:B------:R-:W-:Y:S01]  /*c940*/  ISETP.GT.U32.AND P5, PT, R59, R8, PT ;  /* 0x000000083b00720c */ /* 0x000fe20003fa4070 */
[----:B0-----:R-:W-:-:S04]  /*c950*/  IMAD.MOV.U32 R3, RZ, RZ, R6 ;  /* 0x000000ffff037224 */ /* 0x001fc800078e0006 */
[----:B------:R-:W-:Y:S01]  /*c960*/  @!P1 IMAD.MOV R3, RZ, RZ, -R3 ;  /* 0x000000ffff039224 */ /* 0x000fe200078e0a03 */
[----:B------:R-:W-:Y:S01]  /*c970*/  STL [R1+0x200], R7 ;  /* 0x0002000701007387 */ /* 0x000fe20000100800 */
[----:B------:R-:W-:-:S03]  /*c980*/  ISETP.GE.AND P1, PT, R26, RZ, PT ;  /* 0x000000ff1a00720c */ /* 0x000fc60003f26270 */
[----:B------:R0:W-:Y:S01]  /*c990*/  STL [R1+0x1fc], R3 ;  /* 0x0001fc0301007387 */ /* 0x0001e20000100800 */
[----:B------:R-:W-:Y:S02]  /*c9a0*/  IMAD.MOV.U32 R26, RZ, RZ, R27 ;  /* 0x000000ffff1a7224 */ /* 0x000fe400078e001b */
[----:B------:R-:W-:Y:S02]  /*c9b0*/  IMAD.MOV.U32 R27, RZ, RZ, R28 ;  /* 0x000000ffff1b7224 */ /* 0x000fe400078e001c */
[----:B------:R-:W-:Y:S01]  /*c9c0*/  IMAD.MOV.U32 R28, RZ, RZ, R30 ;  /* 0x000000ffff1c7224 */ /* 0x000fe200078e001e */
[----:B0-----:R-:W-:Y:S01]  /*c9d0*/  MOV R3, R9 ;  /* 0x0000000900037202 */ /* 0x001fe20000000f00 */
[----:B------:R-:W-:-:S04]  /*c9e0*/  @!P5 IMAD.IADD R8, R8, 0x1, -R59 ;  /* 0x000000010808d824 */ /* 0x000fc800078e0a3b */
[----:B------:R-:W-:Y:S02]  /*c9f0*/  @!P3 IMAD.MOV R3, RZ, RZ, -R3 ;  /* 0x000000ffff03b224 */ /* 0x000fe400078e0a03 */
[----:B------:R-:W-:Y:S02]  /*ca00*/  IMAD.MOV.U32 R30, RZ, RZ, R38 ;  /* 0x000000ffff1e7224 */ /* 0x000fe400078e0026 */
[----:B------:R-:W-:Y:S01]  /*ca10*/  IMAD.MOV.U32 R21, RZ, RZ, R27 ;  /* 0x000000ffff157224 */ /* 0x000fe200078e001b */
[----:B------:R-:W2:Y:S01]  /*ca20*/  LDL.LU R38, [R1+0x64c] ;  /* 0x00064c0001267983 */ /* 0x000ea20000300800 */
[----:B------:R-:W-:Y:S02]  /*ca30*/  IMAD.MOV.U32 R27, RZ, RZ, R28 ;  /* 0x000000ffff1b7224 */ /* 0x000fe400078e001c */
[----:B------:R-:W-:Y:S01]  /*ca40*/  IMAD.MOV.U32 R28, RZ, RZ, R31 ;  /* 0x000000ffff1c7224 */ /* 0x000fe200078e001f */
[----:B------:R0:W-:Y:S01]  /*ca50*/  STL [R1+0x1f8], R3 ;  /* 0x0001f80301007387 */ /* 0x0001e20000100800 */
[----:B------:R-:W-:-:S02]  /*ca60*/  IMAD.MOV.U32 R22, RZ, RZ, R27 ;  /* 0x000000ffff167224 */ /* 0x000fc400078e001b */
[----:B------:R-:W-:Y:S02]  /*ca70*/  IMAD.MOV.U32 R27, RZ, RZ, R28 ;  /* 0x000000ffff1b7224 */ /* 0x000fe400078e001c */
[----:B------:R-:W-:Y:S02]  /*ca80*/  IMAD.MOV.U32 R28, RZ, RZ, R32 ;  /* 0x000000ffff1c7224 */ /* 0x000fe400078e0020 */
[----:B0-----:R-:W-:Y:S02]  /*ca90*/  IMAD.MOV.U32 R3, RZ, RZ, R8 ;  /* 0x000000ffff037224 */ /* 0x001fe400078e0008 */
[----:B------:R-:W-:Y:S02]  /*caa0*/  IMAD.MOV.U32 R31, RZ, RZ, R37 ;  /* 0x000000ffff1f7224 */ /* 0x000fe400078e0025 */
[----:B------:R-:W-:Y:S02]  /*cab0*/  @!P0 IMAD.MOV R3, RZ, RZ, -R3 ;  /* 0x000000ffff038224 */ /* 0x000fe400078e0a03 */
[----:B------:R-:W-:-:S02]  /*cac0*/  IMAD.MOV.U32 R37, RZ, RZ, R53 ;  /* 0x000000ffff257224 */ /* 0x000fc400078e0035 */
[----:B------:R-:W-:Y:S01]  /*cad0*/  IMAD.MOV.U32 R23, RZ, RZ, R27 ;  /* 0x000000ffff177224 */ /* 0x000fe200078e001b */
[----:B------:R-:W2:Y:S01]  /*cae0*/  LDL.LU R53, [R1+0x58c] ;  /* 0x00058c0001357983 */ /* 0x000ea20000300800 */
[----:B------:R-:W-:Y:S02]  /*caf0*/  IMAD.MOV.U32 R27, RZ, RZ, R28 ;  /* 0x000000ffff1b7224 */ /* 0x000fe400078e001c */
[----:B------:R-:W-:Y:S01]  /*cb00*/  IMAD.MOV.U32 R32, RZ, RZ, R47 ;  /* 0x000000ffff207224 */ /* 0x000fe200078e002f */
[----:B------:R0:W-:Y:S01]  /*cb10*/  STL [R1+0x1f4], R3 ;  /* 0x0001f40301007387 */ /* 0x0001e20000100800 */
[----:B------:R-:W-:Y:S02]  /*cb20*/  IMAD.MOV.U32 R28, RZ, RZ, R29 ;  /* 0x000000ffff1c7224 */ /* 0x000fe400078e001d */
[----:B------:R-:W-:Y:S01]  /*cb30*/  IMAD.MOV.U32 R29, RZ, RZ, R30 ;  /* 0x000000ffff1d7224 */ /* 0x000fe200078e001e */
[----:B------:R-:W2:Y:S04]  /*cb40*/  LDL.LU R47, [R1+0x584] ;  /* 0x00058400012f7983 */ /* 0x000ea80000300800 */
[----:B------:R-:W2:Y:S01]  /*cb50*/  LDL.LU R30, [R1+0x568] ;  /* 0x00056800011e7983 */ /* 0x000ea20000300800 */
[----:B------:R-:W-:-:S04]  /*cb60*/  IMAD.HI.U32 R6, R34, R0, RZ ;  /* 0x0000000022067227 */ /* 0x000fc800078e00ff */
[----:B------:R-:W-:-:S04]  /*cb70*/  IMAD.MOV R6, RZ, RZ, -R6 ;  /* 0x000000ffff067224 */ /* 0x000fc800078e0a06 */
[C---:B------:R-:W-:Y:S01]  /*cb80*/  IMAD R0, R59.reuse, R6, R0 ;  /* 0x000000063b007224 */ /* 0x040fe200078e0200 */
[----:B------:R-:W-:-:S04]  /*cb90*/  ISETP.GT.U32.AND P3, PT, R59, R5, PT ;  /* 0x000000053b00720c */ /* 0x000fc80003f64070 */
[----:B------:R-:W-:Y:S02]  /*cba0*/  ISETP.GT.U32.AND P0, PT, R59, R0, PT ;  /* 0x000000003b00720c */ /* 0x000fe40003f04070 */
[----:B------:R-:W-:Y:S02]  /*cbb0*/  IABS R6, R24 ;  /* 0x0000001800067213 */ /* 0x000fe40000000000 */
[----:B------:R-:W-:-:S03]  /*cbc0*/  ISETP.GE.AND P5, PT, R20, RZ, PT ;  /* 0x000000ff1400720c */ /* 0x000fc60003fa6270 */
[----:B------:R-:W-:-:S04]  /*cbd0*/  IMAD.HI.U32 R8, R34, R6, RZ ;  /* 0x0000000622087227 */ /* 0x000fc800078e00ff */
[----:B------:R-:W-:Y:S01]  /*cbe0*/  IMAD.MOV.U32 R12, RZ, RZ, R2 ;  /* 0x000000ffff0c7224 */ /* 0x000fe200078e0002 */
[----:B------:R-:W-:Y:S01]  /*cbf0*/  IADD3 R8, PT, PT, -R8, RZ, RZ ;  /* 0x000000ff08087210 */ /* 0x000fe20007ffe1ff */
[--C-:B------:R-:W-:Y:S02]  /*cc00*/  @!P0 IMAD.IADD R0, R0, 0x1, -R59.reuse ;  /* 0x0000000100008824 */ /* 0x100fe400078e0a3b */
[----:B------:R-:W-:Y:S02]  /*cc10*/  @!P3 IMAD.IADD R5, R5, 0x1, -R59 ;  /* 0x000000010505b824 */ /* 0x000fe400078e0a3b */
[----:B------:R-:W-:Y:S01]  /*cc20*/  @!P1 IMAD.MOV R12, RZ, RZ, -R12 ;  /* 0x000000ffff0c9224 */ /* 0x000fe200078e0a0c */
[C---:B------:R-:W-:Y:S01]  /*cc30*/  ISETP.GT.U32.AND P1, PT, R59.reuse, R0, PT ;  /* 0x000000003b00720c */ /* 0x040fe20003f24070 */
[----:B------:R-:W-:Y:S02]  /*cc40*/  IMAD R6, R59, R8, R6 ;  /* 0x000000083b067224 */ /* 0x000fe400078e0206 */
[----:B0-----:R-:W-:Y:S01]  /*cc50*/  IMAD.MOV.U32 R3, RZ, RZ, R5 ;  /* 0x000000ffff037224 */ /* 0x001fe200078e0005 */
[----:B------:R-:W-:-:S03]  /*cc60*/  ISETP.GE.AND P0, PT, R24, RZ, PT ;  /* 0x000000ff1800720c */ /* 0x000fc60003f06270 */
[----:B------:R-:W-:Y:S01]  /*cc70*/  @!P5 IMAD.MOV R3, RZ, RZ, -R3 ;  /* 0x000000ffff03d224 */ /* 0x000fe200078e0a03 */
[----:B------:R-:W-:Y:S01]  /*cc80*/  ISETP.GT.U32.AND P5, PT, R59, R6, PT ;  /* 0x000000063b00720c */ /* 0x000fe20003fa4070 */
[----:B------:R-:W-:Y:S01]  /*cc90*/  IMAD.MOV.U32 R24, RZ, RZ, R27 ;  /* 0x000000ffff187224 */ /* 0x000fe200078e001b */
[----:B------:R-:W-:Y:S01]  /*cca0*/  STL [R1+0x1f0], R12 ;  /* 0x0001f00c01007387 */ /* 0x000fe20000100800 */
[----:B------:R-:W-:Y:S02]  /*ccb0*/  IMAD.MOV.U32 R27, RZ, RZ, R28 ;  /* 0x000000ffff1b7224 */ /* 0x000fe400078e001c */
[----:B------:R-:W-:Y:S01]  /*ccc0*/  IMAD.MOV.U32 R28, RZ, RZ, R29 ;  /* 0x000000ffff1c7224 */ /* 0x000fe200078e001d */
[----:B------:R0:W-:Y:S01]  /*ccd0*/  STL [R1+0x1ec], R3 ;  /* 0x0001ec0301007387 */ /* 0x0001e20000100800 */
[----:B------:R-:W-:Y:S01]  /*cce0*/  @!P1 IMAD.IADD R0, R0, 0x1, -R59 ;  /* 0x0000000100009824 */ /* 0x000fe200078e0a3b */
[----:B------:R-:W-:Y:S02]  /*ccf0*/  IABS R10, R25 ;  /* 0x00000019000a7213 */ /* 0x000fe40000000000 */
[----:B------:R-:W-:Y:S01]  /*cd00*/  ISETP.GE.AND P1, PT, R25, RZ, PT ;  /* 0x000000ff1900720c */ /* 0x000fe20003f26270 */
[----:B------:R-:W-:-:S02]  /*cd10*/  IMAD.MOV.U32 R25, RZ, RZ, R27 ;  /* 0x000000ffff197224 */ /* 0x000fc400078e001b */
[----:B0-----:R-:W-:Y:S02]  /*cd20*/  IMAD.MOV.U32 R3, RZ, RZ, R4 ;  /* 0x000000ffff037224 */ /* 0x001fe400078e0004 */
[----:B------:R-:W-:Y:S02]  /*cd30*/  @!P6 IMAD.MOV R0, RZ, RZ, -R0 ;  /* 0x000000ffff00e224 */ /* 0x000fe400078e0a00 */
[----:B------:R-:W-:Y:S01]  /*cd40*/  @!P4 IMAD.MOV R3, RZ, RZ, -R3 ;  /* 0x000000ffff03c224 */ /* 0x000fe200078e0a03 */
[----:B------:R-:W-:Y:S01]  /*cd50*/  IABS R9, R26 ;  /* 0x0000001a00097213 */ /* 0x000fe20000000000 */
[----:B------:R-:W-:Y:S01]  /*cd60*/  @!P5 IMAD.IADD R6, R6, 0x1, -R59 ;  /* 0x000000010606d824 */ /* 0x000fe200078e0a3b */
[----:B------:R-:W-:Y:S01]  /*cd70*/  ISETP.GE.AND P5, PT, R26, RZ, PT ;  /* 0x000000ff1a00720c */ /* 0x000fe20003fa6270 */
[----:B------:R-:W-:-:S04]  /*cd80*/  IMAD.HI.U32 R7, R34, R11, RZ ;  /* 0x0000000b22077227 */ /* 0x000fc800078e00ff */
[----:B------:R-:W-:-:S04]  /*cd90*/  IMAD.MOV R7, RZ, RZ, -R7 ;  /* 0x000000ffff077224 */ /* 0x000fc800078e0a07 */
[----:B------:R-:W-:-:S05]  /*cda0*/  IMAD R11, R59, R7, R11 ;  /* 0x000000073b0b7224 */ /* 0x000fca00078e020b */
[----:B------:R-:W-:Y:S01]  /*cdb0*/  ISETP.GT.U32.AND P3, PT, R59, R11, PT ;  /* 0x0000000b3b00720c */ /* 0x000fe20003f64070 */
[----:B--2---:R-:W-:Y:S02]  /*cdc0*/  IMAD.MOV.U32 R29, RZ, RZ, R30 ;  /* 0x000000ffff1d7224 */ /* 0x004fe400078e001e */
[----:B------:R-:W-:Y:S01]  /*cdd0*/  IMAD.MOV.U32 R30, RZ, RZ, R31 ;  /* 0x000000ffff1e7224 */ /* 0x000fe200078e001f */
[----:B------:R-:W-:Y:S01]  /*cde0*/  MOV R31, R36 ;  /* 0x00000024001f7202 */ /* 0x000fe20000000f00 */
[----:B------:R-:W-:Y:S02]  /*cdf0*/  IMAD.MOV.U32 R36, RZ, RZ, R48 ;  /* 0x000000ffff247224 */ /* 0x000fe400078e0030 */
[----:B------:R-:W-:Y:S01]  /*ce00*/  IMAD.MOV.U32 R27, RZ, RZ, R30 ;  /* 0x000000ffff1b7224 */ /* 0x000fe200078e001e */
[----:B------:R-:W2:Y:S01]  /*ce10*/  LDL.LU R48, [R1+0x5c8] ;  /* 0x0005c80001307983 */ /* 0x000ea20000300800 */
[----:B------:R-:W-:Y:S02]  /*ce20*/  IMAD.MOV.U32 R30, RZ, RZ, R31 ;  /* 0x000000ffff1e7224 */ /* 0x000fe400078e001f */
[----:B------:R-:W-:Y:S01]  /*ce30*/  IMAD.MOV.U32 R31, RZ, RZ, R43 ;  /* 0x000000ffff1f7224 */ /* 0x000fe200078e002b */
[----:B------:R0:W-:Y:S01]  /*ce40*/  STL [R1+0x1e8], R3 ;  /* 0x0001e80301007387 */ /* 0x0001e20000100800 */
[----:B------:R-:W-:-:S02]  /*ce50*/  IMAD.MOV.U32 R43, RZ, RZ, R47 ;  /* 0x000000ffff2b7224 */ /* 0x000fc400078e002f */
[----:B------:R-:W-:Y:S01]  /*ce60*/  IMAD.MOV.U32 R26, RZ, RZ, R27 ;  /* 0x000000ffff1a7224 */ /* 0x000fe200078e001b */
[----:B------:R-:W2:Y:S01]  /*ce70*/  LDL.LU R47, [R1+0x5a0] ;  /* 0x0005a000012f7983 */ /* 0x000ea20000300800 */
[----:B------:R-:W-:-:S03]  /*ce80*/  IMAD.MOV.U32 R27, RZ, RZ, R29 ;  /* 0x000000ffff1b7224 */ /* 0x000fc600078e001d */
[----:B------:R1:W-:Y:S04]  /*ce90*/  STL [R1+0x1e4], R0 ;  /* 0x0001e40001007387 */ /* 0x0003e80000100800 */
[----:B------:R-:W2:Y:S01]  /*cea0*/  LDL.LU R29, [R1+0x570] ;  /* 0x00057000011d7983 */ /* 0x000ea20000300800 */
[----:B------:R-:W-:-:S04]  /*ceb0*/  IMAD.HI.U32 R7, R34, R10, RZ ;  /* 0x0000000a22077227 */ /* 0x000fc800078e00ff */
[----:B------:R-:W-:Y:S02]  /*cec0*/  IMAD.MOV R7, RZ, RZ, -R7 ;  /* 0x000000ffff077224 */ /* 0x000fe400078e0a07 */
[----:B------:R-:W-:Y:S02]  /*ced0*/  @!P3 IMAD.IADD R11, R11, 0x1, -R59 ;  /* 0x000000010b0bb824 */ /* 0x000fe400078e0a3b */
[----:B------:R-:W-:-:S03]  /*cee0*/  IMAD R10, R59, R7, R10 ;  /* 0x000000073b0a7224 */ /* 0x000fc600078e020a */
[C---:B------:R-:W-:Y:S02]  /*cef0*/  ISETP.GT.U32.AND P3, PT, R59.reuse, R11, PT ;  /* 0x0000000b3b00720c */ /* 0x040fe40003f64070 */
[----:B------:R-:W-:Y:S01]  /*cf00*/  ISETP.GT.U32.AND P4, PT, R59, R10, PT ;  /* 0x0000000a3b00720c */ /* 0x000fe20003f84070 */
[----:B------:R-:W-:Y:S01]  /*cf10*/  IMAD.HI.U32 R2, R34, R9, RZ ;  /* 0x0000000922027227 */ /* 0x000fe200078e00ff */
[----:B------:R-:W-:-:S03]  /*cf20*/  IABS R8, R21 ;  /* 0x0000001500087213 */ /* 0x000fc60000000000 */
[----:B------:R-:W-:Y:S02]  /*cf30*/  IMAD.MOV R2, RZ, RZ, -R2 ;  /* 0x000000ffff027224 */ /* 0x000fe400078e0a02 */
[----:B------:R-:W-:Y:S01]  /*cf40*/  IMAD.HI.U32 R4, R34, R8, RZ ;  /* 0x0000000822047227 */ /* 0x000fe200078e00ff */
[----:B------:R-:W-:-:S03]  /*cf50*/  IABS R7, R22 ;  /* 0x0000001600077213 */ /* 0x000fc60000000000 */
[----:B------:R-:W-:Y:S02]  /*cf60*/  IMAD R9, R59, R2, R9 ;  /* 0x000000023b097224 */ /* 0x000fe400078e0209 */
[----:B------:R-:W-:Y:S02]  /*cf70*/  IMAD.MOV R4, RZ, RZ, -R4 ;  /* 0x000000ffff047224 */ /* 0x000fe400078e0a04 */
[--C-:B------:R-:W-:Y:S02]  /*cf80*/  @!P3 IMAD.IADD R11, R11, 0x1, -R59.reuse ;  /* 0x000000010b0bb824 */ /* 0x100fe400078e0a3b */
[----:B------:R-:W-:Y:S01]  /*cf90*/  @!P4 IMAD.IADD R10, R10, 0x1, -R59 ;  /* 0x000000010a0ac824 */ /* 0x000fe200078e0a3b */
[C---:B------:R-:W-:Y:S01]  /*cfa0*/  ISETP.GT.U32.AND P3, PT, R59.reuse, R9, PT ;  /* 0x000000093b00720c */ /* 0x040fe20003f64070 */
[C---:B------:R-:W-:Y:S01]  /*cfb0*/  IMAD R8, R59.reuse, R4, R8 ;  /* 0x000000043b087224 */ /* 0x040fe200078e0208 */
[----:B------:R-:W-:Y:S01]  /*cfc0*/  IABS R2, R23 ;  /* 0x0000001700027213 */ /* 0x000fe20000000000 */
[----:B0-----:R-:W-:Y:S01]  /*cfd0*/  IMAD.MOV.U32 R3, RZ, RZ, R11 ;  /* 0x000000ffff037224 */ /* 0x001fe200078e000b */
[C---:B------:R-:W-:Y:S01]  /*cfe0*/  ISETP.GT.U32.AND P6, PT, R59.reuse, R10, PT ;  /* 0x0000000a3b00720c */ /* 0x040fe20003fc4070 */
[----:B------:R-:W-:Y:S01]  /*cff0*/  IMAD.HI.U32 R5, R34, R7, RZ ;  /* 0x0000000722057227 */ /* 0x000fe200078e00ff */
[----:B------:R-:W-:-:S03]  /*d000*/  ISETP.GT.U32.AND P4, PT, R59, R6, PT ;  /* 0x000000063b00720c */ /* 0x000fc60003f84070 */
[----:B------:R-:W-:Y:S01]  /*d010*/  @!P2 IMAD.MOV R3, RZ, RZ, -R3 ;  /* 0x000000ffff03a224 */ /* 0x000fe200078e0a03 */
[----:B------:R-:W-:Y:S01]  /*d020*/  ISETP.GT.U32.AND P2, PT, R59, R8, PT ;  /* 0x000000083b00720c */ /* 0x000fe20003f44070 */
[----:B------:R-:W-:-:S04]  /*d030*/  IMAD.HI.U32 R4, R34, R2, RZ ;  /* 0x0000000222047227 */ /* 0x000fc800078e00ff */
[----:B------:R-:W-:Y:S02]  /*d040*/  IMAD.MOV R5, RZ, RZ, -R5 ;  /* 0x000000ffff057224 */ /* 0x000fe400078e0a05 */
[----:B------:R-:W-:Y:S02]  /*d050*/  IMAD.MOV R4, RZ, RZ, -R4 ;  /* 0x000000ffff047224 */ /* 0x000fe400078e0a04 */
[----:B------:R-:W-:Y:S01]  /*d060*/  IMAD R7, R59, R5, R7 ;  /* 0x000000053b077224 */ /* 0x000fe200078e0207 */
[----:B------:R-:W-:Y:S01]  /*d070*/  @!P3 IADD3 R9, PT, PT, R9, -R59, RZ ;  /* 0x8000003b0909b210 */ /* 0x000fe20007ffe0ff */
[C---:B------:R-:W-:Y:S02]  /*d080*/  IMAD R2, R59.reuse, R4, R2 ;  /* 0x000000043b027224 */ /* 0x040fe400078e0202 */
[--C-:B------:R-:W-:Y:S01]  /*d090*/  @!P6 IMAD.IADD R10, R10, 0x1, -R59.reuse ;  /* 0x000000010a0ae824 */ /* 0x100fe200078e0a3b */
[C---:B------:R-:W-:Y:S01]  /*d0a0*/  ISETP.GT.U32.AND P6, PT, R59.reuse, R7, PT ;  /* 0x000000073b00720c */ /* 0x040fe20003fc4070 */
[--C-:B------:R-:W-:Y:S01]  /*d0b0*/  @!P4 IMAD.IADD R6, R6, 0x1, -R59.reuse ;  /* 0x000000010606c824 */ /* 0x100fe200078e0a3b */
[C---:B------:R-:W-:Y:S01]  /*d0c0*/  ISETP.GT.U32.AND P3, PT, R59.reuse, R9, PT ;  /* 0x000000093b00720c */ /* 0x040fe20003f64070 */
[----:B------:R-:W-:Y:S01]  /*d0d0*/  @!P2 IMAD.IADD R8, R8, 0x1, -R59 ;  /* 0x000000010808a824 */ /* 0x000fe200078e0a3b */
[----:B------:R-:W-:Y:S01]  /*d0e0*/  ISETP.GT.U32.AND P2, PT, R59, R2, PT ;  /* 0x000000023b00720c */ /* 0x000fe20003f44070 */
[----:B------:R0:W-:Y:S01]  /*d0f0*/  STL [R1+0x1e0], R3 ;  /* 0x0001e00301007387 */ /* 0x0001e20000100800 */
[----:B-1----:R-:W-:Y:S01]  /*d100*/  IABS R0, R24 ;  /* 0x0000001800007213 */ /* 0x002fe20000000000 */
[----:B0-----:R-:W-:-:S04]  /*d110*/  IMAD.MOV.U32 R3, RZ, RZ, R6 ;  /* 0x000000ffff037224 */ /* 0x001fc800078e0006 */
[----:B------:R-:W-:-:S04]  /*d120*/  IMAD.HI.U32 R5, R34, R0, RZ ;  /* 0x0000000022057227 */ /* 0x000fc800078e00ff */
[----:B------:R-:W-:Y:S01]  /*d130*/  @!P0 IMAD.MOV R3, RZ, RZ, -R3 ;  /* 0x000000ffff038224 */ /* 0x000fe200078e0a03 */
[----:B------:R-:W-:Y:S01]  /*d140*/  ISETP.GT.U32.AND P0, PT, R59, R8, PT ;  /* 0x000000083b00720c */ /* 0x000fe20003f04070 */
[--C-:B------:R-:W-:Y:S01]  /*d150*/  @!P6 IMAD.IADD R7, R7, 0x1, -R59.reuse ;  /* 0x000000010707e824 */ /* 0x100fe200078e0a3b */
[----:B------:R-:W-:Y:S01]  /*d160*/  IABS R4, R25 ;  /* 0x0000001900047213 */ /* 0x000fe20000000000 */
[----:B------:R-:W-:Y:S02]  /*d170*/  @!P3 IMAD.IADD R9, R9, 0x1, -R59 ;  /* 0x000000010909b824 */ /* 0x000fe400078e0a3b */
[----:B------:R-:W-:Y:S02]  /*d180*/  IMAD.MOV R5, RZ, RZ, -R5 ;  /* 0x000000ffff057224 */ /* 0x000fe400078e0a05 */
[----:B------:R-:W-:Y:S01]  /*d190*/  @!P2 IMAD.IADD R2, R2, 0x1, -R59 ;  /* 0x000000010202a824 */ /* 0x000fe200078e0a3b */
[----:B------:R0:W-:Y:S01]  /*d1a0*/  STL [R1+0x1dc], R3 ;  /* 0x0001dc0301007387 */ /* 0x0001e20000100800 */
[C---:B------:R-:W-:Y:S01]  /*d1b0*/  IMAD R0, R59.reuse, R5, R0 ;  /* 0x000000053b007224 */ /* 0x040fe200078e0200 */
[----:B------:R-:W-:Y:S01]  /*d1c0*/  ISETP.GT.U32.AND P6, PT, R59, R7, PT ;  /* 0x000000073b00720c */ /* 0x000fe20003fc4070 */
[----:B------:R-:W-:Y:S01]  /*d1d0*/  IMAD.HI.U32 R5, R34, R4, RZ ;  /* 0x0000000422057227 */ /* 0x000fe200078e00ff */
[----:B------:R-:W-:-:S02]  /*d1e0*/  ISETP.GE.AND P4, PT, R21, RZ, PT ;  /* 0x000000ff1500720c */ /* 0x000fc40003f86270 */
[C---:B------:R-:W-:Y:S01]  /*d1f0*/  ISETP.GT.U32.AND P2, PT, R59.reuse, R2, PT ;  /* 0x000000023b00720c */ /* 0x040fe20003f44070 */
[----:B------:R-:W-:Y:S02]  /*d200*/  @!P1 IMAD.MOV R10, RZ, RZ, -R10 ;  /* 0x000000ffff0a9224 */ /* 0x000fe400078e0a0a */
[----:B0-----:R-:W-:Y:S02]  /*d210*/  IMAD.MOV.U32 R3, RZ, RZ, R9 ;  /* 0x000000ffff037224 */ /* 0x001fe400078e0009 */
[----:B------:R-:W-:Y:S02]  /*d220*/  IMAD.MOV R5, RZ, RZ, -R5 ;  /* 0x000000ffff057224 */ /* 0x000fe400078e0a05 */
[----:B------:R-:W-:Y:S02]  /*d230*/  @!P5 IMAD.MOV R3, RZ, RZ, -R3 ;  /* 0x000000ffff03d224 */ /* 0x000fe400078e0a03 */
[----:B------:R-:W-:Y:S01]  /*d240*/  @!P0 IMAD.IADD R8, R8, 0x1, -R59 ;  /* 0x0000000108088824 */ /* 0x000fe200078e0a3b */
[----:B------:R-:W-:Y:S01]  /*d250*/  ISETP.GE.AND P3, PT, R22, RZ, PT ;  /* 0x000000ff1600720c */ /* 0x000fe20003f66270 */
[----:B------:R-:W-:Y:S01]  /*d260*/  STL [R1+0x1d8], R10 ;  /* 0x0001d80a01007387 */ /* 0x000fe20000100800 */
[----:B------:R-:W-:-:S03]  /*d270*/  IMAD R4, R59, R5, R4 ;  /* 0x000000053b047224 */ /* 0x000fc600078e0204 */
[----:B------:R0:W-:Y:S01]  /*d280*/  STL [R1+0x1d4], R3 ;  /* 0x0001d40301007387 */ /* 0x0001e20000100800 */
[----:B------:R-:W-:Y:S01]  /*d290*/  ISETP.GE.AND P5, PT, R23, RZ, PT ;  /* 0x000000ff1700720c */ /* 0x000fe20003fa6270 */
[--C-:B------:R-:W-:Y:S01]  /*d2a0*/  @!P6 IMAD.IADD R7, R7, 0x1, -R59.reuse ;  /* 0x000000010707e824 */ /* 0x100fe200078e0a3b */
[----:B------:R-:W-:Y:S01]  /*d2b0*/  ISETP.GT.U32.AND P6, PT, R59, R4, PT ;  /* 0x000000043b00720c */ /* 0x000fe20003fc4070 */
[----:B------:R-:W-:Y:S01]  /*d2c0*/  @!P2 IMAD.IADD R2, R2, 0x1, -R59 ;  /* 0x000000010202a824 */ /* 0x000fe200078e0a3b */
[----:B0-----:R-:W-:Y:S02]  /*d2d0*/  MOV R3, R8 ;  /* 0x0000000800037202 */ /* 0x001fe40000000f00 */
[----:B------:R-:W-:Y:S02]  /*d2e0*/  IABS R6, R26 ;  /* 0x0000001a00067213 */ /* 0x000fe40000000000 */
[----:B------:R-:W-:Y:S01]  /*d2f0*/  ISETP.GE.AND P2, PT, R26, RZ, PT ;  /* 0x000000ff1a00720c */ /* 0x000fe20003f46270 */
[----:B------:R-:W-:-:S02]  /*d300*/  @!P4 IMAD.MOV R3, RZ, RZ, -R3 ;  /* 0x000000ffff03c224 */ /* 0x000fc400078e0a03 */
[----:B------:R-:W-:Y:S02]  /*d310*/  IMAD.MOV.U32 R26, RZ, RZ, R27 ;  /* 0x000000ffff1a7224 */ /* 0x000fe400078e001b */
[----:B------:R-:W-:Y:S01]  /*d320*/  IMAD.MOV.U32 R27, RZ, RZ, R28 ;  /* 0x000000ffff1b7224 */ /* 0x000fe200078e001c */
[----:B------:R0:W-:Y:S01]  /*d330*/  STL [R1+0x1d0], R3 ;  /* 0x0001d00301007387 */ /* 0x0001e20000100800 */
[----:B------:R-:W-:Y:S01]  /*d340*/  @!P3 IMAD.MOV R7, RZ, RZ, -R7 ;  /* 0x000000ffff07b224 */ /* 0x000fe200078e0a07 */
[----:B------:R-:W-:Y:S01]  /*d350*/  ISETP.GE.AND P3, PT, R26, RZ, PT ;  /* 0x000000ff1a00720c */ /* 0x000fe20003f66270 */
[----:B------:R-:W-:Y:S01]  /*d360*/  @!P6 IMAD.IADD R4, R4, 0x1, -R59 ;  /* 0x000000010404e824 */ /* 0x000fe200078e0a3b */
[----:B------:R-:W3:Y:S01]  /*d370*/  LDL.LU R61, [R1+0x578] ;  /* 0x00057800013d7983 */ /* 0x000ee20000300800 */
[----:B0-----:R-:W-:Y:S01]  /*d380*/  IMAD.MOV.U32 R3, RZ, RZ, R2 ;  /* 0x000000ffff037224 */ /* 0x001fe200078e0002 */
[----:B------:R-:W-:Y:S01]  /*d390*/  IABS R2, R26 ;  /* 0x0000001a00027213 */ /* 0x000fe20000000000 */
[----:B------:R-:W-:-:S02]  /*d3a0*/  IMAD.MOV.U32 R26, RZ, RZ, R27 ;  /* 0x000000ffff1a7224 */ /* 0x000fc400078e001b */
[----:B------:R-:W-:Y:S01]  /*d3b0*/  @!P5 IMAD.MOV R3, RZ, RZ, -R3 ;  /* 0x000000ffff03d224 */ /* 0x000fe200078e0a03 */
[----:B------:R-:W-:Y:S02]  /*d3c0*/  STL [R1+0x1cc], R7 ;  /* 0x0001cc0701007387 */ /* 0x000fe40000100800 */
[----:B------:R-:W-:Y:S02]  /*d3d0*/  ISETP.GE.AND P6, PT, R26, RZ, PT ;  /* 0x000000ff1a00720c */ /* 0x000fe40003fc6270 */
[----:B------:R-:W-:Y:S01]  /*d3e0*/  IABS R14, R26 ;  /* 0x0000001a000e7213 */ /* 0x000fe20000000000 */
[----:B--2---:R-:W-:Y:S02]  /*d3f0*/  IMAD.MOV.U32 R28, RZ, RZ, R29 ;  /* 0x000000ffff1c7224 */ /* 0x004fe400078e001d */
[----:B------:R-:W-:Y:S02]  /*d400*/  IMAD.MOV.U32 R29, RZ, RZ, R30 ;  /* 0x000000ffff1d7224 */ /* 0x000fe400078e001e */
[----:B------:R-:W-:-:S02]  /*d410*/  IMAD.MOV.U32 R30, RZ, RZ, R31 ;  /* 0x000000ffff1e7224 */ /* 0x000fc400078e001f */
[----:B------:R-:W-:Y:S02]  /*d420*/  IMAD.MOV.U32 R31, RZ, RZ, R43 ;  /* 0x000000ffff1f7224 */ /* 0x000fe400078e002b */
[----:B------:R-:W-:Y:S01]  /*d430*/  IMAD.MOV.U32 R27, RZ, RZ, R28 ;  /* 0x000000ffff1b7224 */ /* 0x000fe200078e001c */
[----:B------:R-:W-:Y:S01]  /*d440*/  MOV R28, R29 ;  /* 0x0000001d001c7202 */ /* 0x000fe20000000f00 */
        /* <DEDUP_REMOVED lines=8> */
[----:B------:R-:W-:Y:S02]  /*d4d0*/  IMAD.MOV.U32 R29, RZ, RZ, R30 ;  /* 0x000000ffff1d7224 */ /* 0x000fe400078e001e */
[----:B------:R-:W-:Y:S01]  /*d4e0*/  IMAD.MOV.U32 R30, RZ, RZ, R32 ;  /* 0x000000ffff1e7224 */ /* 0x000fe200078e0020 */
[----:B------:R-:W2:Y:S04]  /*d4f0*/  LDL R60, [R1+0x940] ;  /* 0x00094000013c7983 */ /* 0x000ea80000100800 */
[----:B0-----:R-:W2:Y:S04]  /*d500*/  LDL.LU R3, [R1+0x6e4] ;  /* 0x0006e40001037983 */ /* 0x001ea80000300800 */
[----:B------:R-:W2:Y:S01]  /*d510*/  LDL.LU R32, [R1+0x59c] ;  /* 0x00059c0001207983 */ /* 0x000ea20000300800 */
[----:B------:R-:W-:-:S02]  /*d520*/  ISETP.GT.U32.AND P1, PT, R59, R0, PT ;  /* 0x000000003b00720c */ /* 0x000fc40003f24070 */
[----:B------:R-:W-:-:S11]  /*d530*/  ISETP.GE.AND P0, PT, R24, RZ, PT ;  /* 0x000000ff1800720c */ /* 0x000fd60003f06270 */
[----:B------:R-:W-:-:S05]  /*d540*/  @!P1 IMAD.IADD R0, R0, 0x1, -R59 ;  /* 0x0000000100009824 */ /* 0x000fca00078e0a3b */
[----:B------:R-:W-:Y:S02]  /*d550*/  ISETP.GT.U32.AND P1, PT, R59, R0, PT ;  /* 0x000000003b00720c */ /* 0x000fe40003f24070 */
[----:B------:R-:W-:-:S11]  /*d560*/  IABS R13, R26 ;  /* 0x0000001a000d7213 */ /* 0x000fd60000000000 */
[----:B------:R-:W-:Y:S01]  /*d570*/  @!P1 IMAD.IADD R0, R0, 0x1, -R59 ;  /* 0x0000000100009824 */ /* 0x000fe200078e0a3b */
[----:B------:R-:W-:Y:S01]  /*d580*/  ISETP.GE.AND P1, PT, R26, RZ, PT ;  /* 0x000000ff1a00720c */ /* 0x000fe20003f26270 */
[----:B------:R-:W-:Y:S02]  /*d590*/  IMAD.MOV.U32 R26, RZ, RZ, R27 ;  /* 0x000000ffff1a7224 */ /* 0x000fe400078e001b */
[----:B------:R-:W-:Y:S02]  /*d5a0*/  @!P0 IMAD.MOV R0, RZ, RZ, -R0 ;  /* 0x000000ffff008224 */ /* 0x000fe400078e0a00 */
[----:B------:R-:W-:Y:S02]  /*d5b0*/  IMAD.MOV.U32 R27, RZ, RZ, R28 ;  /* 0x000000ffff1b7224 */ /* 0x000fe400078e001c */
[----:B------:R-:W-:Y:S01]  /*d5c0*/  IMAD.MOV.U32 R28, RZ, RZ, R29 ;  /* 0x000000ffff1c7224 */ /* 0x000fe200078e001d */
[----:B------:R0:W-:Y:S01]  /*d5d0*/  STL [R1+0x1c4], R0 ;  /* 0x0001c40001007387 */ /* 0x0001e20000100800 */
[----:B--2---:R-:W-:-:S02]  /*d5e0*/  IMAD.MOV.U32 R29, RZ, RZ, R32 ;  /* 0x000000ffff1d7224 */ /* 0x004fc400078e0020 */
[----:B------:R-:W-:Y:S02]  /*d5f0*/  IMAD.MOV.U32 R32, RZ, RZ, R33 ;  /* 0x000000ffff207224 */ /* 0x000fe400078e0021 */
[----:B------:R-:W-:Y:S02]  /*d600*/  IMAD.MOV.U32 R33, RZ, RZ, R36 ;  /* 0x000000ffff217224 */ /* 0x000fe400078e0024 */
[----:B------:R-:W-:Y:S02]  /*d610*/  IMAD.MOV.U32 R36, RZ, RZ, R37 ;  /* 0x000000ffff247224 */ /* 0x000fe400078e0025 */
[----:B------:R-:W2:Y:S01]  /*d620*/  LDL.LU R37, [R1+0x5a4] ;  /* 0x0005a40001257983 */ /* 0x000ea20000300800 */
[----:B------:R-:W-:Y:S01]  /*d630*/  ISETP.GT.U32.AND P5, PT, R59, R4, PT ;  /* 0x000000043b00720c */ /* 0x000fe20003fa4070 */
[----:B------:R-:W-:Y:S01]  /*d640*/  IMAD.HI.U32 R5, R34, R6, RZ ;  /* 0x0000000622057227 */ /* 0x000fe200078e00ff */
[----:B------:R-:W-:-:S03]  /*d650*/  ISETP.GE.AND P0, PT, R26, RZ, PT ;  /* 0x000000ff1a00720c */ /* 0x000fc60003f06270 */
[----:B------:R-:W-:Y:S01]  /*d660*/  IMAD.MOV R5, RZ, RZ, -R5 ;  /* 0x000000ffff057224 */ /* 0x000fe200078e0a05 */
[----:B------:R-:W-:Y:S02]  /*d670*/  IABS R12, R26 ;  /* 0x0000001a000c7213 */ /* 0x000fe40000000000 */
[----:B------:R-:W-:Y:S01]  /*d680*/  MOV R26, R27 ;  /* 0x0000001b001a7202 */ /* 0x000fe20000000f00 */
[----:B------:R-:W-:Y:S02]  /*d690*/  IMAD R6, R59, R5, R6 ;  /* 0x000000053b067224 */ /* 0x000fe400078e0206 */
[----:B------:R-:W-:Y:S02]  /*d6a0*/  IMAD.MOV.U32 R27, RZ, RZ, R28 ;  /* 0x000000ffff1b7224 */ /* 0x000fe400078e001c */
[----:B------:R-:W-:Y:S02]  /*d6b0*/  IMAD.MOV.U32 R28, RZ, RZ, R32 ;  /* 0x000000ffff1c7224 */ /* 0x000fe400078e0020 */
[----:B------:R-:W-:-:S02]  /*d6c0*/  IMAD.MOV.U32 R32, RZ, RZ, R33 ;  /* 0x000000ffff207224 */ /* 0x000fc400078e0021 */
[----:B------:R-:W-:Y:S02]  /*d6d0*/  IMAD.MOV.U32 R33, RZ, RZ, R36 ;  /* 0x000000ffff217224 */ /* 0x000fe400078e0024 */
[----:B------:R-:W-:Y:S01]  /*d6e0*/  @!P5 IMAD.IADD R4, R4, 0x1, -R59 ;  /* 0x000000010404d824 */ /* 0x000fe200078e0a3b */
[----:B------:R-:W-:Y:S02]  /*d6f0*/  ISETP.GT.U32.AND P5, PT, R59, R6, PT ;  /* 0x000000063b00720c */ /* 0x000fe40003fa4070 */
[----:B------:R-:W-:-:S11]  /*d700*/  ISETP.GE.AND P4, PT, R25, RZ, PT ;  /* 0x000000ff1900720c */ /* 0x000fd60003f86270 */
[----:B------:R-:W-:-:S05]  /*d710*/  @!P5 IMAD.IADD R6, R6, 0x1, -R59 ;  /* 0x000000010606d824 */ /* 0x000fca00078e0a3b */
[----:B------:R-:W-:Y:S01]  /*d720*/  ISETP.GT.U32.AND P5, PT, R59, R6, PT ;  /* 0x000000063b00720c */ /* 0x000fe20003fa4070 */
[----:B------:R-:W-:-:S04]  /*d730*/  IMAD.HI.U32 R7, R34, R2, RZ ;  /* 0x0000000222077227 */ /* 0x000fc800078e00ff */
[----:B------:R-:W-:Y:S02]  /*d740*/  IMAD.MOV.U32 R20, RZ, RZ, R26 ;  /* 0x000000ffff147224 */ /* 0x000fe400078e001a */
[----:B------:R-:W-:Y:S02]  /*d750*/  IMAD.MOV.U32 R19, RZ, RZ, R27 ;  /* 0x000000ffff137224 */ /* 0x000fe400078e001b */
[----:B------:R-:W-:Y:S02]  /*d760*/  IMAD.MOV.U32 R27, RZ, RZ, R32 ;  /* 0x000000ffff1b7224 */ /* 0x000fe400078e0020 */
[----:B------:R-:W-:Y:S02]  /*d770*/  IMAD.MOV R7, RZ, RZ, -R7 ;  /* 0x000000ffff077224 */ /* 0x000fe400078e0a07 */
[----:B------:R-:W-:Y:S02]  /*d780*/  @!P5 IMAD.IADD R6, R6, 0x1, -R59 ;  /* 0x000000010606d824 */ /* 0x000fe400078e0a3b */
[----:B------:R-:W-:-:S02]  /*d790*/  IMAD R2, R59, R7, R2 ;  /* 0x000000073b027224 */ /* 0x000fc400078e0202 */
[----:B------:R-:W-:Y:S02]  /*d7a0*/  IMAD.MOV.U32 R7, RZ, RZ, R6 ;  /* 0x000000ffff077224 */ /* 0x000fe400078e0006 */
[----:B------:R-:W-:Y:S02]  /*d7b0*/  IMAD.MOV.U32 R32, RZ, RZ, R33 ;  /* 0x000000ffff207224 */ /* 0x000fe400078e0021 */
[----:B------:R-:W-:Y:S02]  /*d7c0*/  @!P4 IMAD.MOV R4, RZ, RZ, -R4 ;  /* 0x000000ffff04c224 */ /* 0x000fe400078e0a04 */
[----:B------:R-:W-:Y:S02]  /*d7d0*/  @!P2 IMAD.MOV R7, RZ, RZ, -R7 ;  /* 0x000000ffff07a224 */ /* 0x000fe400078e0a07 */
[----:B--2---:R-:W-:Y:S02]  /*d7e0*/  IMAD.MOV.U32 R36, RZ, RZ, R37 ;  /* 0x000000ffff247224 */ /* 0x004fe400078e0025 */
[----:B------:R-:W-:-:S02]  /*d7f0*/  IMAD.MOV.U32 R37, RZ, RZ, R41 ;  /* 0x000000ffff257224 */ /* 0x000fc400078e0029 */
[----:B------:R-:W-:Y:S02]  /*d800*/  IMAD.MOV.U32 R41, RZ, RZ, R46 ;  /* 0x000000ffff297224 */ /* 0x000fe400078e002e */
[----:B------:R-:W-:Y:S02]  /*d810*/  IMAD.MOV.U32 R46, RZ, RZ, R53 ;  /* 0x000000ffff2e7224 */ /* 0x000fe400078e0035 */
[----:B----4-:R-:W-:Y:S02]  /*d820*/  IMAD.MOV.U32 R53, RZ, RZ, R57 ;  /* 0x000000ffff357224 */ /* 0x010fe400078e0039 */
[----:B------:R-:W2:Y:S04]  /*d830*/  LDL.LU R57, [R1+0x680] ;  /* 0x0006800001397983 */ /* 0x000ea80000300800 */
[----:B------:R-:W4:Y:S01]  /*d840*/  LDL.LU R35, [R1+0x57c] ;  /* 0x00057c0001237983 */ /* 0x000f220000300800 */
[----:B------:R-:W-:-:S03]  /*d850*/  IMAD.MOV.U32 R26, RZ, RZ, R46 ;  /* 0x000000ffff1a7224 */ /* 0x000fc600078e002e */
[----:B------:R-:W2:Y:S01]  /*d860*/  LDL.LU R46, [R1+0x654] ;  /* 0x00065400012e7983 */ /* 0x000ea20000300800 */
[----:B------:R-:W-:-:S03]  /*d870*/  IMAD.MOV.U32 R21, RZ, RZ, R26 ;  /* 0x000000ffff157224 */ /* 0x000fc600078e001a */
[----:B------:R-:W2:Y:S01]  /*d880*/  LDL.LU R24, [R1+0x580] ;  /* 0x0005800001187983 */ /* 0x000ea20000300800 */
[----:B------:R-:W-:Y:S02]  /*d890*/  IMAD.MOV.U32 R26, RZ, RZ, R27 ;  /* 0x000000ffff1a7224 */ /* 0x000fe400078e001b */
[----:B------:R-:W-:Y:S02]  /*d8a0*/  IMAD.MOV.U32 R27, RZ, RZ, R28 ;  /* 0x000000ffff1b7224 */ /* 0x000fe400078e001c */
[----:B------:R-:W-:Y:S02]  /*d8b0*/  IMAD.MOV.U32 R28, RZ, RZ, R29 ;  /* 0x000000ffff1c7224 */ /* 0x000fe400078e001d */
[----:B------:R-:W-:Y:S02]  /*d8c0*/  IMAD.MOV.U32 R29, RZ, RZ, R47 ;  /* 0x000000ffff1d7224 */ /* 0x000fe400078e002f */
[----:B------:R-:W-:Y:S02]  /*d8d0*/  IMAD.MOV.U32 R33, RZ, RZ, R36 ;  /* 0x000000ffff217224 */ /* 0x000fe400078e0024 */
[----:B------:R-:W-:-:S02]  /*d8e0*/  IMAD.MOV.U32 R22, RZ, RZ, R27 ;  /* 0x000000ffff167224 */ /* 0x000fc400078e001b */
[----:B------:R-:W-:Y:S01]  /*d8f0*/  IMAD.MOV.U32 R27, RZ, RZ, R28 ;  /* 0x000000ffff1b7224 */ /* 0x000fe200078e001c */
[----:B------:R-:W-:Y:S01]  /*d900*/  MOV R28, R29 ;  /* 0x0000001d001c7202 */ /* 0x000fe20000000f00 */
[----:B------:R-:W-:Y:S01]  /*d910*/  STL [R1+0x1c0], R4 ;  /* 0x0001c00401007387 */ /* 0x000fe20000100800 */
        /* <DEDUP_REMOVED lines=8> */
[----:B0-----:R-:W-:-:S05]  /*d9a0*/  IMAD.HI.U32 R0, R34, R13, RZ ;  /* 0x0000000d22007227 */ /* 0x001fca00078e00ff */
[----:B------:R-:W-:-:S05]  /*d9b0*/  IADD3 R0, PT, PT, -R0, RZ, RZ ;  /* 0x000000ff00007210 */ /* 0x000fca0007ffe1ff */
[C---:B------:R-:W-:Y:S01]  /*d9c0*/  IMAD R13, R59.reuse, R0, R13 ;  /* 0x000000003b0d7224 */ /* 0x040fe200078e020d */
[----:B------:R-:W-:Y:S01]  /*d9d0*/  ISETP.GT.U32.AND P4, PT, R59, R2, PT ;  /* 0x000000023b00720c */ /* 0x000fe20003f84070 */
[----:B------:R-:W-:-:S03]  /*d9e0*/  IMAD.HI.U32 R5, R34, R14, RZ ;  /* 0x0000000e22057227 */ /* 0x000fc600078e00ff */
[----:B------:R-:W-:Y:S02]  /*d9f0*/  ISETP.GT.U32.AND P2, PT, R59, R13, PT ;  /* 0x0000000d3b00720c */ /* 0x000fe40003f44070 */
[----:B---3--:R-:W-:Y:S01]  /*da00*/  IABS R11, R61 ;  /* 0x0000003d000b7213 */ /* 0x008fe20000000000 */
[----:B------:R-:W-:-:S04]  /*da10*/  IMAD.MOV R5, RZ, RZ, -R5 ;  /* 0x000000ffff057224 */ /* 0x000fc800078e0a05 */
[----:B------:R-:W-:Y:S01]  /*da20*/  IMAD.HI.U32 R0, R34, R11, RZ ;  /* 0x0000000b22007227 */ /* 0x000fe200078e00ff */
[----:B------:R-:W-:-:S03]  /*da30*/  IABS R9, R60 ;  /* 0x0000003c00097213 */ /* 0x000fc60000000000 */
[----:B------:R-:W-:Y:S02]  /*da40*/  IMAD R14, R59, R5, R14 ;  /* 0x000000053b0e7224 */ /* 0x000fe400078e020e */
[--C-:B------:R-:W-:Y:S02]  /*da50*/  @!P2 IMAD.IADD R13, R13, 0x1, -R59.reuse ;  /* 0x000000010d0da824 */ /* 0x100fe400078e0a3b */
[----:B------:R-:W-:Y:S02]  /*da60*/  IMAD.MOV R0, RZ, RZ, -R0 ;  /* 0x000000ffff007224 */ /* 0x000fe400078e0a00 */
[----:B------:R-:W-:Y:S01]  /*da70*/  @!P4 IMAD.IADD R2, R2, 0x1, -R59 ;  /* 0x000000010202c824 */ /* 0x000fe200078e0a3b */
[C---:B------:R-:W-:Y:S01]  /*da80*/  ISETP.GT.U32.AND P5, PT, R59.reuse, R14, PT ;  /* 0x0000000e3b00720c */ /* 0x040fe20003fa4070 */
[C---:B------:R-:W-:Y:S01]  /*da90*/  IMAD R11, R59.reuse, R0, R11 ;  /* 0x000000003b0b7224 */ /* 0x040fe200078e020b */
[C---:B------:R-:W-:Y:S01]  /*daa0*/  ISETP.GT.U32.AND P2, PT, R59.reuse, R13, PT ;  /* 0x0000000d3b00720c */ /* 0x040fe20003f44070 */
[----:B------:R-:W-:Y:S01]  /*dab0*/  IMAD.HI.U32 R0, R34, R9, RZ ;  /* 0x0000000922007227 */ /* 0x000fe200078e00ff */
[----:B------:R-:W-:-:S03]  /*dac0*/  ISETP.GT.U32.AND P4, PT, R59, R2, PT ;  /* 0x000000023b00720c */ /* 0x000fc60003f84070 */
[----:B------:R-:W-:-:S04]  /*dad0*/  IMAD.HI.U32 R5, R34, R12, RZ ;  /* 0x0000000c22057227 */ /* 0x000fc800078e00ff */
[----:B------:R-:W-:Y:S02]  /*dae0*/  IMAD.MOV R0, RZ, RZ, -R0 ;  /* 0x000000ffff007224 */ /* 0x000fe400078e0a00 */
[----:B------:R-:W-:Y:S01]  /*daf0*/  IMAD.MOV R5, RZ, RZ, -R5 ;  /* 0x000000ffff057224 */ /* 0x000fe200078e0a05 */
[----:B------:R-:W-:Y:S01]  /*db00*/  IABS R36, R3 ;  /* 0x0000000300247213 */ /* 0x000fe20000000000 */
[C---:B------:R-:W-:Y:S02]  /*db10*/  IMAD R9, R59.reuse, R0, R9 ;  /* 0x000000003b097224 */ /* 0x040fe400078e0209 */
[----:B------:R-:W-:Y:S02]  /*db20*/  IMAD R12, R59, R5, R12 ;  /* 0x000000053b0c7224 */ /* 0x000fe400078e020c */
[--C-:B------:R-:W-:Y:S02]  /*db30*/  @!P5 IMAD.IADD R14, R14, 0x1, -R59.reuse ;  /* 0x000000010e0ed824 */ /* 0x100fe400078e0a3b */
[--C-:B------:R-:W-:Y:S01]  /*db40*/  @!P2 IMAD.IADD R13, R13, 0x1, -R59.reuse ;  /* 0x000000010d0da824 */ /* 0x100fe200078e0a3b */
[C---:B------:R-:W-:Y:S01]  /*db50*/  ISETP.GT.U32.AND P2, PT, R59.reuse, R9, PT ;  /* 0x000000093b00720c */ /* 0x040fe20003f44070 */
[----:B------:R-:W-:Y:S01]  /*db60*/  @!P4 IMAD.IADD R2, R2, 0x1, -R59 ;  /* 0x000000010202c824 */ /* 0x000fe200078e0a3b */
[C---:B------:R-:W-:Y:S01]  /*db70*/  ISETP.GT.U32.AND P4, PT, R59.reuse, R12, PT ;  /* 0x0000000c3b00720c */ /* 0x040fe20003f84070 */
[----:B------:R-:W-:Y:S01]  /*db80*/  IMAD.HI.U32 R5, R34, R36, RZ ;  /* 0x0000002422057227 */ /* 0x000fe200078e00ff */
[----:B------:R-:W-:-:S03]  /*db90*/  ISETP.GT.U32.AND P5, PT, R59, R14, PT ;  /* 0x0000000e3b00720c */ /* 0x000fc60003fa4070 */
[----:B------:R-:W-:Y:S01]  /*dba0*/  IMAD.MOV R5, RZ, RZ, -R5 ;  /* 0x000000ffff057224 */ /* 0x000fe200078e0a05 */
[----:B------:R-:W-:-:S03]  /*dbb0*/  IABS R8, R20 ;  /* 0x0000001400087213 */ /* 0x000fc60000000000 */
[----:B------:R-:W-:Y:S02]  /*dbc0*/  IMAD R36, R59, R5, R36 ;  /* 0x000000053b247224 */ /* 0x000fe400078e0224 */
[--C-:B------:R-:W-:Y:S02]  /*dbd0*/  @!P2 IMAD.IADD R9, R9, 0x1, -R59.reuse ;  /* 0x000000010909a824 */ /* 0x100fe400078e0a3b */
[----:B------:R-:W-:Y:S01]  /*dbe0*/  @!P4 IMAD.IADD R12, R12, 0x1, -R59 ;  /* 0x000000010c0cc824 */ /* 0x000fe200078e0a3b */
[----:B------:R-:W-:Y:S01]  /*dbf0*/  ISETP.GT.U32.AND P2, PT, R59, R36, PT ;  /* 0x000000243b00720c */ /* 0x000fe20003f44070 */
[----:B------:R-:W-:-:S04]  /*dc00*/  IMAD.HI.U32 R5, R34, R8, RZ ;  /* 0x0000000822057227 */ /* 0x000fc800078e00ff */
[----:B------:R-:W-:Y:S01]  /*dc10*/  @!P5 IMAD.IADD R14, R14, 0x1, -R59 ;  /* 0x000000010e0ed824 */ /* 0x000fe200078e0a3b */
[C---:B------:R-:W-:Y:S01]  /*dc20*/  ISETP.GT.U32.AND P5, PT, R59.reuse, R11, PT ;  /* 0x0000000b3b00720c */ /* 0x040fe20003fa4070 */
[----:B------:R-:W-:Y:S02]  /*dc30*/  IMAD.MOV R5, RZ, RZ, -R5 ;  /* 0x000000ffff057224 */ /* 0x000fe400078e0a05 */
[----:B------:R-:W-:Y:S02]  /*dc40*/  IMAD.MOV.U32 R16, RZ, RZ, R2 ;  /* 0x000000ffff107224 */ /* 0x000fe400078e0002 */
[C---:B------:R-:W-:Y:S02]  /*dc50*/  IMAD R8, R59.reuse, R5, R8 ;  /* 0x000000053b087224 */ /* 0x040fe400078e0208 */
[----:B------:R-:W-:Y:S01]  /*dc60*/  @!P3 IMAD.MOV R16, RZ, RZ, -R16 ;  /* 0x000000ffff10b224 */ /* 0x000fe200078e0a10 */
[C---:B------:R-:W-:Y:S01]  /*dc70*/  ISETP.GT.U32.AND P3, PT, R59.reuse, R12, PT ;  /* 0x0000000c3b00720c */ /* 0x040fe20003f64070 */
[----:B------:R-:W-:Y:S01]  /*dc80*/  @!P2 IMAD.IADD R36, R36, 0x1, -R59 ;  /* 0x000000012424a824 */ /* 0x000fe200078e0a3b */
[----:B------:R-:W-:-:S02]  /*dc90*/  ISETP.GT.U32.AND P2, PT, R59, R8, PT ;  /* 0x000000083b00720c */ /* 0x000fc40003f44070 */
[----:B-1----:R-:W-:Y:S01]  /*dca0*/  IABS R7, R19 ;  /* 0x0000001300077213 */ /* 0x002fe20000000000 */
[--C-:B------:R-:W-:Y:S01]  /*dcb0*/  @!P5 IMAD.IADD R11, R11, 0x1, -R59.reuse ;  /* 0x000000010b0bd824 */ /* 0x100fe200078e0a3b */
[----:B------:R-:W-:Y:S01]  /*dcc0*/  IABS R5, R22 ;  /* 0x0000001600057213 */ /* 0x000fe20000000000 */
[----:B------:R-:W-:Y:S02]  /*dcd0*/  @!P6 IMAD.MOV R14, RZ, RZ, -R14 ;  /* 0x000000ffff0ee224 */ /* 0x000fe400078e0a0e */
[----:B------:R-:W-:Y:S01]  /*dce0*/  IMAD.HI.U32 R6, R34, R7, RZ ;  /* 0x0000000722067227 */ /* 0x000fe200078e00ff */
[C---:B------:R-:W-:Y:S02]  /*dcf0*/  ISETP.GT.U32.AND P5, PT, R59.reuse, R11, PT ;  /* 0x0000000b3b00720c */ /* 0x040fe40003fa4070 */
[----:B------:R-:W-:Y:S01]  /*dd00*/  ISETP.GT.U32.AND P6, PT, R59, R9, PT ;  /* 0x000000093b00720c */ /* 0x000fe20003fc4070 */
[----:B------:R-:W-:Y:S01]  /*dd10*/  IMAD.MOV R6, RZ, RZ, -R6 ;  /* 0x000000ffff067224 */ /* 0x000fe200078e0a06 */
[----:B------:R-:W-:Y:S01]  /*dd20*/  STL [R1+0x1b8], R16 ;  /* 0x0001b81001007387 */ /* 0x000fe20000100800 */
[----:B------:R-:W-:-:S02]  /*dd30*/  @!P3 IMAD.IADD R12, R12, 0x1, -R59 ;  /* 0x000000010c0cb824 */ /* 0x000fc400078e0a3b */
[----:B------:R-:W-:Y:S01]  /*dd40*/  @!P2 IMAD.IADD R8, R8, 0x1, -R59 ;  /* 0x000000010808a824 */ /* 0x000fe200078e0a3b */
[----:B------:R-:W-:Y:S01]  /*dd50*/  ISETP.GE.AND P2, PT, R60, RZ, PT ;  /* 0x000000ff3c00720c */ /* 0x000fe20003f46270 */
[----:B------:R-:W-:-:S04]  /*dd60*/  IMAD R7, R59, R6, R7 ;  /* 0x000000063b077224 */ /* 0x000fc800078e0207 */
[--C-:B------:R-:W-:Y:S01]  /*dd70*/  @!P5 IMAD.IADD R11, R11, 0x1, -R59.reuse ;  /* 0x000000010b0bd824 */ /* 0x100fe200078e0a3b */
[----:B------:R-:W-:Y:S01]  /*dd80*/  ISETP.GT.U32.AND P5, PT, R59, R7, PT ;  /* 0x000000073b00720c */ /* 0x000fe20003fa4070 */
[----:B------:R-:W-:Y:S02]  /*dd90*/  @!P6 IMAD.IADD R9, R9, 0x1, -R59 ;  /* 0x000000010909e824 */ /* 0x000fe400078e0a3b */
[----:B------:R-:W-:-:S04]  /*dda0*/  @!P1 IMAD.MOV R13, RZ, RZ, -R13 ;  /* 0x000000ffff0d9224 */ /* 0x000fc800078e0a0d */
[----:B------:R-:W-:Y:S01]  /*ddb0*/  @!P2 IMAD.MOV R9, RZ, RZ, -R9 ;  /* 0x000000ffff09a224 */ /* 0x000fe200078e0a09 */
[----:B------:R-:W-:-:S05]  /*ddc0*/  ISETP.GE.AND P6, PT, R61, RZ, PT ;  /* 0x000000ff3d00720c */ /* 0x000fca0003fc6270 */
[----:B------:R-:W-:Y:S01]  /*ddd0*/  @!P5 IMAD.IADD R7, R7, 0x1, -R59 ;  /* 0x000000010707d824 */ /* 0x000fe200078e0a3b */
[----:B------:R-:W-:Y:S01]  /*dde0*/  IABS R6, R25 ;  /* 0x0000001900067213 */ /* 0x000fe20000000000 */
[----:B------:R-:W-:-:S06]  /*ddf0*/  @!P0 IMAD.MOV R12, RZ, RZ, -R12 ;  /* 0x000000ffff0c8224 */ /* 0x000fcc00078e0a0c */
[----:B------:R-:W-:Y:S01]  /*de00*/  @!P6 IMAD.MOV R11, RZ, RZ, -R11 ;  /* 0x000000ffff0be224 */ /* 0x000fe200078e0a0b */
[----:B----4-:R-:W-:-:S05]  /*de10*/  IABS R4, R35 ;  /* 0x0000002300047213 */ /* 0x010fca0000000000 */
[----:B------:R-:W-:-:S04]  /*de20*/  IMAD.HI.U32 R0, R34, R4, RZ ;  /* 0x0000000422007227 */ /* 0x000fc800078e00ff */
[----:B------:R-:W-:-:S04]  /*de30*/  IMAD.MOV R0, RZ, RZ, -R0 ;  /* 0x000000ffff007224 */ /* 0x000fc800078e0a00 */
[----:B------:R-:W-:-:S05]  /*de40*/  IMAD R4, R59, R0, R4 ;  /* 0x000000003b047224 */ /* 0x000fca00078e0204 */
[----:B------:R-:W-:Y:S02]  /*de50*/  ISETP.GT.U32.AND P4, PT, R59, R4, PT ;  /* 0x000000043b00720c */ /* 0x000fe40003f84070 */
[----:B--2---:R-:W-:Y:S02]  /*de60*/  IABS R10, R24 ;  /* 0x00000018000a7213 */ /* 0x004fe40000000000 */
[----:B------:R-:W-:-:S03]  /*de70*/  IABS R0, R21 ;  /* 0x0000001500007213 */ /* 0x000fc60000000000 */
[----:B------:R-:W-:-:S06]  /*de80*/  IMAD.HI.U32 R15, R34, R10, RZ ;  /* 0x0000000a220f7227 */ /* 0x000fcc00078e00ff */
[----:B------:R-:W-:Y:S02]  /*de90*/  @!P4 IMAD.IADD R4, R4, 0x1, -R59 ;  /* 0x000000010404c824 */ /* 0x000fe400078e0a3b */
[----:B------:R-:W-:Y:S02]  /*dea0*/  IMAD.MOV R15, RZ, RZ, -R15 ;  /* 0x000000ffff0f7224 */ /* 0x000fe400078e0a0f */
[----:B------:R-:W-:Y:S01]  /*deb0*/  IMAD.HI.U32 R2, R34, R0, RZ ;  /* 0x0000000022027227 */ /* 0x000fe200078e00ff */
[----:B------:R-:W-:-:S03]  /*dec0*/  ISETP.GT.U32.AND P4, PT, R59, R4, PT ;  /* 0x000000043b00720c */ /* 0x000fc60003f84070 */
[C---:B------:R-:W-:Y:S01]  /*ded0*/  IMAD R10, R59.reuse, R15, R10 ;  /* 0x0000000f3b0a7224 */ /* 0x040fe200078e020a */
[----:B------:R-:W-:Y:S01]  /*dee0*/  MOV R23, R26 ;  /* 0x0000001a00177202 */ /* 0x000fe20000000f00 */
[----:B------:R-:W-:Y:S02]  /*def0*/  IMAD.MOV R2, RZ, RZ, -R2 ;  /* 0x000000ffff027224 */ /* 0x000fe400078e0a02 */
[----:B------:R-:W-:Y:S01]  /*df00*/  IMAD.MOV.U32 R26, RZ, RZ, R27 ;  /* 0x000000ffff1a7224 */ /* 0x000fe200078e001b */
[C---:B------:R-:W-:Y:S01]  /*df10*/  ISETP.GT.U32.AND P3, PT, R59.reuse, R10, PT ;  /* 0x0000000a3b00720c */ /* 0x040fe20003f64070 */
[----:B------:R-:W-:Y:S02]  /*df20*/  IMAD.MOV.U32 R27, RZ, RZ, R40 ;  /* 0x000000ffff1b7224 */ /* 0x000fe400078e0028 */
[----:B------:R-:W2:Y:S01]  /*df30*/  LDL.LU R40, [R1+0x5d4] ;  /* 0x0005d40001287983 */ /* 0x000ea20000300800 */
[----:B------:R-:W-:-:S03]  /*df40*/  IMAD R0, R59, R2, R0 ;  /* 0x000000023b007224 */ /* 0x000fc600078e0200 */
[----:B------:R0:W-:Y:S01]  /*df50*/  STL [R1+0x1b4], R14 ;  /* 0x0001b40e01007387 */ /* 0x0001e20000100800 */
[----:B------:R-:W-:Y:S01]  /*df60*/  @!P4 IMAD.IADD R4, R4, 0x1, -R59 ;  /* 0x000000010404c824 */ /* 0x000fe200078e0a3b */
[----:B------:R-:W-:Y:S01]  /*df70*/  ISETP.GT.U32.AND P4, PT, R59, R0, PT ;  /* 0x000000003b00720c */ /* 0x000fe20003f84070 */
[----:B0-----:R-:W-:-:S04]  /*df80*/  IMAD.HI.U32 R14, R34, R5, RZ ;  /* 0x00000005220e7227 */ /* 0x001fc800078e00ff */
[----:B------:R-:W-:Y:S02]  /*df90*/  IMAD.MOV R14, RZ, RZ, -R14 ;  /* 0x000000ffff0e7224 */ /* 0x000fe400078e0a0e */
[----:B------:R-:W-:Y:S02]  /*dfa0*/  @!P3 IMAD.IADD R10, R10, 0x1, -R59 ;  /* 0x000000010a0ab824 */ /* 0x000fe400078e0a3b */
[----:B------:R-:W-:Y:S01]  /*dfb0*/  IMAD R5, R59, R14, R5 ;  /* 0x0000000e3b057224 */ /* 0x000fe200078e0205 */
[----:B------:R-:W-:Y:S02]  /*dfc0*/  ISETP.GE.AND P3, PT, R35, RZ, PT ;  /* 0x000000ff2300720c */ /* 0x000fe40003f66270 */
[C---:B------:R-:W-:Y:S02]  /*dfd0*/  ISETP.GT.U32.AND P1, PT, R59.reuse, R10, PT ;  /* 0x0000000a3b00720c */ /* 0x040fe40003f24070 */
[C---:B------:R-:W-:Y:S01]  /*dfe0*/  ISETP.GT.U32.AND P2, PT, R59.reuse, R5, PT ;  /* 0x000000053b00720c */ /* 0x040fe20003f44070 */
[----:B------:R-:W-:Y:S01]  /*dff0*/  @!P4 IMAD.IADD R0, R0, 0x1, -R59 ;  /* 0x000000010000c824 */ /* 0x000fe200078e0a3b */
[----:B------:R-:W-:-:S02]  /*e000*/  ISETP.GT.U32.AND P4, PT, R59, R8, PT ;  /* 0x000000083b00720c */ /* 0x000fc40003f84070 */
[----:B------:R-:W-:Y:S01]  /*e010*/  ISETP.GE.AND P5, PT, R24, RZ, PT ;  /* 0x000000ff1800720c */ /* 0x000fe20003fa6270 */
[----:B------:R-:W-:Y:S02]  /*e020*/  IMAD.MOV.U32 R24, RZ, RZ, R26 ;  /* 0x000000ffff187224 */ /* 0x000fe400078e001a */
[----:B------:R-:W-:Y:S01]  /*e030*/  IMAD.MOV.U32 R26, RZ, RZ, R30 ;  /* 0x000000ffff1a7224 */ /* 0x000fe200078e001e */
[----:B------:R-:W-:Y:S01]  /*e040*/  MOV R30, R52 ;  /* 0x00000034001e7202 */ /* 0x000fe20000000f00 */
[----:B------:R-:W-:Y:S01]  /*e050*/  @!P3 IMAD.MOV R4, RZ, RZ, -R4 ;  /* 0x000000ffff04b224 */ /* 0x000fe200078e0a04 */
[----:B------:R-:W3:Y:S01]  /*e060*/  LDL.LU R52, [R1+0x634] ;  /* 0x0006340001347983 */ /* 0x000ee20000300800 */
[--C-:B------:R-:W-:Y:S02]  /*e070*/  @!P1 IMAD.IADD R10, R10, 0x1, -R59.reuse ;  /* 0x000000010a0a9824 */ /* 0x100fe400078e0a3b */
[----:B------:R-:W-:Y:S01]  /*e080*/  @!P2 IMAD.IADD R5, R5, 0x1, -R59 ;  /* 0x000000010505a824 */ /* 0x000fe200078e0a3b */
[----:B------:R-:W-:Y:S01]  /*e090*/  ISETP.GE.AND P2, PT, R25, RZ, PT ;  /* 0x000000ff1900720c */ /* 0x000fe20003f46270 */
[----:B------:R-:W-:-:S02]  /*e0a0*/  IMAD.MOV.U32 R25, RZ, RZ, R26 ;  /* 0x000000ffff197224 */ /* 0x000fc400078e001a */
[----:B------:R-:W-:Y:S02]  /*e0b0*/  IMAD.MOV.U32 R26, RZ, RZ, R27 ;  /* 0x000000ffff1a7224 */ /* 0x000fe400078e001b */
[----:B------:R-:W-:Y:S01]  /*e0c0*/  IMAD.MOV.U32 R27, RZ, RZ, R28 ;  /* 0x000000ffff1b7224 */ /* 0x000fe200078e001c */
[----:B------:R-:W-:Y:S01]  /*e0d0*/  STL [R1+0x1b0], R13 ;  /* 0x0001b00d01007387 */ /* 0x000fe20000100800 */
[----:B------:R-:W-:Y:S01]  /*e0e0*/  @!P4 IMAD.IADD R8, R8, 0x1, -R59 ;  /* 0x000000010808c824 */ /* 0x000fe200078e0a3b */
[----:B------:R-:W-:Y:S01]  /*e0f0*/  ISETP.GE.AND P4, PT, R21, RZ, PT ;  /* 0x000000ff1500720c */ /* 0x000fe20003f86270 */
[----:B------:R-:W-:Y:S01]  /*e100*/  IMAD.MOV.U32 R28, RZ, RZ, R29 ;  /* 0x000000ffff1c7224 */ /* 0x000fe200078e001d */
[----:B------:R0:W-:Y:S01]  /*e110*/  STL [R1+0x1ac], R12 ;  /* 0x0001ac0c01007387 */ /* 0x0001e20000100800 */
[----:B------:R-:W-:Y:S01]  /*e120*/  @!P5 IMAD.MOV R10, RZ, RZ, -R10 ;  /* 0x000000ffff0ad224 */ /* 0x000fe200078e0a0a */
[----:B------:R-:W-:Y:S01]  /*e130*/  MOV R29, R32 ;  /* 0x00000020001d7202 */ /* 0x000fe20000000f00 */
[----:B------:R-:W-:Y:S01]  /*e140*/  IMAD.MOV.U32 R21, RZ, RZ, R26 ;  /* 0x000000ffff157224 */ /* 0x000fe200078e001a */
[----:B------:R-:W-:Y:S01]  /*e150*/  STL [R1+0x1a8], R11 ;  /* 0x0001a80b01007387 */ /* 0x000fe20000100800 */
[----:B------:R-:W-:-:S02]  /*e160*/  IMAD.MOV.U32 R32, RZ, RZ, R33 ;  /* 0x000000ffff207224 */ /* 0x000fc400078e0021 */
[----:B------:R-:W-:Y:S01]  /*e170*/  IMAD.MOV.U32 R26, RZ, RZ, R27 ;  /* 0x000000ffff1a7224 */ /* 0x000fe200078e001b */
[----:B------:R1:W-:Y:S01]  /*e180*/  STL [R1+0x25c], R4 ;  /* 0x00025c0401007387 */ /* 0x0003e20000100800 */
[----:B------:R-:W-:Y:S02]  /*e190*/  IMAD.MOV.U32 R33, RZ, RZ, R42 ;  /* 0x000000ffff217224 */ /* 0x000fe400078e002a */
[----:B------:R-:W-:Y:S01]  /*e1a0*/  IMAD.MOV.U32 R27, RZ, RZ, R28 ;  /* 0x000000ffff1b7224 */ /* 0x000fe200078e001c */
[----:B------:R-:W4:Y:S01]  /*e1b0*/  LDL.LU R42, [R1+0x650] ;  /* 0x00065000012a7983 */ /* 0x000f220000300800 */
[----:B------:R-:W-:Y:S02]  /*e1c0*/  IMAD.MOV.U32 R28, RZ, RZ, R30 ;  /* 0x000000ffff1c7224 */ /* 0x000fe400078e001e */
[----:B------:R-:W-:Y:S01]  /*e1d0*/  IMAD.MOV.U32 R30, RZ, RZ, R31 ;  /* 0x000000ffff1e7224 */ /* 0x000fe200078e001f */
[----:B------:R-:W-:Y:S04]  /*e1e0*/  STL [R1+0x258], R10 ;  /* 0x0002580a01007387 */ /* 0x000fe80000100800 */
[----:B------:R-:W2:Y:S01]  /*e1f0*/  LDL.LU R31, [R1+0x5bc] ;  /* 0x0005bc00011f7983 */ /* 0x000ea20000300800 */
[----:B------:R-:W-:-:S02]  /*e200*/  ISETP.GT.U32.AND P0, PT, R59, R7, PT ;  /* 0x000000073b00720c */ /* 0x000fc40003f04070 */
[----:B------:R-:W-:Y:S02]  /*e210*/  ISETP.GT.U32.AND P6, PT, R59, R0, PT ;  /* 0x000000003b00720c */ /* 0x000fe40003fc4070 */
[----:B------:R-:W-:-:S09]  /*e220*/  ISETP.GE.AND P3, PT, R19, RZ, PT ;  /* 0x000000ff1300720c */ /* 0x000fd20003f66270 */
[--C-:B------:R-:W-:Y:S01]  /*e230*/  @!P0 IMAD.IADD R7, R7, 0x1, -R59.reuse ;  /* 0x0000000107078824 */ /* 0x100fe200078e0a3b */
[----:B------:R-:W-:Y:S01]  /*e240*/  ISETP.GE.AND P0, PT, R20, RZ, PT ;  /* 0x000000ff1400720c */ /* 0x000fe20003f06270 */
[----:B------:R-:W-:Y:S02]  /*e250*/  @!P6 IMAD.IADD R0, R0, 0x1, -R59 ;  /* 0x000000010000e824 */ /* 0x000fe400078e0a3b */
[----:B0-----:R-:W-:Y:S01]  /*e260*/  IMAD.MOV.U32 R12, RZ, RZ, R7 ;  /* 0x000000ffff0c7224 */ /* 0x001fe200078e0007 */
[----:B-1----:R-:W-:Y:S01]  /*e270*/  IABS R4, R24 ;  /* 0x0000001800047213 */ /* 0x002fe20000000000 */
[----:B------:R-:W-:Y:S02]  /*e280*/  @!P4 IMAD.MOV R0, RZ, RZ, -R0 ;  /* 0x000000ffff00c224 */ /* 0x000fe400078e0a00 */
[----:B------:R-:W-:Y:S01]  /*e290*/  @!P3 IMAD.MOV R12, RZ, RZ, -R12 ;  /* 0x000000ffff0cb224 */ /* 0x000fe200078e0a0c */
[----:B------:R-:W-:Y:S01]  /*e2a0*/  ISETP.GE.AND P4, PT, R24, RZ, PT ;  /* 0x000000ff1800720c */ /* 0x000fe20003f86270 */
[----:B------:R-:W-:-:S04]  /*e2b0*/  IMAD.MOV.U32 R24, RZ, RZ, R26 ;  /* 0x000000ffff187224 */ /* 0x000fc800078e001a */
[----:B------:R-:W-:Y:S01]  /*e2c0*/  @!P0 IMAD.MOV R8, RZ, RZ, -R8 ;  /* 0x000000ffff088224 */ /* 0x000fe200078e0a08 */
[----:B------:R-:W-:Y:S01]  /*e2d0*/  STL [R1+0x1a4], R12 ;  /* 0x0001a40c01007387 */ /* 0x000fe20000100800 */
[----:B------:R-:W-:Y:S02]  /*e2e0*/  IMAD.MOV.U32 R26, RZ, RZ, R27 ;  /* 0x000000ffff1a7224 */ /* 0x000fe400078e001b */
[----:B------:R-:W-:Y:S01]  /*e2f0*/  IMAD.MOV.U32 R27, RZ, RZ, R28 ;  /* 0x000000ffff1b7224 */ /* 0x000fe200078e001c */
[----:B------:R-:W-:Y:S01]  /*e300*/  STL [R1+0x1a0], R8 ;  /* 0x0001a00801007387 */ /* 0x000fe20000100800 */
[----:B------:R-:W-:-:S03]  /*e310*/  MOV R28, R30 ;  /* 0x0000001e001c7202 */ /* 0x000fc60000000f00 */
[----:B------:R0:W-:Y:S01]  /*e320*/  STL [R1+0x19c], R0 ;  /* 0x00019c0001007387 */ /* 0x0001e20000100800 */
[----:B------:R-:W-:-:S04]  /*e330*/  IMAD.HI.U32 R2, R34, R6, RZ ;  /* 0x0000000622027227 */ /* 0x000fc800078e00ff */
[----:B--2---:R-:W-:Y:S02]  /*e340*/  IMAD.MOV.U32 R30, RZ, RZ, R31 ;  /* 0x000000ffff1e7224 */ /* 0x004fe400078e001f */
[----:B------:R-:W2:Y:S01]  /*e350*/  LDL.LU R31, [R1+0x5d8] ;  /* 0x0005d800011f7983 */ /* 0x000ea20000300800 */
[----:B------:R-:W-:Y:S01]  /*e360*/  IMAD.MOV R2, RZ, RZ, -R2 ;  /* 0x000000ffff027224 */ /* 0x000fe200078e0a02 */
[----:B0-----:R-:W-:Y:S02]  /*e370*/  IABS R0, R24 ;  /* 0x0000001800007213 */ /* 0x001fe40000000000 */
[----:B------:R-:W3:Y:S01]  /*e380*/  LDL.LU R60, [R1+0x5b0] ;  /* 0x0005b000013c7983 */ /* 0x000ee20000300800 */
[----:B------:R-:W-:-:S05]  /*e390*/  IMAD R6, R59, R2, R6 ;  /* 0x000000023b067224 */ /* 0x000fca00078e0206 */
[----:B------:R-:W-:-:S13]  /*e3a0*/  ISETP.GT.U32.AND P1, PT, R59, R6, PT ;  /* 0x000000063b00720c */ /* 0x000fda0003f24070 */
[----:B------:R-:W-:Y:S01]  /*e3b0*/  @!P1 IMAD.IADD R6, R6, 0x1, -R59 ;  /* 0x0000000106069824 */ /* 0x000fe200078e0a3b */
[----:B------:R-:W-:-:S04]  /*e3c0*/  ISETP.GT.U32.AND P1, PT, R59, R5, PT ;  /* 0x000000053b00720c */ /* 0x000fc80003f24070 */
[----:B------:R-:W-:Y:S02]  /*e3d0*/  ISETP.GT.U32.AND P3, PT, R59, R6, PT ;  /* 0x000000063b00720c */ /* 0x000fe40003f64070 */
[----:B------:R-:W-:-:S07]  /*e3e0*/  ISETP.GE.AND P6, PT, R22, RZ, PT ;  /* 0x000000ff1600720c */ /* 0x000fce0003fc6270 */
[----:B------:R-:W-:Y:S01]  /*e3f0*/  @!P1 IMAD.IADD R5, R5, 0x1, -R59 ;  /* 0x0000000105059824 */ /* 0x000fe200078e0a3b */
[----:B------:R-:W-:Y:S01]  /*e400*/  ISETP.GE.AND P1, PT, R24, RZ, PT ;  /* 0x000000ff1800720c */ /* 0x000fe20003f26270 */
[----:B------:R-:W-:Y:S02]  /*e410*/  IMAD.MOV.U32 R24, RZ, RZ, R26 ;  /* 0x000000ffff187224 */ /* 0x000fe400078e001a */
[----:B------:R-:W-:Y:S02]  /*e420*/  IMAD.MOV.U32 R26, RZ, RZ, R27 ;  /* 0x000000ffff1a7224 */ /* 0x000fe400078e001b */
[----:B------:R-:W-:Y:S02]  /*e430*/  IMAD.MOV.U32 R27, RZ, RZ, R28 ;  /* 0x000000ffff1b7224 */ /* 0x000fe400078e001c */
[----:B------:R-:W-:Y:S01]  /*e440*/  IMAD.MOV.U32 R28, RZ, RZ, R30 ;  /* 0x000000ffff1c7224 */ /* 0x000fe200078e001e */
[----:B------:R-:W-:Y:S01]  /*e450*/  IABS R2, R23 ;  /* 0x0000001700027213 */ /* 0x000fe20000000000 */
[----:B------:R-:W-:-:S02]  /*e460*/  IMAD.MOV.U32 R8, RZ, RZ, R5 ;  /* 0x000000ffff087224 */ /* 0x000fc400078e0005 */
[----:B------:R-:W-:Y:S02]  /*e470*/  @!P3 IMAD.IADD R6, R6, 0x1, -R59 ;  /* 0x000000010606b824 */ /* 0x000fe400078e0a3b */
[----:B------:R-:W-:Y:S01]  /*e480*/  IMAD.HI.U32 R11, R34, R2, RZ ;  /* 0x00000002220b7227 */ /* 0x000fe200078e00ff */
[----:B------:R-:W-:-:S03]  /*e490*/  ISETP.GE.AND P3, PT, R24, RZ, PT ;  /* 0x000000ff1800720c */ /* 0x000fc60003f66270 */
[----:B------:R-:W-:Y:S02]  /*e4a0*/  @!P6 IMAD.MOV R8, RZ, RZ, -R8 ;  /* 0x000000ffff08e224 */ /* 0x000fe400078e0a08 */
[----:B------:R-:W-:Y:S01]  /*e4b0*/  @!P2 IMAD.MOV R6, RZ, RZ, -R6 ;  /* 0x000000ffff06a224 */ /* 0x000fe200078e0a06 */
[----:B------:R-:W-:Y:S01]  /*e4c0*/  IABS R12, R24 ;  /* 0x00000018000c7213 */ /* 0x000fe20000000000 */
[----:B------:R-:W-:Y:S02]  /*e4d0*/  IMAD.MOV R11, RZ, RZ, -R11 ;  /* 0x000000ffff0b7224 */ /* 0x000fe400078e0a0b */
[----:B------:R-:W-:Y:S01]  /*e4e0*/  IMAD.MOV.U32 R24, RZ, RZ, R26 ;  /* 0x000000ffff187224 */ /* 0x000fe200078e001a */
[----:B------:R-:W-:Y:S01]  /*e4f0*/  ISETP.GE.AND P0, PT, R23, RZ, PT ;  /* 0x000000ff1700720c */ /* 0x000fe20003f06270 */
[----:B------:R-:W-:Y:S02]  /*e500*/  IMAD.MOV.U32 R26, RZ, RZ, R54 ;  /* 0x000000ffff1a7224 */ /* 0x000fe400078e0036 */
[----:B------:R-:W-:Y:S01]  /*e510*/  IMAD.MOV.U32 R19, RZ, RZ, R27 ;  /* 0x000000ffff137224 */ /* 0x000fe200078e001b */
[----:B------:R-:W-:Y:S01]  /*e520*/  MOV R27, R48 ;  /* 0x00000030001b7202 */ /* 0x000fe20000000f00 */
[----:B------:R-:W-:-:S02]  /*e530*/  IMAD.MOV.U32 R54, RZ, RZ, R58 ;  /* 0x000000ffff367224 */ /* 0x000fc400078e003a */
[----:B------:R-:W-:Y:S01]  /*e540*/  IMAD.MOV.U32 R23, RZ, RZ, R28 ;  /* 0x000000ffff177224 */ /* 0x000fe200078e001c */
[----:B------:R-:W-:Y:S01]  /*e550*/  ISETP.GE.AND P2, PT, R25, RZ, PT ;  /* 0x000000ff1900720c */ /* 0x000fe20003f46270 */
[C---:B------:R-:W-:Y:S01]  /*e560*/  IMAD R2, R59.reuse, R11, R2 ;  /* 0x0000000b3b027224 */ /* 0x040fe200078e0202 */
[----:B------:R-:W-:Y:S01]  /*e570*/  IABS R11, R25 ;  /* 0x00000019000b7213 */ /* 0x000fe20000000000 */
[----:B------:R-:W-:Y:S02]  /*e580*/  IMAD.MOV.U32 R28, RZ, RZ, R40 ;  /* 0x000000ffff1c7224 */ /* 0x000fe400078e0028 */
[----:B--2---:R-:W-:Y:S02]  /*e590*/  IMAD.MOV.U32 R30, RZ, RZ, R31 ;  /* 0x000000ffff1e7224 */ /* 0x004fe400078e001f */
[----:B------:R-:W2:Y:S04]  /*e5a0*/  LDL.LU R31, [R1+0x608] ;  /* 0x00060800011f7983 */ /* 0x000ea80000300800 */
[----:B------:R-:W2:Y:S04]  /*e5b0*/  LDL.LU R22, [R1+0x5b4] ;  /* 0x0005b40001167983 */ /* 0x000ea80000300800 */
[----:B------:R-:W-:Y:S04]  /*e5c0*/  STL [R1+0x198], R8 ;  /* 0x0001980801007387 */ /* 0x000fe80000100800 */
[----:B------:R3:W-:Y:S04]  /*e5d0*/  STL [R1+0x194], R6 ;  /* 0x0001940601007387 */ /* 0x0007e80000100800 */
[----:B------:R-:W4:Y:S04]  /*e5e0*/  LDL.LU R58, [R1+0x618] ;  /* 0x00061800013a7983 */ /* 0x000f280000300800 */
[----:B------:R-:W4:Y:S04]  /*e5f0*/  LDL.LU R48, [R1+0x668] ;  /* 0x0006680001307983 */ /* 0x000f280000300800 */
[----:B------:R-:W4:Y:S04]  /*e600*/  LDL.LU R40, [R1+0x5e4] ;  /* 0x0005e40001287983 */ /* 0x000f280000300800 */
[----:B------:R-:W4:Y:S01]  /*e610*/  LDL.LU R25, [R1+0x5b8] ;  /* 0x0005b80001197983 */ /* 0x000f220000300800 */
[----:B------:R-:W-:Y:S01]  /*e620*/  ISETP.GT.U32.AND P5, PT, R59, R2, PT ;  /* 0x000000023b00720c */ /* 0x000fe20003fa4070 */
[----:B------:R-:W-:-:S04]  /*e630*/  IMAD.HI.U32 R7, R34, R4, RZ ;  /* 0x0000000422077227 */ /* 0x000fc800078e00ff */
[----:B------:R-:W-:-:S04]  /*e640*/  IMAD.MOV R7, RZ, RZ, -R7 ;  /* 0x000000ffff077224 */ /* 0x000fc800078e0a07 */
[----:B------:R-:W-:-:S04]  /*e650*/  IMAD R4, R59, R7, R4 ;  /* 0x000000073b047224 */ /* 0x000fc800078e0204 */
[----:B------:R-:W-:Y:S01]  /*e660*/  @!P5 IMAD.IADD R2, R2, 0x1, -R59 ;  /* 0x000000010202d824 */ /* 0x000fe200078e0a3b */
[----:B------:R-:W-:Y:S01]  /*e670*/  ISETP.GT.U32.AND P5, PT, R59, R4, PT ;  /* 0x000000043b00720c */ /* 0x000fe20003fa4070 */
[----:B------:R-:W-:-:S03]  /*e680*/  IMAD.HI.U32 R5, R34, R0, RZ ;  /* 0x0000000022057227 */ /* 0x000fc600078e00ff */
[----:B------:R-:W-:Y:S01]  /*e690*/  ISETP.GT.U32.AND P6, PT, R59, R2, PT ;  /* 0x000000023b00720c */ /* 0x000fe20003fc4070 */
[----:B------:R-:W-:-:S08]  /*e6a0*/  IMAD.MOV R5, RZ, RZ, -R5 ;  /* 0x000000ffff057224 */ /* 0x000fd000078e0a05 */
[----:B------:R-:W-:Y:S02]  /*e6b0*/  @!P5 IMAD.IADD R4, R4, 0x1, -R59 ;  /* 0x000000010404d824 */ /* 0x000fe400078e0a3b */
[C---:B------:R-:W-:Y:S02]  /*e6c0*/  IMAD R0, R59.reuse, R5, R0 ;  /* 0x000000053b007224 */ /* 0x040fe400078e0200 */
[----:B------:R-:W-:Y:S01]  /*e6d0*/  IMAD.HI.U32 R5, R34, R12, RZ ;  /* 0x0000000c22057227 */ /* 0x000fe200078e00ff */
[----:B------:R-:W-:-:S03]  /*e6e0*/  ISETP.GT.U32.AND P5, PT, R59, R4, PT ;  /* 0x000000043b00720c */ /* 0x000fc60003fa4070 */
[----:B------:R-:W-:Y:S02]  /*e6f0*/  IMAD.MOV R5, RZ, RZ, -R5 ;  /* 0x000000ffff057224 */ /* 0x000fe400078e0a05 */
[----:B------:R-:W-:-:S04]  /*e700*/  IMAD.HI.U32 R13, R34, R11, RZ ;  /* 0x0000000b220d7227 */ /* 0x000fc800078e00ff */
[----:B------:R-:W-:Y:S02]  /*e710*/  @!P6 IMAD.IADD R2, R2, 0x1, -R59 ;  /* 0x000000010202e824 */ /* 0x000fe400078e0a3b */
[C---:B------:R-:W-:Y:S02]  /*e720*/  IMAD R12, R59.reuse, R5, R12 ;  /* 0x000000053b0c7224 */ /* 0x040fe400078e020c */
[----:B------:R-:W-:Y:S02]  /*e730*/  IMAD.MOV R13, RZ, RZ, -R13 ;  /* 0x000000ffff0d7224 */ /* 0x000fe400078e0a0d */
[----:B------:R-:W-:Y:S01]  /*e740*/  @!P5 IMAD.IADD R4, R4, 0x1, -R59 ;  /* 0x000000010404d824 */ /* 0x000fe200078e0a3b */
[C---:B------:R-:W-:Y:S01]  /*e750*/  ISETP.GT.U32.AND P5, PT, R59.reuse, R12, PT ;  /* 0x0000000c3b00720c */ /* 0x040fe20003fa4070 */
[C---:B------:R-:W-:Y:S02]  /*e760*/  IMAD R11, R59.reuse, R13, R11 ;  /* 0x0000000d3b0b7224 */ /* 0x040fe400078e020b */
[----:B------:R-:W-:Y:S01]  /*e770*/  IMAD.MOV.U32 R15, RZ, RZ, R2 ;  /* 0x000000ffff0f7224 */ /* 0x000fe200078e0002 */
[----:B------:R-:W-:-:S02]  /*e780*/  ISETP.GT.U32.AND P6, PT, R59, R0, PT ;  /* 0x000000003b00720c */ /* 0x000fc40003fc4070 */
[----:B------:R-:W-:Y:S01]  /*e790*/  IABS R10, R21 ;  /* 0x00000015000a7213 */ /* 0x000fe20000000000 */
[----:B------:R-:W-:Y:S01]  /*e7a0*/  @!P0 IMAD.MOV R15, RZ, RZ, -R15 ;  /* 0x000000ffff0f8224 */ /* 0x000fe200078e0a0f */
[----:B------:R-:W-:Y:S02]  /*e7b0*/  ISETP.GT.U32.AND P0, PT, R59, R11, PT ;  /* 0x0000000b3b00720c */ /* 0x000fe40003f04070 */
[----:B---3--:R-:W-:Y:S01]  /*e7c0*/  IABS R6, R60 ;  /* 0x0000003c00067213 */ /* 0x008fe20000000000 */
[----:B------:R-:W-:-:S04]  /*e7d0*/  IMAD.HI.U32 R7, R34, R10, RZ ;  /* 0x0000000a22077227 */ /* 0x000fc800078e00ff */
[----:B------:R-:W-:Y:S02]  /*e7e0*/  IMAD.MOV R7, RZ, RZ, -R7 ;  /* 0x000000ffff077224 */ /* 0x000fe400078e0a07 */
[----:B------:R-:W-:-:S04]  /*e7f0*/  IMAD.HI.U32 R5, R34, R6, RZ ;  /* 0x0000000622057227 */ /* 0x000fc800078e00ff */
[--C-:B------:R-:W-:Y:S02]  /*e800*/  @!P5 IMAD.IADD R12, R12, 0x1, -R59.reuse ;  /* 0x000000010c0cd824 */ /* 0x100fe400078e0a3b */
[----:B------:R-:W-:Y:S02]  /*e810*/  @!P6 IMAD.IADD R0, R0, 0x1, -R59 ;  /* 0x000000010000e824 */ /* 0x000fe400078e0a3b */
[----:B------:R-:W-:Y:S02]  /*e820*/  IMAD R10, R59, R7, R10 ;  /* 0x000000073b0a7224 */ /* 0x000fe400078e020a */
[----:B------:R-:W-:Y:S02]  /*e830*/  IMAD.MOV R5, RZ, RZ, -R5 ;  /* 0x000000ffff057224 */ /* 0x000fe400078e0a05 */
[----:B------:R-:W-:Y:S02]  /*e840*/  IMAD.MOV.U32 R14, RZ, RZ, R4 ;  /* 0x000000ffff0e7224 */ /* 0x000fe400078e0004 */
[----:B------:R-:W-:Y:S01]  /*e850*/  @!P0 IMAD.IADD R11, R11, 0x1, -R59 ;  /* 0x000000010b0b8824 */ /* 0x000fe200078e0a3b */
[C---:B------:R-:W-:Y:S01]  /*e860*/  ISETP.GT.U32.AND P0, PT, R59.reuse, R12, PT ;  /* 0x0000000c3b00720c */ /* 0x040fe20003f04070 */
[C---:B------:R-:W-:Y:S01]  /*e870*/  IMAD R6, R59.reuse, R5, R6 ;  /* 0x000000053b067224 */ /* 0x040fe200078e0206 */
[C---:B------:R-:W-:Y:S01]  /*e880*/  ISETP.GT.U32.AND P6, PT, R59.reuse, R0, PT ;  /* 0x000000003b00720c */ /* 0x040fe20003fc4070 */
[----:B------:R-:W-:Y:S01]  /*e890*/  @!P4 IMAD.MOV R14, RZ, RZ, -R14 ;  /* 0x000000ffff0ec224 */ /* 0x000fe200078e0a0e */
[----:B------:R-:W-:-:S02]  /*e8a0*/  ISETP.GT.U32.AND P4, PT, R59, R10, PT ;  /* 0x0000000a3b00720c */ /* 0x000fc40003f84070 */
[----:B------:R-:W-:-:S07]  /*e8b0*/  ISETP.GT.U32.AND P5, PT, R59, R6, PT ;  /* 0x000000063b00720c */ /* 0x000fce0003fa4070 */
[--C-:B------:R-:W-:Y:S02]  /*e8c0*/  @!P0 IMAD.IADD R12, R12, 0x1, -R59.reuse ;  /* 0x000000010c0c8824 */ /* 0x100fe400078e0a3b */
[--C-:B------:R-:W-:Y:S02]  /*e8d0*/  @!P6 IMAD.IADD R0, R0, 0x1, -R59.reuse ;  /* 0x000000010000e824 */ /* 0x100fe400078e0a3b */
[--C-:B------:R-:W-:Y:S02]  /*e8e0*/  @!P4 IMAD.IADD R10, R10, 0x1, -R59.reuse ;  /* 0x000000010a0ac824 */ /* 0x100fe400078e0a3b */
[----:B------:R-:W-:Y:S01]  /*e8f0*/  IMAD.MOV.U32 R13, RZ, RZ, R0 ;  /* 0x000000ffff0d7224 */ /* 0x000fe200078e0000 */
[----:B------:R-:W-:Y:S01]  /*e900*/  ISETP.GE.AND P6, PT, R21, RZ, PT ;  /* 0x000000ff1500720c */ /* 0x000fe20003fc6270 */
[----:B------:R-:W-:Y:S01]  /*e910*/  @!P5 IMAD.IADD R6, R6, 0x1, -R59 ;  /* 0x000000010606d824 */ /* 0x000fe200078e0a3b */
[----:B------:R-:W-:Y:S01]  /*e920*/  MOV R20, R27 ;  /* 0x0000001b00147202 */ /* 0x000fe20000000f00 */
[----:B------:R-:W-:Y:S01]  /*e930*/  IMAD.MOV.U32 R21, RZ, RZ, R26 ;  /* 0x000000ffff157224 */ /* 0x000fe200078e001a */
[----:B------:R-:W-:Y:S01]  /*e940*/  ISETP.GT.U32.AND P5, PT, R59, R10, PT ;  /* 0x0000000a3b00720c */ /* 0x000fe20003fa4070 */
[----:B------:R-:W-:Y:S01]  /*e950*/  IMAD.MOV.U32 R27, RZ, RZ, R28 ;  /* 0x000000ffff1b7224 */ /* 0x000fe200078e001c */
[----:B------:R0:W-:Y:S01]  /*e960*/  STL [R1+0x190], R15 ;  /* 0x0001900f01007387 */ /* 0x0001e20000100800 */
[----:B------:R-:W-:Y:S01]  /*e970*/  @!P1 IMAD.MOV R13, RZ, RZ, -R13 ;  /* 0x000000ffff0d9224 */ /* 0x000fe200078e0a0d */
[----:B------:R-:W-:Y:S01]  /*e980*/  IABS R5, R19 ;  /* 0x0000001300057213 */ /* 0x000fe20000000000 */
[----:B------:R-:W-:Y:S01]  /*e990*/  IMAD.MOV.U32 R26, RZ, RZ, R29 ;  /* 0x000000ffff1a7224 */ /* 0x000fe200078e001d */
[----:B------:R-:W-:Y:S01]  /*e9a0*/  STL [R1+0x18c], R14 ;  /* 0x00018c0e01007387 */ /* 0x000fe20000100800 */
[----:B------:R-:W-:-:S02]  /*e9b0*/  IMAD.MOV.U32 R28, RZ, RZ, R30 ;  /* 0x000000ffff1c7224 */ /* 0x000fc400078e001e */
[----:B------:R-:W-:Y:S02]  /*e9c0*/  IMAD.MOV.U32 R30, RZ, RZ, R54 ;  /* 0x000000ffff1e7224 */ /* 0x000fe400078e0036 */
[----:B------:R-:W3:Y:S01]  /*e9d0*/  LDL.LU R54, [R1+0x614] ;  /* 0x0006140001367983 */ /* 0x000ee20000300800 */
[----:B0-----:R-:W-:Y:S01]  /*e9e0*/  IMAD.MOV.U32 R15, RZ, RZ, R12 ;  /* 0x000000ffff0f7224 */ /* 0x001fe200078e000c */
[----:B------:R-:W-:Y:S02]  /*e9f0*/  IABS R4, R24 ;  /* 0x0000001800047213 */ /* 0x000fe40000000000 */
[C---:B------:R-:W-:Y:S01]  /*ea00*/  ISETP.GT.U32.AND P4, PT, R59.reuse, R11, PT ;  /* 0x0000000b3b00720c */ /* 0x040fe20003f84070 */
[----:B------:R-:W-:Y:S01]  /*ea10*/  @!P3 IMAD.MOV R15, RZ, RZ, -R15 ;  /* 0x000000ffff0fb224 */ /* 0x000fe200078e0a0f */
[----:B------:R-:W-:Y:S01]  /*ea20*/  ISETP.GT.U32.AND P1, PT, R59, R6, PT ;  /* 0x000000063b00720c */ /* 0x000fe20003f24070 */
[----:B------:R-:W-:-:S04]  /*ea30*/  @!P5 IMAD.IADD R10, R10, 0x1, -R59 ;  /* 0x000000010a0ad824 */ /* 0x000fc800078e0a3b */
[----:B------:R-:W-:-:S06]  /*ea40*/  @!P6 IMAD.MOV R10, RZ, RZ, -R10 ;  /* 0x000000ffff0ae224 */ /* 0x000fcc00078e0a0a */
[--C-:B------:R-:W-:Y:S02]  /*ea50*/  @!P4 IMAD.IADD R11, R11, 0x1, -R59.reuse ;  /* 0x000000010b0bc824 */ /* 0x100fe400078e0a3b */
[----:B------:R-:W-:Y:S02]  /*ea60*/  @!P1 IMAD.IADD R6, R6, 0x1, -R59 ;  /* 0x0000000106069824 */ /* 0x000fe400078e0a3b */
[----:B------:R-:W-:Y:S01]  /*ea70*/  @!P2 IMAD.MOV R11, RZ, RZ, -R11 ;  /* 0x000000ffff0ba224 */ /* 0x000fe200078e0a0b */
[----:B------:R-:W-:Y:S02]  /*ea80*/  ISETP.GE.AND P4, PT, R60, RZ, PT ;  /* 0x000000ff3c00720c */ /* 0x000fe40003f86270 */
[----:B------:R-:W-:Y:S02]  /*ea90*/  IABS R12, R21 ;  /* 0x00000015000c7213 */ /* 0x000fe40000000000 */
[----:B--2---:R-:W-:-:S05]  /*eaa0*/  IABS R8, R22 ;  /* 0x0000001600087213 */ /* 0x004fca0000000000 */
[----:B------:R-:W-:-:S04]  /*eab0*/  IMAD.HI.U32 R2, R34, R8, RZ ;  /* 0x0000000822027227 */ /* 0x000fc800078e00ff */
[----:B------:R-:W-:-:S04]  /*eac0*/  IMAD.MOV R2, RZ, RZ, -R2 ;  /* 0x000000ffff027224 */ /* 0x000fc800078e0a02 */
[----:B------:R-:W-:-:S05]  /*ead0*/  IMAD R8, R59, R2, R8 ;  /* 0x000000023b087224 */ /* 0x000fca00078e0208 */
[----:B------:R-:W-:Y:S02]  /*eae0*/  ISETP.GT.U32.AND P0, PT, R59, R8, PT ;  /* 0x000000083b00720c */ /* 0x000fe40003f04070 */
[----:B----4-:R-:W-:Y:S01]  /*eaf0*/  IABS R7, R25 ;  /* 0x0000001900077213 */ /* 0x010fe20000000000 */
[----:B------:R-:W-:-:S04]  /*eb00*/  IMAD.MOV.U32 R29, RZ, RZ, R40 ;  /* 0x000000ffff1d7224 */ /* 0x000fc800078e0028 */
[----:B------:R-:W-:-:S04]  /*eb10*/  IMAD.HI.U32 R0, R34, R7, RZ ;  /* 0x0000000722007227 */ /* 0x000fc800078e00ff */
[----:B------:R-:W-:Y:S02]  /*eb20*/  IMAD.MOV.U32 R40, RZ, RZ, R58 ;  /* 0x000000ffff287224 */ /* 0x000fe400078e003a */
[----:B------:R-:W2:Y:S01]  /*eb30*/  LDL.LU R58, [R1+0x660] ;  /* 0x00066000013a7983 */ /* 0x000ea20000300800 */
[----:B------:R-:W-:Y:S02]  /*eb40*/  IMAD.MOV R0, RZ, RZ, -R0 ;  /* 0x000000ffff007224 */ /* 0x000fe400078e0a00 */
[----:B------:R-:W-:Y:S01]  /*eb50*/  @!P0 IMAD.IADD R8, R8, 0x1, -R59 ;  /* 0x0000000108088824 */ /* 0x000fe200078e0a3b */
[----:B------:R0:W-:Y:S01]  /*eb60*/  STL [R1+0x188], R13 ;  /* 0x0001880d01007387 */ /* 0x0001e20000100800 */
[----:B------:R-:W-:Y:S01]  /*eb70*/  IABS R2, R23 ;  /* 0x0000001700027213 */ /* 0x000fe20000000000 */
[C---:B------:R-:W-:Y:S02]  /*eb80*/  IMAD R7, R59.reuse, R0, R7 ;  /* 0x000000003b077224 */ /* 0x040fe400078e0207 */
[----:B------:R-:W-:Y:S01]  /*eb90*/  ISETP.GT.U32.AND P3, PT, R59, R8, PT ;  /* 0x000000083b00720c */ /* 0x000fe20003f64070 */
[----:B------:R-:W-:-:S04]  /*eba0*/  IMAD.HI.U32 R0, R34, R4, RZ ;  /* 0x0000000422007227 */ /* 0x000fc800078e00ff */
[----:B0-----:R-:W-:Y:S01]  /*ebb0*/  IMAD.HI.U32 R13, R34, R5, RZ ;  /* 0x00000005220d7227 */ /* 0x001fe200078e00ff */
[----:B------:R-:W-:-:S03]  /*ebc0*/  ISETP.GT.U32.AND P5, PT, R59, R7, PT ;  /* 0x000000073b00720c */ /* 0x000fc60003fa4070 */
[----:B------:R-:W-:Y:S02]  /*ebd0*/  IMAD.MOV R13, RZ, RZ, -R13 ;  /* 0x000000ffff0d7224 */ /* 0x000fe400078e0a0d */
[----:B------:R-:W-:Y:S01]  /*ebe0*/  IMAD.HI.U32 R14, R34, R2, RZ ;  /* 0x00000002220e7227 */ /* 0x000fe200078e00ff */
[----:B------:R-:W-:-:S03]  /*ebf0*/  ISETP.GE.AND P0, PT, R25, RZ, PT ;  /* 0x000000ff1900720c */ /* 0x000fc60003f06270 */
[----:B------:R-:W-:Y:S02]  /*ec00*/  IMAD.MOV R0, RZ, RZ, -R0 ;  /* 0x000000ffff007224 */ /* 0x000fe400078e0a00 */
[C---:B------:R-:W-:Y:S01]  /*ec10*/  IMAD R5, R59.reuse, R13, R5 ;  /* 0x0000000d3b057224 */ /* 0x040fe200078e0205 */
[----:B------:R-:W-:Y:S01]  /*ec20*/  IADD3 R14, PT, PT, -R14, RZ, RZ ;  /* 0x000000ff0e0e7210 */ /* 0x000fe20007ffe1ff */
[----:B------:R-:W-:Y:S02]  /*ec30*/  IMAD.MOV.U32 R25, RZ, RZ, R26 ;  /* 0x000000ffff197224 */ /* 0x000fe400078e001a */
[----:B------:R-:W-:Y:S01]  /*ec40*/  IMAD.MOV.U32 R26, RZ, RZ, R27 ;  /* 0x000000ffff1a7224 */ /* 0x000fe200078e001b */
[C---:B------:R-:W-:Y:S01]  /*ec50*/  ISETP.GT.U32.AND P6, PT, R59.reuse, R5, PT ;  /* 0x000000053b00720c */ /* 0x040fe20003fc4070 */
[----:B------:R-:W-:Y:S02]  /*ec60*/  IMAD R4, R59, R0, R4 ;  /* 0x000000003b047224 */ /* 0x000fe400078e0204 */
[----:B------:R-:W-:Y:S01]  /*ec70*/  IMAD.MOV.U32 R27, RZ, RZ, R28 ;  /* 0x000000ffff1b7224 */ /* 0x000fe200078e001c */
[----:B------:R-:W-:Y:S01]  /*ec80*/  ISETP.GE.AND P1, PT, R22, RZ, PT ;  /* 0x000000ff1600720c */ /* 0x000fe20003f26270 */
[----:B------:R-:W-:-:S02]  /*ec90*/  IMAD.MOV.U32 R28, RZ, RZ, R29 ;  /* 0x000000ffff1c7224 */ /* 0x000fc400078e001d */
[----:B------:R-:W-:Y:S02]  /*eca0*/  IMAD.MOV.U32 R29, RZ, RZ, R31 ;  /* 0x000000ffff1d7224 */ /* 0x000fe400078e001f */
[----:B------:R-:W-:Y:S02]  /*ecb0*/  IMAD.MOV.U32 R22, RZ, RZ, R26 ;  /* 0x000000ffff167224 */ /* 0x000fe400078e001a */
[----:B------:R-:W-:Y:S01]  /*ecc0*/  @!P3 IMAD.IADD R8, R8, 0x1, -R59 ;  /* 0x000000010808b824 */ /* 0x000fe200078e0a3b */
[C---:B------:R-:W-:Y:S01]  /*ecd0*/  ISETP.GT.U32.AND P3, PT, R59.reuse, R4, PT ;  /* 0x000000043b00720c */ /* 0x040fe20003f64070 */
[----:B------:R-:W-:Y:S01]  /*ece0*/  IMAD.MOV.U32 R31, RZ, RZ, R45 ;  /* 0x000000ffff1f7224 */ /* 0x000fe200078e002d */
[----:B------:R-:W-:Y:S01]  /*ecf0*/  IABS R0, R20 ;  /* 0x0000001400007213 */ /* 0x000fe20000000000 */
[----:B------:R-:W-:Y:S01]  /*ed00*/  IMAD R2, R59, R14, R2 ;  /* 0x0000000e3b027224 */ /* 0x000fe200078e0202 */
[----:B------:R-:W4:Y:S01]  /*ed10*/  LDL.LU R45, [R1+0x658] ;  /* 0x00065800012d7983 */ /* 0x000f220000300800 */
[----:B------:R-:W-:-:S02]  /*ed20*/  IMAD.MOV.U32 R26, RZ, RZ, R27 ;  /* 0x000000ffff1a7224 */ /* 0x000fc400078e001b */
[----:B------:R-:W-:Y:S01]  /*ed30*/  IMAD.MOV.U32 R27, RZ, RZ, R32 ;  /* 0x000000ffff1b7224 */ /* 0x000fe200078e0020 */
[----:B------:R-:W-:Y:S01]  /*ed40*/  STL [R1+0x184], R15 ;  /* 0x0001840f01007387 */ /* 0x000fe20000100800 */
[----:B------:R-:W-:Y:S02]  /*ed50*/  IMAD.MOV.U32 R32, RZ, RZ, R39 ;  /* 0x000000ffff207224 */ /* 0x000fe400078e0027 */
[----:B------:R-:W-:Y:S01]  /*ed60*/  @!P5 IMAD.IADD R7, R7, 0x1, -R59 ;  /* 0x000000010707d824 */ /* 0x000fe200078e0a3b */
[----:B------:R-:W2:Y:S01]  /*ed70*/  LDL.LU R39, [R1+0x638] ;  /* 0x0006380001277983 */ /* 0x000ea20000300800 */
[----:B------:R-:W-:-:S03]  /*ed80*/  ISETP.GT.U32.AND P5, PT, R59, R2, PT ;  /* 0x000000023b00720c */ /* 0x000fc60003fa4070 */
[----:B------:R0:W-:Y:S01]  /*ed90*/  STL [R1+0x180], R11 ;  /* 0x0001800b01007387 */ /* 0x0001e20000100800 */
[----:B------:R-:W-:Y:S01]  /*eda0*/  ISETP.GT.U32.AND P2, PT, R59, R7, PT ;  /* 0x000000073b00720c */ /* 0x000fe20003f44070 */
[----:B------:R-:W-:Y:S01]  /*edb0*/  @!P6 IMAD.IADD R5, R5, 0x1, -R59 ;  /* 0x000000010505e824 */ /* 0x000fe200078e0a3b */
[----:B0-----:R-:W-:Y:S01]  /*edc0*/  MOV R11, R6 ;  /* 0x00000006000b7202 */ /* 0x001fe20000000f00 */
[----:B------:R-:W-:-:S04]  /*edd0*/  IMAD.HI.U32 R6, R34, R0, RZ ;  /* 0x0000000022067227 */ /* 0x000fc800078e00ff */
[----:B------:R-:W-:Y:S02]  /*ede0*/  IMAD.MOV R6, RZ, RZ, -R6 ;  /* 0x000000ffff067224 */ /* 0x000fe400078e0a06 */
[----:B------:R-:W-:Y:S01]  /*edf0*/  @!P3 IMAD.IADD R4, R4, 0x1, -R59 ;  /* 0x000000010404b824 */ /* 0x000fe200078e0a3b */
[C---:B------:R-:W-:Y:S01]  /*ee00*/  ISETP.GT.U32.AND P3, PT, R59.reuse, R5, PT ;  /* 0x000000053b00720c */ /* 0x040fe20003f64070 */
[----:B------:R-:W-:Y:S02]  /*ee10*/  IMAD R0, R59, R6, R0 ;  /* 0x000000063b007224 */ /* 0x000fe400078e0200 */
[----:B------:R-:W-:-:S04]  /*ee20*/  IMAD.HI.U32 R6, R34, R12, RZ ;  /* 0x0000000c22067227 */ /* 0x000fc800078e00ff */
[--C-:B------:R-:W-:Y:S02]  /*ee30*/  @!P5 IMAD.IADD R2, R2, 0x1, -R59.reuse ;  /* 0x000000010202d824 */ /* 0x100fe400078e0a3b */
[----:B------:R-:W-:Y:S02]  /*ee40*/  IMAD.MOV R6, RZ, RZ, -R6 ;  /* 0x000000ffff067224 */ /* 0x000fe400078e0a06 */
[----:B------:R-:W-:Y:S01]  /*ee50*/  @!P2 IMAD.IADD R7, R7, 0x1, -R59 ;  /* 0x000000010707a824 */ /* 0x000fe200078e0a3b */
[----:B------:R-:W-:Y:S01]  /*ee60*/  ISETP.GT.U32.AND P6, PT, R59, R2, PT ;  /* 0x000000023b00720c */ /* 0x000fe20003fc4070 */
[----:B------:R-:W-:Y:S01]  /*ee70*/  @!P4 IMAD.MOV R11, RZ, RZ, -R11 ;  /* 0x000000ffff0bc224 */ /* 0x000fe200078e0a0b */
[----:B------:R-:W-:Y:S01]  /*ee80*/  ISETP.GE.AND P4, PT, R23, RZ, PT ;  /* 0x000000ff1700720c */ /* 0x000fe20003f86270 */
[----:B------:R-:W-:Y:S02]  /*ee90*/  IMAD R12, R59, R6, R12 ;  /* 0x000000063b0c7224 */ /* 0x000fe400078e020c */
[----:B------:R-:W-:-:S02]  /*eea0*/  IMAD.MOV.U32 R23, RZ, RZ, R26 ;  /* 0x000000ffff177224 */ /* 0x000fc400078e001a */
[----:B------:R-:W-:Y:S02]  /*eeb0*/  IMAD.MOV.U32 R26, RZ, RZ, R27 ;  /* 0x000000ffff1a7224 */ /* 0x000fe400078e001b */
[----:B------:R-:W-:Y:S01]  /*eec0*/  @!P0 IMAD.MOV R7, RZ, RZ, -R7 ;  /* 0x000000ffff078224 */ /* 0x000fe200078e0a07 */
[----:B------:R-:W-:Y:S01]  /*eed0*/  ISETP.GT.U32.AND P0, PT, R59, R0, PT ;  /* 0x000000003b00720c */ /* 0x000fe20003f04070 */
[----:B------:R-:W-:Y:S01]  /*eee0*/  IMAD.MOV.U32 R27, RZ, RZ, R37 ;  /* 0x000000ffff1b7224 */ /* 0x000fe200078e0025 */
[----:B------:R-:W-:Y:S01]  /*eef0*/  ISETP.GE.AND P5, PT, R24, RZ, PT ;  /* 0x000000ff1800720c */ /* 0x000fe20003fa6270 */
[----:B------:R-:W-:Y:S01]  /*ef00*/  @!P3 IMAD.IADD R5, R5, 0x1, -R59 ;  /* 0x000000010505b824 */ /* 0x000fe200078e0a3b */
[----:B------:R-:W-:Y:S01]  /*ef10*/  ISETP.GT.U32.AND P3, PT, R59, R12, PT ;  /* 0x0000000c3b00720c */ /* 0x000fe20003f64070 */
[----:B------:R-:W-:Y:S01]  /*ef20*/  @!P1 IMAD.MOV R8, RZ, RZ, -R8 ;  /* 0x000000ffff089224 */ /* 0x000fe200078e0a08 */
[----:B------:R-:W-:Y:S01]  /*ef30*/  STL [R1+0x17c], R10 ;  /* 0x00017c0a01007387 */ /* 0x000fe20000100800 */
[----:B------:R-:W-:-:S02]  /*ef40*/  IMAD.MOV.U32 R24, RZ, RZ, R26 ;  /* 0x000000ffff187224 */ /* 0x000fc400078e001a */
[----:B------:R-:W-:Y:S01]  /*ef50*/  IMAD.MOV.U32 R26, RZ, RZ, R27 ;  /* 0x000000ffff1a7224 */ /* 0x000fe200078e001b */
[----:B------:R0:W-:Y:S01]  /*ef60*/  STL [R1+0x178], R11 ;  /* 0x0001780b01007387 */ /* 0x0001e20000100800 */
[----:B------:R-:W-:Y:S01]  /*ef70*/  IMAD.MOV.U32 R37, RZ, RZ, R41 ;  /* 0x000000ffff257224 */ /* 0x000fe200078e0029 */
[----:B------:R-:W-:Y:S01]  /*ef80*/  ISETP.GE.AND P2, PT, R19, RZ, PT ;  /* 0x000000ff1300720c */ /* 0x000fe20003f46270 */
[----:B------:R-:W-:Y:S01]  /*ef90*/  IMAD.MOV.U32 R27, RZ, RZ, R28 ;  /* 0x000000ffff1b7224 */ /* 0x000fe200078e001c */
[----:B------:R-:W2:Y:S01]  /*efa0*/  LDL.LU R41, [R1+0x604] ;  /* 0x0006040001297983 */ /* 0x000ea20000300800 */
[----:B------:R-:W-:Y:S01]  /*efb0*/  MOV R28, R47 ;  /* 0x0000002f001c7202 */ /* 0x000fe20000000f00 */
[----:B------:R-:W-:Y:S01]  /*efc0*/  IMAD.MOV.U32 R47, RZ, RZ, R48 ;  /* 0x000000ffff2f7224 */ /* 0x000fe200078e0030 */
[----:B------:R-:W-:Y:S01]  /*efd0*/  ISETP.GT.U32.AND P1, PT, R59, R4, PT ;  /* 0x000000043b00720c */ /* 0x000fe20003f24070 */
[----:B------:R-:W-:Y:S01]  /*efe0*/  STL [R1+0x174], R8 ;  /* 0x0001740801007387 */ /* 0x000fe20000100800 */
[----:B0-----:R-:W-:-:S03]  /*eff0*/  IABS R11, R25 ;  /* 0x00000019000b7213 */ /* 0x001fc60000000000 */
[----:B------:R-:W3:Y:S01]  /*f000*/  LDL.LU R48, [R1+0x62c] ;  /* 0x00062c0001307983 */ /* 0x000ee20000300800 */
[----:B------:R-:W-:Y:S01]  /*f010*/  @!P6 IMAD.IADD R2, R2, 0x1, -R59 ;  /* 0x000000010202e824 */ /* 0x000fe200078e0a3b */
[----:B------:R-:W-:Y:S02]  /*f020*/  ISETP.GE.AND P6, PT, R20, RZ, PT ;  /* 0x000000ff1400720c */ /* 0x000fe40003fc6270 */
[----:B------:R0:W-:Y:S01]  /*f030*/  STL [R1+0x16c], R7 ;  /* 0x00016c0701007387 */ /* 0x0001e20000100800 */
[----:B------:R-:W-:Y:S02]  /*f040*/  IMAD.MOV.U32 R20, RZ, RZ, R26 ;  /* 0x000000ffff147224 */ /* 0x000fe400078e001a */
[----:B------:R-:W-:Y:S02]  /*f050*/  IMAD.MOV.U32 R26, RZ, RZ, R27 ;  /* 0x000000ffff1a7224 */ /* 0x000fe400078e001b */
[----:B------:R-:W-:Y:S02]  /*f060*/  @!P0 IMAD.IADD R0, R0, 0x1, -R59 ;  /* 0x0000000100008824 */ /* 0x000fe400078e0a3b */
[----:B0-----:R-:W-:Y:S01]  /*f070*/  IMAD.HI.U32 R7, R34, R11, RZ ;  /* 0x0000000b22077227 */ /* 0x001fe200078e00ff */
[----:B------:R-:W-:-:S03]  /*f080*/  ISETP.GE.AND P0, PT, R25, RZ, PT ;  /* 0x000000ff1900720c */ /* 0x000fc60003f06270 */
[----:B------:R-:W-:Y:S02]  /*f090*/  IMAD.MOV.U32 R27, RZ, RZ, R28 ;  /* 0x000000ffff1b7224 */ /* 0x000fe400078e001c */
[----:B------:R-:W-:Y:S02]  /*f0a0*/  IMAD.MOV R7, RZ, RZ, -R7 ;  /* 0x000000ffff077224 */ /* 0x000fe400078e0a07 */
[----:B------:R-:W-:Y:S02]  /*f0b0*/  IMAD.MOV.U32 R28, RZ, RZ, R33 ;  /* 0x000000ffff1c7224 */ /* 0x000fe400078e0021 */
[----:B------:R-:W-:Y:S01]  /*f0c0*/  @!P3 IMAD.IADD R12, R12, 0x1, -R59 ;  /* 0x000000010c0cb824 */ /* 0x000fe200078e0a3b */
[----:B------:R-:W-:Y:S01]  /*f0d0*/  MOV R13, R2 ;  /* 0x00000002000d7202 */ /* 0x000fe20000000f00 */
[----:B------:R-:W-:Y:S01]  /*f0e0*/  IMAD.MOV.U32 R25, RZ, RZ, R26 ;  /* 0x000000ffff197224 */ /* 0x000fe200078e001a */
[C---:B------:R-:W-:Y:S01]  /*f0f0*/  ISETP.GT.U32.AND P3, PT, R59.reuse, R0, PT ;  /* 0x000000003b00720c */ /* 0x040fe20003f64070 */
[----:B------:R-:W-:Y:S01]  /*f100*/  IMAD.MOV.U32 R26, RZ, RZ, R27 ;  /* 0x000000ffff1a7224 */ /* 0x000fe200078e001b */
[----:B------:R-:W3:Y:S01]  /*f110*/  LDL.LU R33, [R1+0x630] ;  /* 0x0006300001217983 */ /* 0x000ee20000300800 */
[----:B------:R-:W-:-:S02]  /*f120*/  IMAD R11, R59, R7, R11 ;  /* 0x000000073b0b7224 */ /* 0x000fc400078e020b */
[----:B------:R-:W-:Y:S02]  /*f130*/  IMAD.MOV.U32 R27, RZ, RZ, R28 ;  /* 0x000000ffff1b7224 */ /* 0x000fe400078e001c */
[----:B------:R-:W-:Y:S01]  /*f140*/  @!P2 IMAD.MOV R5, RZ, RZ, -R5 ;  /* 0x000000ffff05a224 */ /* 0x000fe200078e0a05 */
[----:B------:R-:W-:Y:S01]  /*f150*/  ISETP.GT.U32.AND P2, PT, R59, R12, PT ;  /* 0x0000000c3b00720c */ /* 0x000fe20003f44070 */
[----:B------:R-:W-:Y:S02]  /*f160*/  IMAD.MOV.U32 R28, RZ, RZ, R30 ;  /* 0x000000ffff1c7224 */ /* 0x000fe400078e001e */
[----:B------:R-:W-:Y:S01]  /*f170*/  @!P1 IMAD.IADD R4, R4, 0x1, -R59 ;  /* 0x0000000104049824 */ /* 0x000fe200078e0a3b */
[----:B------:R-:W-:Y:S01]  /*f180*/  ISETP.GE.AND P1, PT, R21, RZ, PT ;  /* 0x000000ff1500720c */ /* 0x000fe20003f26270 */
[----:B------:R-:W-:Y:S01]  /*f190*/  @!P4 IMAD.MOV R13, RZ, RZ, -R13 ;  /* 0x000000ffff0dc224 */ /* 0x000fe200078e0a0d */
[----:B------:R-:W-:Y:S01]  /*f1a0*/  ISETP.GT.U32.AND P4, PT, R59, R11, PT ;  /* 0x0000000b3b00720c */ /* 0x000fe20003f84070 */
[----:B------:R-:W-:-:S02]  /*f1b0*/  IMAD.MOV.U32 R21, RZ, RZ, R26 ;  /* 0x000000ffff157224 */ /* 0x000fc400078e001a */
[----:B------:R-:W-:Y:S02]  /*f1c0*/  IMAD.MOV.U32 R26, RZ, RZ, R28 ;  /* 0x000000ffff1a7224 */ /* 0x000fe400078e001c */
[----:B------:R-:W-:Y:S02]  /*f1d0*/  IMAD.MOV.U32 R30, RZ, RZ, R37 ;  /* 0x000000ffff1e7224 */ /* 0x000fe400078e0025 */
[----:B------:R-:W-:Y:S01]  /*f1e0*/  IMAD.MOV.U32 R28, RZ, RZ, R29 ;  /* 0x000000ffff1c7224 */ /* 0x000fe200078e001d */
[----:B------:R-:W3:Y:S01]  /*f1f0*/  LDL.LU R37, [R1+0x61c] ;  /* 0x00061c0001257983 */ /* 0x000ee20000300800 */
[----:B------:R-:W-:Y:S02]  /*f200*/  IMAD.MOV.U32 R29, RZ, RZ, R50 ;  /* 0x000000ffff1d7224 */ /* 0x000fe400078e0032 */
[----:B------:R-:W-:Y:S01]  /*f210*/  IMAD.MOV.U32 R50, RZ, RZ, R52 ;  /* 0x000000ffff327224 */ /* 0x000fe200078e0034 */
[----:B------:R-:W-:Y:S01]  /*f220*/  STL [R1+0x148], R13 ;  /* 0x0001480d01007387 */ /* 0x000fe20000100800 */
[----:B------:R-:W-:-:S03]  /*f230*/  @!P3 IMAD.IADD R0, R0, 0x1, -R59 ;  /* 0x000000010000b824 */ /* 0x000fc600078e0a3b */
[----:B------:R-:W3:Y:S01]  /*f240*/  LDL.LU R52, [R1+0x678] ;  /* 0x0006780001347983 */ /* 0x000ee20000300800 */
[----:B------:R-:W-:-:S03]  /*f250*/  IABS R10, R22 ;  /* 0x00000016000a7213 */ /* 0x000fc60000000000 */
[----:B------:R0:W-:Y:S01]  /*f260*/  STL [R1+0x130], R5 ;  /* 0x0001300501007387 */ /* 0x0001e20000100800 */
[----:B------:R-:W-:Y:S01]  /*f270*/  ISETP.GE.AND P3, PT, R22, RZ, PT ;  /* 0x000000ff1600720c */ /* 0x000fe20003f66270 */
[----:B------:R-:W-:Y:S02]  /*f280*/  IMAD.MOV.U32 R22, RZ, RZ, R26 ;  /* 0x000000ffff167224 */ /* 0x000fe400078e001a */
[----:B------:R-:W-:Y:S02]  /*f290*/  @!P2 IMAD.IADD R12, R12, 0x1, -R59 ;  /* 0x000000010c0ca824 */ /* 0x000fe400078e0a3b */
[----:B------:R-:W-:Y:S02]  /*f2a0*/  IMAD.MOV.U32 R26, RZ, RZ, R27 ;  /* 0x000000ffff1a7224 */ /* 0x000fe400078e001b */
[----:B0-----:R-:W-:Y:S01]  /*f2b0*/  IMAD.MOV.U32 R5, RZ, RZ, R4 ;  /* 0x000000ffff057224 */ /* 0x001fe200078e0004 */
[----:B------:R-:W-:Y:S01]  /*f2c0*/  @!P4 IADD3 R11, PT, PT, R11, -R59, RZ ;  /* 0x8000003b0b0bc210 */ /* 0x000fe20007ffe0ff */
[----:B------:R-:W-:-:S02]  /*f2d0*/  IMAD.MOV.U32 R27, RZ, RZ, R32 ;  /* 0x000000ffff1b7224 */ /* 0x000fc400078e0020 */
[----:B------:R-:W-:Y:S01]  /*f2e0*/  @!P5 IMAD.MOV R5, RZ, RZ, -R5 ;  /* 0x000000ffff05d224 */ /* 0x000fe200078e0a05 */
[----:B------:R-:W-:Y:S01]  /*f2f0*/  IABS R8, R23 ;  /* 0x0000001700087213 */ /* 0x000fe20000000000 */
[----:B------:R-:W-:Y:S01]  /*f300*/  @!P6 IMAD.MOV R0, RZ, RZ, -R0 ;  /* 0x000000ffff00e224 */ /* 0x000fe200078e0a00 */
[----:B------:R-:W-:Y:S01]  /*f310*/  ISETP.GE.AND P4, PT, R23, RZ, PT ;  /* 0x000000ff1700720c */ /* 0x000fe20003f86270 */
[----:B------:R-:W-:Y:S01]  /*f320*/  @!P1 IMAD.MOV R12, RZ, RZ, -R12 ;  /* 0x000000ffff0c9224 */ /* 0x000fe200078e0a0c */
[----:B------:R0:W-:Y:S01]  /*f330*/  STL [R1+0x110], R5 ;  /* 0x0001100501007387 */ /* 0x0001e20000100800 */
[----:B------:R-:W-:Y:S02]  /*f340*/  IMAD.MOV.U32 R23, RZ, RZ, R26 ;  /* 0x000000ffff177224 */ /* 0x000fe400078e001a */
[----:B------:R-:W-:Y:S01]  /*f350*/  IMAD.MOV.U32 R26, RZ, RZ, R27 ;  /* 0x000000ffff1a7224 */ /* 0x000fe200078e001b */
[----:B------:R-:W4:Y:S01]  /*f360*/  LDL.LU R32, [R1+0x620] ;  /* 0x0006200001207983 */ /* 0x000f220000300800 */
[----:B------:R-:W-:-:S02]  /*f370*/  IMAD.MOV.U32 R27, RZ, RZ, R28 ;  /* 0x000000ffff1b7224 */ /* 0x000fc400078e001c */
[----:B------:R-:W-:Y:S01]  /*f380*/  IMAD.MOV.U32 R28, RZ, RZ, R29 ;  /* 0x000000ffff1c7224 */ /* 0x000fe200078e001d */
[----:B------:R1:W-:Y:S01]  /*f390*/  STL [R1+0x100], R0 ;  /* 0x0001000001007387 */ /* 0x0003e20000100800 */
[----:B------:R-:W-:-:S03]  /*f3a0*/  IMAD.MOV.U32 R29, RZ, RZ, R31 ;  /* 0x000000ffff1d7224 */ /* 0x000fc600078e001f */
[----:B------:R-:W-:Y:S04]  /*f3b0*/  STL [R1+0xfc], R12 ;  /* 0x0000fc0c01007387 */ /* 0x000fe80000100800 */
        /* <DEDUP_REMOVED lines=8> */
[----:B------:R-:W-:-:S04]  /*f440*/  IMAD.HI.U32 R4, R34, R7, RZ ;  /* 0x0000000722047227 */ /* 0x000fc800078e00ff */
[C---:B------:R-:W-:Y:S01]  /*f450*/  IMAD R8, R59.reuse, R2, R8 ;  /* 0x000000023b087224 */ /* 0x040fe200078e0208 */
[----:B------:R-:W-:Y:S01]  /*f460*/  IABS R2, R20 ;  /* 0x0000001400027213 */ /* 0x000fe20000000000 */
[----:B------:R-:W-:Y:S02]  /*f470*/  @!P5 IMAD.IADD R10, R10, 0x1, -R59 ;  /* 0x000000010a0ad824 */ /* 0x000fe400078e0a3b */
[----:B------:R-:W-:Y:S02]  /*f480*/  IMAD.MOV R4, RZ, RZ, -R4 ;  /* 0x000000ffff047224 */ /* 0x000fe400078e0a04 */
[----:B0-----:R-:W-:Y:S01]  /*f490*/  IMAD.HI.U32 R5, R34, R2, RZ ;  /* 0x0000000222057227 */ /* 0x001fe200078e00ff */
[C---:B------:R-:W-:Y:S02]  /*f4a0*/  ISETP.GT.U32.AND P6, PT, R59.reuse, R10, PT ;  /* 0x0000000a3b00720c */ /* 0x040fe40003fc4070 */
[C---:B------:R-:W-:Y:S01]  /*f4b0*/  ISETP.GT.U32.AND P2, PT, R59.reuse, R8, PT ;  /* 0x000000083b00720c */ /* 0x040fe20003f44070 */
[----:B------:R-:W-:Y:S01]  /*f4c0*/  IMAD R7, R59, R4, R7 ;  /* 0x000000043b077224 */ /* 0x000fe200078e0207 */
[----:B------:R-:W-:Y:S01]  /*f4d0*/  IABS R6, R25 ;  /* 0x0000001900067213 */ /* 0x000fe20000000000 */
[----:B------:R-:W-:-:S03]  /*f4e0*/  IMAD.MOV R5, RZ, RZ, -R5 ;  /* 0x000000ffff057224 */ /* 0x000fc600078e0a05 */
[----:B------:R-:W-:Y:S01]  /*f4f0*/  ISETP.GT.U32.AND P1, PT, R59, R7, PT ;  /* 0x000000073b00720c */ /* 0x000fe20003f24070 */
[----:B-1----:R-:W-:-:S04]  /*f500*/  IMAD.HI.U32 R0, R34, R6, RZ ;  /* 0x0000000622007227 */ /* 0x002fc800078e00ff */
[C---:B------:R-:W-:Y:S01]  /*f510*/  IMAD R2, R59.reuse, R5, R2 ;  /* 0x000000053b027224 */ /* 0x040fe200078e0202 */
[----:B------:R-:W-:Y:S01]  /*f520*/  @!P6 IADD3 R10, PT, PT, R10, -R59, RZ ;  /* 0x8000003b0a0ae210 */ /* 0x000fe20007ffe0ff */
[----:B------:R-:W-:Y:S01]  /*f530*/  IMAD.MOV R0, RZ, RZ, -R0 ;  /* 0x000000ffff007224 */ /* 0x000fe200078e0a00 */
[C---:B------:R-:W-:Y:S02]  /*f540*/  ISETP.GT.U32.AND P5, PT, R59.reuse, R11, PT ;  /* 0x0000000b3b00720c */ /* 0x040fe40003fa4070 */
[C---:B------:R-:W-:Y:S01]  /*f550*/  ISETP.GT.U32.AND P6, PT, R59.reuse, R2, PT ;  /* 0x000000023b00720c */ /* 0x040fe20003fc4070 */
[--C-:B------:R-:W-:Y:S02]  /*f560*/  @!P2 IMAD.IADD R8, R8, 0x1, -R59.reuse ;  /* 0x000000010808a824 */ /* 0x100fe400078e0a3b */
[----:B------:R-:W-:Y:S01]  /*f570*/  IMAD R6, R59, R0, R6 ;  /* 0x000000003b067224 */ /* 0x000fe200078e0206 */
[----:B------:R-:W-:Y:S01]  /*f580*/  IABS R4, R21 ;  /* 0x0000001500047213 */ /* 0x000fe20000000000 */
[----:B------:R-:W-:Y:S01]  /*f590*/  @!P1 IMAD.IADD R7, R7, 0x1, -R59 ;  /* 0x0000000107079824 */ /* 0x000fe200078e0a3b */
[----:B------:R-:W-:-:S02]  /*f5a0*/  ISETP.GT.U32.AND P2, PT, R59, R8, PT ;  /* 0x000000083b00720c */ /* 0x000fc40003f44070 */
[----:B------:R-:W-:Y:S01]  /*f5b0*/  ISETP.GT.U32.AND P1, PT, R59, R6, PT ;  /* 0x000000063b00720c */ /* 0x000fe20003f24070 */
[----:B------:R-:W-:-:S04]  /*f5c0*/  IMAD.HI.U32 R5, R34, R4, RZ ;  /* 0x0000000422057227 */ /* 0x000fc800078e00ff */
[--C-:B------:R-:W-:Y:S02]  /*f5d0*/  @!P5 IMAD.IADD R11, R11, 0x1, -R59.reuse ;  /* 0x000000010b0bd824 */ /* 0x100fe400078e0a3b */
[----:B------:R-:W-:Y:S02]  /*f5e0*/  @!P6 IMAD.IADD R2, R2, 0x1, -R59 ;  /* 0x000000010202e824 */ /* 0x000fe400078e0a3b */
[----:B------:R-:W-:Y:S02]  /*f5f0*/  IMAD.MOV R5, RZ, RZ, -R5 ;  /* 0x000000ffff057224 */ /* 0x000fe400078e0a05 */
[----:B------:R-:W-:Y:S01]  /*f600*/  @!P0 IMAD.MOV R11, RZ, RZ, -R11 ;  /* 0x000000ffff0b8224 */ /* 0x000fe200078e0a0b */
[C---:B------:R-:W-:Y:S01]  /*f610*/  ISETP.GT.U32.AND P0, PT, R59.reuse, R2, PT ;  /* 0x000000023b00720c */ /* 0x040fe20003f04070 */
[C---:B------:R-:W-:Y:S01]  /*f620*/  IMAD R4, R59.reuse, R5, R4 ;  /* 0x000000053b047224 */ /* 0x040fe200078e0204 */
[----:B------:R-:W-:Y:S01]  /*f630*/  ISETP.GT.U32.AND P6, PT, R59, R7, PT ;  /* 0x000000073b00720c */ /* 0x000fe20003fc4070 */
[----:B------:R-:W-:-:S02]  /*f640*/  @!P2 IMAD.IADD R8, R8, 0x1, -R59 ;  /* 0x000000010808a824 */ /* 0x000fc400078e0a3b */
[----:B------:R-:W-:Y:S01]  /*f650*/  @!P1 IMAD.IADD R6, R6, 0x1, -R59 ;  /* 0x0000000106069824 */ /* 0x000fe200078e0a3b */
[----:B------:R-:W-:Y:S01]  /*f660*/  ISETP.GE.AND P5, PT, R24, RZ, PT ;  /* 0x000000ff1800720c */ /* 0x000fe20003fa6270 */
[----:B------:R-:W-:Y:S01]  /*f670*/  @!P3 IMAD.MOV R10, RZ, RZ, -R10 ;  /* 0x000000ffff0ab224 */ /* 0x000fe200078e0a0a */
[C---:B------:R-:W-:Y:S01]  /*f680*/  ISETP.GT.U32.AND P3, PT, R59.reuse, R4, PT ;  /* 0x000000043b00720c */ /* 0x040fe20003f64070 */
[----:B------:R-:W-:Y:S01]  /*f690*/  @!P4 IMAD.MOV R8, RZ, RZ, -R8 ;  /* 0x000000ffff08c224 */ /* 0x000fe200078e0a08 */
[----:B------:R-:W-:Y:S01]  /*f6a0*/  IABS R0, R22 ;  /* 0x0000001600007213 */ /* 0x000fe20000000000 */
[----:B------:R-:W-:Y:S01]  /*f6b0*/  IMAD.MOV.U32 R24, RZ, RZ, R26 ;  /* 0x000000ffff187224 */ /* 0x000fe200078e001a */
[----:B------:R-:W-:Y:S02]  /*f6c0*/  ISETP.GE.AND P2, PT, R20, RZ, PT ;  /* 0x000000ff1400720c */ /* 0x000fe40003f46270 */
[----:B------:R-:W-:Y:S01]  /*f6d0*/  ISETP.GT.U32.AND P4, PT, R59, R6, PT ;  /* 0x000000063b00720c */ /* 0x000fe20003f84070 */
[----:B------:R-:W-:-:S02]  /*f6e0*/  IMAD.MOV.U32 R26, RZ, RZ, R28 ;  /* 0x000000ffff1a7224 */ /* 0x000fc400078e001c */
[----:B------:R-:W-:Y:S01]  /*f6f0*/  IMAD.HI.U32 R5, R34, R0, RZ ;  /* 0x0000000022057227 */ /* 0x000fe200078e00ff */
[----:B------:R-:W-:-:S03]  /*f700*/  ISETP.GE.AND P1, PT, R25, RZ, PT ;  /* 0x000000ff1900720c */ /* 0x000fc60003f26270 */
[--C-:B------:R-:W-:Y:S02]  /*f710*/  @!P0 IMAD.IADD R2, R2, 0x1, -R59.reuse ;  /* 0x0000000102028824 */ /* 0x100fe400078e0a3b */
[----:B------:R-:W-:Y:S02]  /*f720*/  IMAD.MOV.U32 R25, RZ, RZ, R26 ;  /* 0x000000ffff197224 */ /* 0x000fe400078e001a */
[----:B------:R-:W-:Y:S02]  /*f730*/  @!P6 IMAD.IADD R7, R7, 0x1, -R59 ;  /* 0x000000010707e824 */ /* 0x000fe400078e0a3b */
[----:B------:R-:W-:Y:S02]  /*f740*/  IMAD.MOV R5, RZ, RZ, -R5 ;  /* 0x000000ffff057224 */ /* 0x000fe400078e0a05 */
[----:B------:R-:W-:Y:S01]  /*f750*/  IMAD.MOV.U32 R26, RZ, RZ, R27 ;  /* 0x000000ffff1a7224 */ /* 0x000fe200078e001b */
[----:B------:R-:W-:Y:S01]  /*f760*/  @!P3 IADD3 R4, PT, PT, R4, -R59, RZ ;  /* 0x8000003b0404b210 */ /* 0x000fe20007ffe0ff */
[----:B------:R-:W-:Y:S01]  /*f770*/  @!P5 IMAD.MOV R7, RZ, RZ, -R7 ;  /* 0x000000ffff07d224 */ /* 0x000fe200078e0a07 */
[----:B------:R-:W-:Y:S01]  /*f780*/  ISETP.GE.AND P3, PT, R22, RZ, PT ;  /* 0x000000ff1600720c */ /* 0x000fe20003f66270 */
[----:B------:R-:W-:Y:S01]  /*f790*/  IMAD R0, R59, R5, R0 ;  /* 0x000000053b007224 */ /* 0x000fe200078e0200 */
[----:B------:R-:W-:Y:S01]  /*f7a0*/  IABS R5, R23 ;  /* 0x0000001700057213 */ /* 0x000fe20000000000 */
[----:B------:R-:W-:Y:S01]  /*f7b0*/  @!P4 IMAD.IADD R6, R6, 0x1, -R59 ;  /* 0x000000010606c824 */ /* 0x000fe200078e0a3b */
[----:B------:R-:W-:Y:S01]  /*f7c0*/  ISETP.GE.AND P4, PT, R23, RZ, PT ;  /* 0x000000ff1700720c */ /* 0x000fe20003f86270 */
[----:B------:R-:W-:-:S02]  /*f7d0*/  IMAD.MOV.U32 R23, RZ, RZ, R26 ;  /* 0x000000ffff177224 */ /* 0x000fc400078e001a */
[----:B--2---:R-:W-:Y:S02]  /*f7e0*/  IMAD.MOV.U32 R27, RZ, RZ, R41 ;  /* 0x000000ffff1b7224 */ /* 0x004fe400078e0029 */
[----:B------:R-:W-:Y:S02]  /*f7f0*/  IMAD.MOV.U32 R41, RZ, RZ, R44 ;  /* 0x000000ffff297224 */ /* 0x000fe400078e002c */
[----:B------:R-:W-:Y:S02]  /*f800*/  IMAD.MOV.U32 R44, RZ, RZ, R50 ;  /* 0x000000ffff2c7224 */ /* 0x000fe400078e0032 */
[----:B------:R-:W-:Y:S02]  /*f810*/  IMAD.MOV.U32 R22, RZ, RZ, R27 ;  /* 0x000000ffff167224 */ /* 0x000fe400078e001b */
[----:B------:R-:W-:Y:S02]  /*f820*/  IMAD.MOV.U32 R27, RZ, RZ, R29 ;  /* 0x000000ffff1b7224 */ /* 0x000fe400078e001d */
[----:B---3--:R-:W-:-:S02]  /*f830*/  IMAD.MOV.U32 R50, RZ, RZ, R52 ;  /* 0x000000ffff327224 */ /* 0x008fc400078e0034 */
[----:B----4-:R-:W-:Y:S02]  /*f840*/  IMAD.MOV.U32 R28, RZ, RZ, R31 ;  /* 0x000000ffff1c7224 */ /* 0x010fe400078e001f */
[----:B------:R-:W-:Y:S02]  /*f850*/  IMAD.MOV.U32 R31, RZ, RZ, R43 ;  /* 0x000000ffff1f7224 */ /* 0x000fe400078e002b */
[----:B------:R-:W-:Y:S02]  /*f860*/  IMAD.MOV.U32 R43, RZ, RZ, R55 ;  /* 0x000000ffff2b7224 */ /* 0x000fe400078e0037 */
[----:B------:R-:W2:Y:S04]  /*f870*/  LDL.LU R55, [R1+0x68c] ;  /* 0x00068c0001377983 */ /* 0x000ea80000300800 */
[----:B------:R-:W-:Y:S04]  /*f880*/  STL [R1+0xf8], R11 ;  /* 0x0000f80b01007387 */ /* 0x000fe80000100800 */
[----:B------:R0:W-:Y:S01]  /*f890*/  STL [R1+0xf4], R10 ;  /* 0x0000f40a01007387 */ /* 0x0001e20000100800 */
[----:B------:R-:W-:-:S02]  /*f8a0*/  IMAD.MOV.U32 R26, RZ, RZ, R28 ;  /* 0x000000ffff1a7224 */ /* 0x000fc400078e001c */
[----:B------:R-:W-:Y:S01]  /*f8b0*/  IMAD.MOV.U32 R29, RZ, RZ, R31 ;  /* 0x000000ffff1d7224 */ /* 0x000fe200078e001f */
[----:B------:R-:W-:Y:S01]  /*f8c0*/  STL [R1+0xd8], R8 ;  /* 0x0000d80801007387 */ /* 0x000fe20000100800 */
[----:B0-----:R-:W-:-:S03]  /*f8d0*/  IMAD.MOV.U32 R10, RZ, RZ, R2 ;  /* 0x000000ffff0a7224 */ /* 0x001fc600078e0002 */
[----:B------:R-:W3:Y:S01]  /*f8e0*/  LDL.LU R52, [R1+0x688] ;  /* 0x0006880001347983 */ /* 0x000ee20000300800 */
[----:B------:R-:W-:-:S03]  /*f8f0*/  @!P2 IMAD.MOV R10, RZ, RZ, -R10 ;  /* 0x000000ffff0aa224 */ /* 0x000fc600078e0a0a */
[----:B------:R0:W-:Y:S01]  /*f900*/  STL [R1+0xd4], R7 ;  /* 0x0000d40701007387 */ /* 0x0001e20000100800 */
[----:B------:R-:W-:Y:S02]  /*f910*/  IMAD.MOV.U32 R28, RZ, RZ, R30 ;  /* 0x000000ffff1c7224 */ /* 0x000fe400078e001e */
[----:B------:R-:W-:Y:S01]  /*f920*/  IMAD.MOV.U32 R31, RZ, RZ, R37 ;  /* 0x000000ffff1f7224 */ /* 0x000fe200078e0025 */
[----:B------:R1:W-:Y:S01]  /*f930*/  STL [R1+0xd0], R10 ;  /* 0x0000d00a01007387 */ /* 0x0003e20000100800 */
[----:B------:R-:W-:Y:S02]  /*f940*/  IMAD.MOV.U32 R30, RZ, RZ, R32 ;  /* 0x000000ffff1e7224 */ /* 0x000fe400078e0020 */
[----:B------:R-:W-:Y:S02]  /*f950*/  IMAD.MOV.U32 R37, RZ, RZ, R54 ;  /* 0x000000ffff257224 */ /* 0x000fe400078e0036 */
[----:B------:R-:W-:Y:S01]  /*f960*/  IMAD.MOV.U32 R32, RZ, RZ, R40 ;  /* 0x000000ffff207224 */ /* 0x000fe200078e0028 */
[----:B------:R-:W4:Y:S04]  /*f970*/  LDL.LU R54, [R1+0x65c] ;  /* 0x00065c0001367983 */ /* 0x000f280000300800 */
[----:B------:R-:W2:Y:S01]  /*f980*/  LDL.LU R40, [R1+0x640] ;  /* 0x0006400001287983 */ /* 0x000ea20000300800 */
[----:B------:R-:W-:Y:S01]  /*f990*/  ISETP.GT.U32.AND P5, PT, R59, R4, PT ;  /* 0x000000043b00720c */ /* 0x000fe20003fa4070 */
[----:B0-----:R-:W-:Y:S01]  /*f9a0*/  IMAD.HI.U32 R7, R34, R5, RZ ;  /* 0x0000000522077227 */ /* 0x001fe200078e00ff */
[----:B------:R-:W-:-:S03]  /*f9b0*/  ISETP.GE.AND P6, PT, R21, RZ, PT ;  /* 0x000000ff1500720c */ /* 0x000fc60003fc6270 */
[----:B------:R-:W-:Y:S01]  /*f9c0*/  IMAD.MOV R7, RZ, RZ, -R7 ;  /* 0x000000ffff077224 */ /* 0x000fe200078e0a07 */
[----:B------:R-:W-:Y:S01]  /*f9d0*/  ISETP.GT.U32.AND P0, PT, R59, R0, PT ;  /* 0x000000003b00720c */ /* 0x000fe20003f04070 */
[----:B------:R-:W-:Y:S01]  /*f9e0*/  @!P1 IMAD.MOV R6, RZ, RZ, -R6 ;  /* 0x000000ffff069224 */ /* 0x000fe200078e0a06 */
[----:B------:R-:W-:Y:S01]  /*f9f0*/  ISETP.GE.AND P1, PT, R25, RZ, PT ;  /* 0x000000ff1900720c */ /* 0x000fe20003f26270 */
[----:B------:R-:W-:Y:S01]  /*fa00*/  IMAD R5, R59, R7, R5 ;  /* 0x000000073b057224 */ /* 0x000fe200078e0205 */
[----:B------:R-:W-:Y:S01]  /*fa10*/  IABS R7, R25 ;  /* 0x0000001900077213 */ /* 0x000fe20000000000 */
[----:B------:R-:W-:Y:S02]  /*fa20*/  IMAD.MOV.U32 R25, RZ, RZ, R26 ;  /* 0x000000ffff197224 */ /* 0x000fe400078e001a */
[----:B------:R-:W-:Y:S01]  /*fa30*/  @!P5 IADD3 R4, PT, PT, R4, -R59, RZ ;  /* 0x8000003b0404d210 */ /* 0x000fe20007ffe0ff */
[----:B------:R-:W-:Y:S02]  /*fa40*/  IMAD.MOV.U32 R26, RZ, RZ, R27 ;  /* 0x000000ffff1a7224 */ /* 0x000fe400078e001b */
[----:B------:R-:W-:-:S02]  /*fa50*/  IMAD.MOV.U32 R27, RZ, RZ, R28 ;  /* 0x000000ffff1b7224 */ /* 0x000fc400078e001c */
[----:B------:R-:W-:Y:S02]  /*fa60*/  IMAD.MOV.U32 R28, RZ, RZ, R29 ;  /* 0x000000ffff1c7224 */ /* 0x000fe400078e001d */
[----:B------:R-:W-:Y:S02]  /*fa70*/  IMAD.MOV.U32 R29, RZ, RZ, R30 ;  /* 0x000000ffff1d7224 */ /* 0x000fe400078e001e */
[----:B-1----:R-:W-:Y:S02]  /*fa80*/  IMAD.MOV.U32 R10, RZ, RZ, R4 ;  /* 0x000000ffff0a7224 */ /* 0x002fe400078e0004 */
[----:B------:R-:W-:Y:S02]  /*fa90*/  IMAD.MOV.U32 R30, RZ, RZ, R31 ;  /* 0x000000ffff1e7224 */ /* 0x000fe400078e001f */
[----:B------:R-:W-:Y:S02]  /*faa0*/  IMAD.MOV.U32 R31, RZ, RZ, R32 ;  /* 0x000000ffff1f7224 */ /* 0x000fe400078e0020 */
[----:B------:R-:W-:Y:S01]  /*fab0*/  IMAD.MOV.U32 R32, RZ, RZ, R37 ;  /* 0x000000ffff207224 */ /* 0x000fe200078e0025 */
[----:B------:R-:W-:Y:S01]  /*fac0*/  IABS R8, R24 ;  /* 0x0000001800087213 */ /* 0x000fe20000000000 */
[----:B------:R-:W-:Y:S01]  /*fad0*/  @!P0 IMAD.IADD R0, R0, 0x1, -R59 ;  /* 0x0000000100008824 */ /* 0x000fe200078e0a3b */
[----:B------:R-:W-:Y:S01]  /*fae0*/  ISETP.GE.AND P0, PT, R24, RZ, PT ;  /* 0x000000ff1800720c */ /* 0x000fe20003f06270 */
[----:B------:R-:W-:-:S02]  /*faf0*/  @!P6 IMAD.MOV R10, RZ, RZ, -R10 ;  /* 0x000000ffff0ae224 */ /* 0x000fc400078e0a0a */
[----:B------:R-:W-:Y:S01]  /*fb00*/  IMAD.MOV.U32 R24, RZ, RZ, R26 ;  /* 0x000000ffff187224 */ /* 0x000fe200078e001a */
[----:B------:R-:W-:Y:S01]  /*fb10*/  STL [R1+0xb8], R6 ;  /* 0x0000b80601007387 */ /* 0x000fe20000100800 */
[----:B------:R-:W-:Y:S01]  /*fb20*/  IMAD.MOV.U32 R26, RZ, RZ, R28 ;  /* 0x000000ffff1a7224 */ /* 0x000fe200078e001c */
[----:B------:R-:W-:Y:S02]  /*fb30*/  ISETP.GE.AND P6, PT, R25, RZ, PT ;  /* 0x000000ff1900720c */ /* 0x000fe40003fc6270 */
[----:B------:R-:W-:Y:S01]  /*fb40*/  IABS R12, R25 ;  /* 0x00000019000c7213 */ /* 0x000fe20000000000 */
[----:B------:R0:W-:Y:S01]  /*fb50*/  STL [R1+0x80], R10 ;  /* 0x0000800a01007387 */ /* 0x0001e20000100800 */
[----:B------:R-:W-:Y:S01]  /*fb60*/  MOV R28, R30 ;  /* 0x0000001e001c7202 */ /* 0x000fe20000000f00 */
[----:B------:R-:W-:Y:S02]  /*fb70*/  IMAD.MOV.U32 R25, RZ, RZ, R27 ;  /* 0x000000ffff197224 */ /* 0x000fe400078e001b */
[----:B------:R-:W-:-:S02]  /*fb80*/  IMAD.MOV.U32 R30, RZ, RZ, R32 ;  /* 0x000000ffff1e7224 */ /* 0x000fc400078e0020 */
[----:B------:R-:W-:Y:S02]  /*fb90*/  IMAD.MOV.U32 R27, RZ, RZ, R31 ;  /* 0x000000ffff1b7224 */ /* 0x000fe400078e001f */
[----:B--2---:R-:W-:Y:S02]  /*fba0*/  IMAD.MOV.U32 R37, RZ, RZ, R40 ;  /* 0x000000ffff257224 */ /* 0x004fe400078e0028 */
[----:B------:R-:W-:Y:S02]  /*fbb0*/  IMAD.MOV.U32 R40, RZ, RZ, R41 ;  /* 0x000000ffff287224 */ /* 0x000fe400078e0029 */
[----:B------:R-:W-:Y:S02]  /*fbc0*/  IMAD.MOV.U32 R41, RZ, RZ, R48 ;  /* 0x000000ffff297224 */ /* 0x000fe400078e0030 */
[----:B------:R-:W2:Y:S01]  /*fbd0*/  LDL.LU R48, [R1+0x66c] ;  /* 0x00066c0001307983 */ /* 0x000ea20000300800 */
[----:B------:R-:W-:Y:S02]  /*fbe0*/  IMAD.MOV.U32 R31, RZ, RZ, R40 ;  /* 0x000000ffff1f7224 */ /* 0x000fe400078e0028 */
[----:B------:R-:W-:-:S02]  /*fbf0*/  IMAD.MOV.U32 R32, RZ, RZ, R41 ;  /* 0x000000ffff207224 */ /* 0x000fc400078e0029 */
[----:B------:R-:W2:Y:S04]  /*fc00*/  LDL.LU R41, [R1+0x63c] ;  /* 0x00063c0001297983 */ /* 0x000ea80000300800 */
[----:B------:R-:W2:Y:S01]  /*fc10*/  LDL.LU R40, [R1+0x624] ;  /* 0x0006240001287983 */ /* 0x000ea20000300800 */
[----:B------:R-:W-:Y:S02]  /*fc20*/  ISETP.GT.U32.AND P2, PT, R59, R0, PT ;  /* 0x000000003b00720c */ /* 0x000fe40003f44070 */
[----:B------:R-:W-:-:S11]  /*fc30*/  IABS R4, R25 ;  /* 0x0000001900047213 */ /* 0x000fd60000000000 */
[----:B------:R-:W-:Y:S01]  /*fc40*/  @!P2 IMAD.IADD R0, R0, 0x1, -R59 ;  /* 0x000000010000a824 */ /* 0x000fe200078e0a3b */
[----:B------:R-:W-:Y:S01]  /*fc50*/  ISETP.GE.AND P2, PT, R25, RZ, PT ;  /* 0x000000ff1900720c */ /* 0x000fe20003f46270 */
[----:B------:R-:W-:Y:S02]  /*fc60*/  IMAD.MOV.U32 R25, RZ, RZ, R26 ;  /* 0x000000ffff197224 */ /* 0x000fe400078e001a */
[----:B------:R-:W-:Y:S01]  /*fc70*/  IMAD.MOV.U32 R26, RZ, RZ, R30 ;  /* 0x000000ffff1a7224 */ /* 0x000fe200078e001e */
[----:B------:R-:W-:Y:S01]  /*fc80*/  ISETP.GT.U32.AND P5, PT, R59, R5, PT ;  /* 0x000000053b00720c */ /* 0x000fe20003fa4070 */
[----:B------:R-:W-:-:S04]  /*fc90*/  IMAD.HI.U32 R2, R34, R8, RZ ;  /* 0x0000000822027227 */ /* 0x000fc800078e00ff */
[----:B------:R-:W-:-:S04]  /*fca0*/  IMAD.MOV R2, RZ, RZ, -R2 ;  /* 0x000000ffff027224 */ /* 0x000fc800078e0a02 */
[----:B------:R-:W-:Y:S02]  /*fcb0*/  IMAD R8, R59, R2, R8 ;  /* 0x000000023b087224 */ /* 0x000fe400078e0208 */
[----:B------:R-:W-:Y:S02]  /*fcc0*/  @!P3 IMAD.MOV R0, RZ, RZ, -R0 ;  /* 0x000000ffff00b224 */ /* 0x000fe400078e0a00 */
[----:B------:R-:W-:Y:S01]  /*fcd0*/  @!P5 IMAD.IADD R5, R5, 0x1, -R59 ;  /* 0x000000010505d824 */ /* 0x000fe200078e0a3b */
[----:B------:R-:W-:Y:S01]  /*fce0*/  ISETP.GT.U32.AND P3, PT, R59, R8, PT ;  /* 0x000000083b00720c */ /* 0x000fe20003f64070 */
[----:B0-----:R-:W-:-:S03]  /*fcf0*/  IMAD.HI.U32 R10, R34, R7, RZ ;  /* 0x00000007220a7227 */ /* 0x001fc600078e00ff */
[----:B------:R-:W-:Y:S01]  /*fd00*/  ISETP.GT.U32.AND P5, PT, R59, R5, PT ;  /* 0x000000053b00720c */ /* 0x000fe20003fa4070 */
[----:B------:R-:W-:-:S04]  /*fd10*/  IMAD.MOV R10, RZ, RZ, -R10 ;  /* 0x000000ffff0a7224 */ /* 0x000fc800078e0a0a */
[----:B------:R-:W-:-:S04]  /*fd20*/  IMAD R7, R59, R10, R7 ;  /* 0x0000000a3b077224 */ /* 0x000fc800078e0207 */
[----:B------:R-:W-:Y:S02]  /*fd30*/  @!P3 IMAD.IADD R8, R8, 0x1, -R59 ;  /* 0x000000010808b824 */ /* 0x000fe400078e0a3b */
[----:B------:R-:W-:-:S03]  /*fd40*/  IMAD.HI.U32 R6, R34, R12, RZ ;  /* 0x0000000c22067227 */ /* 0x000fc600078e00ff */
[----:B------:R-:W-:Y:S01]  /*fd50*/  ISETP.GT.U32.AND P3, PT, R59, R8, PT ;  /* 0x000000083b00720c */ /* 0x000fe20003f64070 */
[----:B------:R-:W-:Y:S01]  /*fd60*/  @!P5 IMAD.IADD R5, R5, 0x1, -R59 ;  /* 0x000000010505d824 */ /* 0x000fe200078e0a3b */
[----:B------:R-:W-:Y:S01]  /*fd70*/  ISETP.GT.U32.AND P5, PT, R59, R7, PT ;  /* 0x000000073b00720c */ /* 0x000fe20003fa4070 */
[----:B------:R-:W-:Y:S02]  /*fd80*/  IMAD.MOV R6, RZ, RZ, -R6 ;  /* 0x000000ffff067224 */ /* 0x000fe400078e0a06 */
[----:B------:R-:W-:-:S04]  /*fd90*/  IMAD.HI.U32 R10, R34, R4, RZ ;  /* 0x00000004220a7227 */ /* 0x000fc800078e00ff */
[C---:B------:R-:W-:Y:S02]  /*fda0*/  IMAD R12, R59.reuse, R6, R12 ;  /* 0x000000063b0c7224 */ /* 0x040fe400078e020c */
[----:B------:R-:W-:Y:S02]  /*fdb0*/  IMAD.MOV R10, RZ, RZ, -R10 ;  /* 0x000000ffff0a7224 */ /* 0x000fe400078e0a0a */
[--C-:B------:R-:W-:Y:S01]  /*fdc0*/  @!P3 IMAD.IADD R8, R8, 0x1, -R59.reuse ;  /* 0x000000010808b824 */ /* 0x100fe200078e0a3b */
[C---:B------:R-:W-:Y:S01]  /*fdd0*/  ISETP.GT.U32.AND P3, PT, R59.reuse, R12, PT ;  /* 0x0000000c3b00720c */ /* 0x040fe20003f64070 */
[----:B------:R-:W-:Y:S02]  /*fde0*/  IMAD R4, R59, R10, R4 ;  /* 0x0000000a3b047224 */ /* 0x000fe400078e0204 */
[----:B------:R-:W-:Y:S02]  /*fdf0*/  @!P5 IMAD.IADD R7, R7, 0x1, -R59 ;  /* 0x000000010707d824 */ /* 0x000fe400078e0a3b */
[----:B------:R-:W-:-:S03]  /*fe00*/  IMAD.MOV.U32 R15, RZ, RZ, R5 ;  /* 0x000000ffff0f7224 */ /* 0x000fc600078e0005 */
[C---:B------:R-:W-:Y:S01]  /*fe10*/  ISETP.GT.U32.AND P5, PT, R59.reuse, R7, PT ;  /* 0x000000073b00720c */ /* 0x040fe20003fa4070 */
[----:B------:R-:W-:Y:S01]  /*fe20*/  @!P4 IMAD.MOV R15, RZ, RZ, -R15 ;  /* 0x000000ffff0fc224 */ /* 0x000fe200078e0a0f */
[----:B------:R-:W-:Y:S02]  /*fe30*/  ISETP.GT.U32.AND P4, PT, R59, R4, PT ;  /* 0x000000043b00720c */ /* 0x000fe40003f84070 */
[----:B------:R-:W-:Y:S01]  /*fe40*/  IABS R2, R22 ;  /* 0x0000001600027213 */ /* 0x000fe20000000000 */
[----:B------:R-:W-:Y:S01]  /*fe50*/  @!P3 IMAD.IADD R12, R12, 0x1, -R59 ;  /* 0x000000010c0cb824 */ /* 0x000fe200078e0a3b */
[----:B------:R-:W-:-:S03]  /*fe60*/  IABS R11, R24 ;  /* 0x00000018000b7213 */ /* 0x000fc60000000000 */
[----:B------:R-:W-:Y:S01]  /*fe70*/  IMAD.HI.U32 R13, R34, R2, RZ ;  /* 0x00000002220d7227 */ /* 0x000fe200078e00ff */
[----:B------:R-:W-:-:S03]  /*fe80*/  IABS R10, R25 ;  /* 0x00000019000a7213 */ /* 0x000fc60000000000 */
[--C-:B------:R-:W-:Y:S02]  /*fe90*/  @!P5 IMAD.IADD R7, R7, 0x1, -R59.reuse ;  /* 0x000000010707d824 */ /* 0x100fe400078e0a3b */
[----:B------:R-:W-:Y:S02]  /*fea0*/  @!P4 IMAD.IADD R4, R4, 0x1, -R59 ;  /* 0x000000010404c824 */ /* 0x000fe400078e0a3b */
[----:B------:R-:W-:Y:S02]  /*feb0*/  IMAD.MOV R13, RZ, RZ, -R13 ;  /* 0x000000ffff0d7224 */ /* 0x000fe400078e0a0d */
[----:B------:R-:W-:Y:S01]  /*fec0*/  @!P1 IMAD.MOV R7, RZ, RZ, -R7 ;  /* 0x000000ffff079224 */ /* 0x000fe200078e0a07 */
[C---:B------:R-:W-:Y:S01]  /*fed0*/  ISETP.GT.U32.AND P1, PT, R59.reuse, R4, PT ;  /* 0x000000043b00720c */ /* 0x040fe20003f24070 */
[----:B------:R-:W-:Y:S02]  /*fee0*/  IMAD R2, R59, R13, R2 ;  /* 0x0000000d3b027224 */ /* 0x000fe400078e0202 */
[----:B------:R-:W-:-:S02]  /*fef0*/  IMAD.MOV.U32 R14, RZ, RZ, R8 ;  /* 0x000000ffff0e7224 */ /* 0x000fc400078e0008 */
[----:B------:R-:W-:-:S04]  /*ff00*/  IMAD.HI.U32 R5, R34, R10, RZ ;  /* 0x0000000a22057227 */ /* 0x000fc800078e00ff */
[----:B------:R-:W-:Y:S01]  /*ff10*/  @!P0 IMAD.MOV R14, RZ, RZ, -R14 ;  /* 0x000000ffff0e8224 */ /* 0x000fe200078e0a0e */
[----:B------:R-:W-:Y:S01]  /*ff20*/  ISETP.GT.U32.AND P0, PT, R59, R2, PT ;  /* 0x000000023b00720c */ /* 0x000fe20003f04070 */
[----:B--2---:R-:W-:Y:S02]  /*ff30*/  IMAD.MOV.U32 R30, RZ, RZ, R40 ;  /* 0x000000ffff1e7224 */ /* 0x004fe400078e0028 */
[----:B------:R-:W-:Y:S02]  /*ff40*/  IMAD.MOV.U32 R40, RZ, RZ, R43 ;  /* 0x000000ffff287224 */ /* 0x000fe400078e002b */
[----:B------:R-:W2:Y:S04]  /*ff50*/  LDL.LU R43, [R1+0x644] ;  /* 0x00064400012b7983 */ /* 0x000ea80000300800 */
[----:B------:R0:W-:Y:S02]  /*ff60*/  STL [R1+0x68], R0 ;  /* 0x0000680001007387 */ /* 0x0001e40000100800 */
[----:B0-----:R-:W-:-:S05]  /*ff70*/  IABS R0, R23 ;  /* 0x0000001700007213 */ /* 0x001fca0000000000 */
[----:B------:R-:W-:-:S05]  /*ff80*/  IMAD.HI.U32 R6, R34, R0, RZ ;  /* 0x0000000022067227 */ /* 0x000fca00078e00ff */
[----:B------:R-:W-:-:S05]  /*ff90*/  IADD3 R6, PT, PT, -R6, RZ, RZ ;  /* 0x000000ff06067210 */ /* 0x000fca0007ffe1ff */
[----:B------:R-:W-:-:S05]  /*ffa0*/  IMAD R0, R59, R6, R0 ;  /* 0x000000063b007224 */ /* 0x000fca00078e0200 */
[----:B------:R-:W-:Y:S01]  /*ffb0*/  ISETP.GT.U32.AND P3, PT, R59, R0, PT ;  /* 0x000000003b00720c */ /* 0x000fe20003f64070 */
[----:B------:R-:W-:-:S04]  /*ffc0*/  IMAD.HI.U32 R6, R34, R11, RZ ;  /* 0x0000000b22067227 */ /* 0x000fc800078e00ff */
[----:B------:R-:W-:Y:S02]  /*ffd0*/  IMAD.MOV R6, RZ, RZ, -R6 ;  /* 0x000000ffff067224 */ /* 0x000fe400078e0a06 */
[----:B------:R-:W-:Y:S02]  /*ffe0*/  IMAD.MOV R5, RZ, RZ, -R5 ;  /* 0x000000ffff057224 */ /* 0x000fe400078e0a05 */
[----:B------:R-:W-:Y:S01]  /*fff0*/  IMAD R11, R59, R6, R11 ;  /* 0x000000063b0b7224 */ /* 0x000fe200078e020b */
[----:B------:R-:W-:-:S03]  /*10000*/  IABS R6, R26 ;  /* 0x0000001a00067213 */ /* 0x000fc60000000000 */
[----:B------:R-:W-:Y:S01]  /*10010*/  @!P3 IMAD.IADD R0, R0, 0x1, -R59 ;  /* 0x000000010000b824 */ /* 0x000fe200078e0a3b */
[C---:B------:R-:W-:Y:S01]  /*10020*/  ISETP.GT.U32.AND P4, PT, R59.reuse, R12, PT ;  /* 0x0000000c3b00720c */ /* 0x040fe20003f84070 */
[C---:B------:R-:W-:Y:S02]  /*10030*/  IMAD R10, R59.reuse, R5, R10 ;  /* 0x000000053b0a7224 */ /* 0x040fe400078e020a */
[----:B------:R-:W-:Y:S01]  /*10040*/  IMAD.HI.U32 R13, R34, R6, RZ ;  /* 0x00000006220d7227 */ /* 0x000fe200078e00ff */
[----:B------:R-:W-:-:S03]  /*10050*/  ISETP.GT.U32.AND P3, PT, R59, R0, PT ;  /* 0x000000003b00720c */ /* 0x000fc60003f64070 */
[----:B------:R-:W-:Y:S01]  /*10060*/  @!P1 IMAD.IADD R4, R4, 0x1, -R59 ;  /* 0x0000000104049824 */ /* 0x000fe200078e0a3b */
[C---:B------:R-:W-:Y:S01]  /*10070*/  ISETP.GT.U32.AND P1, PT, R59.reuse, R10, PT ;  /* 0x0000000a3b00720c */ /* 0x040fe20003f24070 */
[----:B------:R-:W-:Y:S02]  /*10080*/  IMAD.MOV R13, RZ, RZ, -R13 ;  /* 0x000000ffff0d7224 */ /* 0x000fe400078e0a0d */
[--C-:B------:R-:W-:Y:S02]  /*10090*/  @!P0 IMAD.IADD R2, R2, 0x1, -R59.reuse ;  /* 0x0000000102028824 */ /* 0x100fe400078e0a3b */
[C---:B------:R-:W-:Y:S02]  /*100a0*/  IMAD R6, R59.reuse, R13, R6 ;  /* 0x0000000d3b067224 */ /* 0x040fe400078e0206 */
[--C-:B------:R-:W-:Y:S01]  /*100b0*/  @!P4 IMAD.IADD R12, R12, 0x1, -R59.reuse ;  /* 0x000000010c0cc824 */ /* 0x100fe200078e0a3b */
[C---:B------:R-:W-:Y:S01]  /*100c0*/  ISETP.GT.U32.AND P0, PT, R59.reuse, R2, PT ;  /* 0x000000023b00720c */ /* 0x040fe20003f04070 */
[----:B------:R-:W-:Y:S01]  /*100d0*/  @!P3 IMAD.IADD R0, R0, 0x1, -R59 ;  /* 0x000000010000b824 */ /* 0x000fe200078e0a3b */
[----:B------:R-:W-:-:S02]  /*100e0*/  ISETP.GT.U32.AND P3, PT, R59, R6, PT ;  /* 0x000000063b00720c */ /* 0x000fc40003f64070 */
[C---:B------:R-:W-:Y:S01]  /*100f0*/  ISETP.GT.U32.AND P4, PT, R59.reuse, R11, PT ;  /* 0x0000000b3b00720c */ /* 0x040fe20003f84070 */
[----:B------:R-:W-:Y:S02]  /*10100*/  @!P1 IMAD.IADD R10, R10, 0x1, -R59 ;  /* 0x000000010a0a9824 */ /* 0x000fe400078e0a3b */
[----:B------:R-:W-:Y:S01]  /*10110*/  IMAD.MOV.U32 R16, RZ, RZ, R12 ;  /* 0x000000ffff107224 */ /* 0x000fe200078e000c */
[----:B------:R0:W-:Y:S01]  /*10120*/  STL [R1+0x60], R15 ;  /* 0x0000600f01007387 */ /* 0x0001e20000100800 */
[----:B------:R-:W-:Y:S02]  /*10130*/  IABS R5, R27 ;  /* 0x0000001b00057213 */ /* 0x000fe40000000000 */
[----:B------:R-:W-:Y:S01]  /*10140*/  @!P6 IMAD.MOV R16, RZ, RZ, -R16 ;  /* 0x000000ffff10e224 */ /* 0x000fe200078e0a10 */
[----:B------:R-:W-:Y:S01]  /*10150*/  STL [R1+0x58], R14 ;  /* 0x0000580e01007387 */ /* 0x000fe20000100800 */
[----:B------:R-:W-:-:S03]  /*10160*/  ISETP.GT.U32.AND P6, PT, R59, R10, PT ;  /* 0x0000000a3b00720c */ /* 0x000fc60003fc4070 */
[----:B------:R1:W-:Y:S01]  /*10170*/  STL [R1+0x54], R7 ;  /* 0x0000540701007387 */ /* 0x0003e20000100800 */
[----:B------:R-:W-:Y:S01]  /*10180*/  ISETP.GE.AND P5, PT, R22, RZ, PT ;  /* 0x000000ff1600720c */ /* 0x000fe20003fa6270 */
[----:B0-----:R-:W-:Y:S01]  /*10190*/  IMAD.HI.U32 R15, R34, R5, RZ ;  /* 0x00000005220f7227 */ /* 0x001fe200078e00ff */
[----:B------:R-:W-:Y:S02]  /*101a0*/  IABS R8, R28 ;  /* 0x0000001c00087213 */ /* 0x000fe40000000000 */
[----:B------:R-:W-:Y:S01]  /*101b0*/  @!P0 IADD3 R2, PT, PT, R2, -R59, RZ ;  /* 0x8000003b02028210 */ /* 0x000fe20007ffe0ff */
[--C-:B------:R-:W-:Y:S01]  /*101c0*/  @!P3 IMAD.IADD R6, R6, 0x1, -R59.reuse ;  /* 0x000000010606b824 */ /* 0x100fe200078e0a3b */
[----:B-1----:R-:W-:Y:S01]  /*101d0*/  IABS R7, R29 ;  /* 0x0000001d00077213 */ /* 0x002fe20000000000 */
[----:B------:R-:W-:Y:S01]  /*101e0*/  @!P4 IMAD.IADD R11, R11, 0x1, -R59 ;  /* 0x000000010b0bc824 */ /* 0x000fe200078e0a3b */
[----:B------:R-:W-:Y:S01]  /*101f0*/  ISETP.GE.AND P0, PT, R23, RZ, PT ;  /* 0x000000ff1700720c */ /* 0x000fe20003f06270 */
[----:B------:R-:W-:Y:S01]  /*10200*/  @!P2 IMAD.MOV R4, RZ, RZ, -R4 ;  /* 0x000000ffff04a224 */ /* 0x000fe200078e0a04 */
[----:B------:R-:W-:Y:S01]  /*10210*/  IABS R12, R30 ;  /* 0x0000001e000c7213 */ /* 0x000fe20000000000 */
[C---:B------:R-:W-:Y:S01]  /*10220*/  IMAD.HI.U32 R13, R34.reuse, R7, RZ ;  /* 0x00000007220d7227 */ /* 0x040fe200078e00ff */
[----:B------:R-:W-:Y:S03]  /*10230*/  STL [R1+0x50], R16 ;  /* 0x0000501001007387 */ /* 0x000fe60000100800 */
[----:B------:R-:W-:Y:S01]  /*10240*/  IMAD.HI.U32 R14, R34, R8, RZ ;  /* 0x00000008220e7227 */ /* 0x000fe200078e00ff */
[----:B------:R-:W-:-:S03]  /*10250*/  ISETP.GT.U32.AND P2, PT, R59, R6, PT ;  /* 0x000000063b00720c */ /* 0x000fc60003f44070 */
[----:B------:R-:W-:Y:S01]  /*10260*/  IMAD.MOV R15, RZ, RZ, -R15 ;  /* 0x000000ffff0f7224 */ /* 0x000fe200078e0a0f */
[C---:B------:R-:W-:Y:S01]  /*10270*/  ISETP.GT.U32.AND P3, PT, R59.reuse, R11, PT ;  /* 0x0000000b3b00720c */ /* 0x040fe20003f64070 */
[----:B------:R-:W-:Y:S01]  /*10280*/  IMAD.MOV R13, RZ, RZ, -R13 ;  /* 0x000000ffff0d7224 */ /* 0x000fe200078e0a0d */
[----:B------:R0:W-:Y:S01]  /*10290*/  STL [R1+0x38], R4 ;  /* 0x0000380401007387 */ /* 0x0001e20000100800 */
[----:B------:R-:W-:Y:S02]  /*102a0*/  IMAD.MOV R14, RZ, RZ, -R14 ;  /* 0x000000ffff0e7224 */ /* 0x000fe400078e0a0e */
[C---:B------:R-:W-:Y:S02]  /*102b0*/  IMAD R5, R59.reuse, R15, R5 ;  /* 0x0000000f3b057224 */ /* 0x040fe400078e0205 */
[----:B------:R-:W-:Y:S02]  /*102c0*/  IMAD R7, R59, R13, R7 ;  /* 0x0000000d3b077224 */ /* 0x000fe400078e0207 */
[----:B------:R-:W-:-:S02]  /*102d0*/  @!P6 IMAD.IADD R10, R10, 0x1, -R59 ;  /* 0x000000010a0ae824 */ /* 0x000fc400078e0a3b */
[----:B0-----:R-:W-:Y:S01]  /*102e0*/  IMAD.MOV.U32 R4, RZ, RZ, R12 ;  /* 0x000000ffff047224 */ /* 0x001fe200078e000c */
[----:B------:R-:W-:Y:S01]  /*102f0*/  ISETP.GE.AND P6, PT, R26, RZ, PT ;  /* 0x000000ff1a00720c */ /* 0x000fe20003fc6270 */
[C---:B------:R-:W-:Y:S02]  /*10300*/  IMAD R8, R59.reuse, R14, R8 ;  /* 0x0000000e3b087224 */ /* 0x040fe400078e0208 */
[----:B------:R-:W-:Y:S02]  /*10310*/  IMAD.MOV.U32 R13, RZ, RZ, R0 ;  /* 0x000000ffff0d7224 */ /* 0x000fe400078e0000 */
[----:B------:R-:W-:Y:S01]  /*10320*/  @!P5 IMAD.MOV R2, RZ, RZ, -R2 ;  /* 0x000000ffff02d224 */ /* 0x000fe200078e0a02 */
[----:B------:R-:W-:Y:S01]  /*10330*/  ISETP.GT.U32.AND P5, PT, R59, R5, PT ;  /* 0x000000053b00720c */ /* 0x000fe20003fa4070 */
[----:B------:R-:W-:-:S04]  /*10340*/  IMAD.HI.U32 R0, R34, R4, RZ ;  /* 0x0000000422007227 */ /* 0x000fc800078e00ff */
[----:B------:R-:W-:Y:S01]  /*10350*/  @!P0 IMAD.MOV R13, RZ, RZ, -R13 ;  /* 0x000000ffff0d8224 */ /* 0x000fe200078e0a0d */
[----:B------:R-:W-:Y:S01]  /*10360*/  ISETP.GT.U32.AND P0, PT, R59, R8, PT ;  /* 0x000000083b00720c */ /* 0x000fe20003f04070 */
[----:B------:R-:W-:Y:S01]  /*10370*/  IMAD.MOV R0, RZ, RZ, -R0 ;  /* 0x000000ffff007224 */ /* 0x000fe200078e0a00 */
[----:B------:R-:W-:Y:S01]  /*10380*/  @!P2 IADD3 R6, PT, PT, R6, -R59, RZ ;  /* 0x8000003b0606a210 */ /* 0x000fe20007ffe0ff */
[--C-:B------:R-:W-:Y:S01]  /*10390*/  @!P3 IMAD.IADD R11, R11, 0x1, -R59.reuse ;  /* 0x000000010b0bb824 */ /* 0x100fe200078e0a3b */
[C---:B------:R-:W-:Y:S01]  /*103a0*/  ISETP.GT.U32.AND P3, PT, R59.reuse, R7, PT ;  /* 0x000000073b00720c */ /* 0x040fe20003f64070 */
[----:B------:R-:W-:Y:S01]  /*103b0*/  IMAD R4, R59, R0, R4 ;  /* 0x000000003b047224 */ /* 0x000fe200078e0204 */
[----:B------:R-:W-:Y:S01]  /*103c0*/  ISETP.GE.AND P4, PT, R24, RZ, PT ;  /* 0x000000ff1800720c */ /* 0x000fe20003f86270 */
[----:B------:R0:W-:Y:S01]  /*103d0*/  STL [R1+0x34], R2 ;  /* 0x0000340201007387 */ /* 0x0001e20000100800 */
[----:B------:R-:W-:Y:S01]  /*103e0*/  ISETP.GE.AND P1, PT, R25, RZ, PT ;  /* 0x000000ff1900720c */ /* 0x000fe20003f26270 */
[----:B------:R-:W-:Y:S01]  /*103f0*/  @!P6 IMAD.MOV R6, RZ, RZ, -R6 ;  /* 0x000000ffff06e224 */ /* 0x000fe200078e0a06 */
[----:B------:R-:W-:Y:S01]  /*10400*/  ISETP.GT.U32.AND P6, PT, R59, R4, PT ;  /* 0x000000043b00720c */ /* 0x000fe20003fc4070 */
[----:B------:R-:W-:-:S02]  /*10410*/  @!P5 IMAD.IADD R5, R5, 0x1, -R59 ;  /* 0x000000010505d824 */ /* 0x000fc400078e0a3b */
[----:B------:R-:W-:Y:S01]  /*10420*/  @!P0 IMAD.IADD R8, R8, 0x1, -R59 ;  /* 0x0000000108088824 */ /* 0x000fe200078e0a3b */
[----:B0-----:R-:W-:Y:S02]  /*10430*/  IABS R2, R31 ;  /* 0x0000001f00027213 */ /* 0x001fe40000000000 */
[----:B------:R-:W-:-:S03]  /*10440*/  ISETP.GT.U32.AND P0, PT, R59, R5, PT ;  /* 0x000000053b00720c */ /* 0x000fc60003f04070 */
[----:B------:R-:W-:Y:S01]  /*10450*/  IMAD.HI.U32 R0, R34, R2, RZ ;  /* 0x0000000222007227 */ /* 0x000fe200078e00ff */
[----:B------:R-:W-:-:S03]  /*10460*/  ISETP.GE.AND P2, PT, R27, RZ, PT ;  /* 0x000000ff1b00720c */ /* 0x000fc60003f46270 */
[----:B------:R-:W-:Y:S01]  /*10470*/  @!P3 IMAD.IADD R7, R7, 0x1, -R59 ;  /* 0x000000010707b824 */ /* 0x000fe200078e0a3b */
[C---:B------:R-:W-:Y:S01]  /*10480*/  ISETP.GT.U32.AND P3, PT, R59.reuse, R8, PT ;  /* 0x000000083b00720c */ /* 0x040fe20003f64070 */
[----:B------:R-:W-:Y:S02]  /*10490*/  IMAD.MOV R0, RZ, RZ, -R0 ;  /* 0x000000ffff007224 */ /* 0x000fe400078e0a00 */
[----:B------:R-:W-:Y:S02]  /*104a0*/  @!P4 IMAD.MOV R11, RZ, RZ, -R11 ;  /* 0x000000ffff0bc224 */ /* 0x000fe400078e0a0b */
[----:B------:R-:W-:Y:S02]  /*104b0*/  @!P1 IMAD.MOV R10, RZ, RZ, -R10 ;  /* 0x000000ffff0a9224 */ /* 0x000fe400078e0a0a */
[----:B------:R-:W-:Y:S01]  /*104c0*/  IMAD R2, R59, R0, R2 ;  /* 0x000000003b027224 */ /* 0x000fe200078e0202 */
[----:B------:R-:W-:Y:S01]  /*104d0*/  IABS R0, R32 ;  /* 0x0000002000007213 */ /* 0x000fe20000000000 */
[--C-:B------:R-:W-:Y:S01]  /*104e0*/  @!P6 IMAD.IADD R4, R4, 0x1, -R59.reuse ;  /* 0x000000010404e824 */ /* 0x100fe200078e0a3b */
[----:B------:R-:W-:Y:S01]  /*104f0*/  STL [R1+0x30], R13 ;  /* 0x0000300d01007387 */ /* 0x000fe20000100800 */
[----:B------:R-:W-:-:S03]  /*10500*/  @!P0 IMAD.IADD R5, R5, 0x1, -R59 ;  /* 0x0000000105058824 */ /* 0x000fc600078e0a3b */
[----:B------:R-:W-:Y:S01]  /*10510*/  STL [R1+0x2c], R11 ;  /* 0x00002c0b01007387 */ /* 0x000fe20000100800 */
[----:B------:R-:W-:-:S03]  /*10520*/  ISETP.GT.U32.AND P6, PT, R59, R4, PT ;  /* 0x000000043b00720c */ /* 0x000fc60003fc4070 */
[----:B------:R-:W-:Y:S04]  /*10530*/  STL [R1+0x28], R10 ;  /* 0x0000280a01007387 */ /* 0x000fe80000100800 */
[----:B------:R0:W-:Y:S01]  /*10540*/  STL [R1+0x18], R6 ;  /* 0x0000180601007387 */ /* 0x0001e20000100800 */
[----:B------:R-:W-:Y:S01]  /*10550*/  @!P2 IMAD.MOV R5, RZ, RZ, -R5 ;  /* 0x000000ffff05a224 */ /* 0x000fe200078e0a05 */
[----:B------:R-:W-:Y:S01]  /*10560*/  IABS R60, R33 ;  /* 0x00000021003c7213 */ /* 0x000fe20000000000 */
[----:B------:R-:W-:Y:S01]  /*10570*/  @!P3 IMAD.IADD R8, R8, 0x1, -R59 ;  /* 0x000000010808b824 */ /* 0x000fe200078e0a3b */
[C---:B------:R-:W-:Y:S01]  /*10580*/  ISETP.GT.U32.AND P3, PT, R59.reuse, R2, PT ;  /* 0x000000023b00720c */ /* 0x040fe20003f64070 */
[----:B0-----:R-:W-:Y:S01]  /*10590*/  IMAD.HI.U32 R6, R34, R0, RZ ;  /* 0x0000000022067227 */ /* 0x001fe200078e00ff */
[----:B------:R-:W-:-:S03]  /*105a0*/  ISETP.GT.U32.AND P4, PT, R59, R7, PT ;  /* 0x000000073b00720c */ /* 0x000fc60003f84070 */
[----:B------:R-:W-:Y:S01]  /*105b0*/  IMAD.MOV R6, RZ, RZ, -R6 ;  /* 0x000000ffff067224 */ /* 0x000fe200078e0a06 */
[----:B------:R-:W-:Y:S01]  /*105c0*/  ISETP.GE.AND P0, PT, R30, RZ, PT ;  /* 0x000000ff1e00720c */ /* 0x000fe20003f06270 */
[----:B------:R0:W-:Y:S02]  /*105d0*/  STL [R1+0x14], R5 ;  /* 0x0000140501007387 */ /* 0x0001e40000100800 */
[----:B------:R-:W-:Y:S01]  /*105e0*/  IMAD R0, R59, R6, R0 ;  /* 0x000000063b007224 */ /* 0x000fe200078e0200 */
[----:B------:R-:W-:Y:S01]  /*105f0*/  ISETP.GE.AND P1, PT, R29, RZ, PT ;  /* 0x000000ff1d00720c */ /* 0x000fe20003f26270 */
[----:B------:R-:W-:Y:S01]  /*10600*/  @!P6 IMAD.IADD R4, R4, 0x1, -R59 ;  /* 0x000000010404e824 */ /* 0x000fe200078e0a3b */
[----:B------:R-:W-:Y:S01]  /*10610*/  ISETP.GE.AND P5, PT, R28, RZ, PT ;  /* 0x000000ff1c00720c */ /* 0x000fe20003fa6270 */
[----:B0-----:R-:W-:Y:S01]  /*10620*/  IMAD.HI.U32 R5, R34, R60, RZ ;  /* 0x0000003c22057227 */ /* 0x001fe200078e00ff */
[----:B------:R-:W-:-:S03]  /*10630*/  ISETP.GT.U32.AND P6, PT, R59, R0, PT ;  /* 0x000000003b00720c */ /* 0x000fc60003fc4070 */
[----:B------:R-:W-:Y:S02]  /*10640*/  IMAD.MOV R5, RZ, RZ, -R5 ;  /* 0x000000ffff057224 */ /* 0x000fe400078e0a05 */
[--C-:B------:R-:W-:Y:S02]  /*10650*/  @!P3 IMAD.IADD R2, R2, 0x1, -R59.reuse ;  /* 0x000000010202b824 */ /* 0x100fe400078e0a3b */
[----:B------:R-:W-:Y:S02]  /*10660*/  IMAD R60, R59, R5, R60 ;  /* 0x000000053b3c7224 */ /* 0x000fe400078e023c */
[----:B------:R-:W-:Y:S02]  /*10670*/  @!P4 IMAD.IADD R7, R7, 0x1, -R59 ;  /* 0x000000010707c824 */ /* 0x000fe400078e0a3b */
[----:B------:R-:W-:Y:S01]  /*10680*/  @!P0 IMAD.MOV R4, RZ, RZ, -R4 ;  /* 0x000000ffff048224 */ /* 0x000fe200078e0a04 */
[C---:B------:R-:W-:Y:S01]  /*10690*/  ISETP.GT.U32.AND P0, PT, R59.reuse, R60, PT ;  /* 0x0000003c3b00720c */ /* 0x040fe20003f04070 */
[----:B------:R-:W-:Y:S01]  /*106a0*/  @!P1 IMAD.MOV R7, RZ, RZ, -R7 ;  /* 0x000000ffff079224 */ /* 0x000fe200078e0a07 */
[----:B------:R-:W-:-:S02]  /*106b0*/  ISETP.GT.U32.AND P3, PT, R59, R2, PT ;  /* 0x000000023b00720c */ /* 0x000fc40003f64070 */
[----:B------:R-:W-:Y:S01]  /*106c0*/  ISETP.GE.AND P1, PT, R44, RZ, PT ;  /* 0x000000ff2c00720c */ /* 0x000fe20003f26270 */
[----:B------:R-:W-:Y:S01]  /*106d0*/  @!P5 IMAD.MOV R8, RZ, RZ, -R8 ;  /* 0x000000ffff08d224 */ /* 0x000fe200078e0a08 */
[----:B------:R-:W-:Y:S01]  /*106e0*/  IABS R44, R44 ;  /* 0x0000002c002c7213 */ /* 0x000fe20000000000 */
[----:B------:R-:W-:Y:S01]  /*106f0*/  @!P6 IMAD.IADD R0, R0, 0x1, -R59 ;  /* 0x000000010000e824 */ /* 0x000fe200078e0a3b */
[----:B------:R-:W-:Y:S02]  /*10700*/  ISETP.GE.AND P4, PT, R31, RZ, PT ;  /* 0x000000ff1f00720c */ /* 0x000fe40003f86270 */
[----:B------:R-:W-:Y:S02]  /*10710*/  ISETP.GE.AND P5, PT, R33, RZ, PT ;  /* 0x000000ff2100720c */ /* 0x000fe40003fa6270 */
[----:B------:R-:W-:Y:S01]  /*10720*/  MOV R33, R37 ;  /* 0x0000002500217202 */ /* 0x000fe20000000f00 */
[----:B------:R-:W-:Y:S01]  /*10730*/  IMAD.MOV.U32 R37, RZ, RZ, R40 ;  /* 0x000000ffff257224 */ /* 0x000fe200078e0028 */
[----:B------:R-:W-:Y:S01]  /*10740*/  ISETP.GT.U32.AND P6, PT, R59, R0, PT ;  /* 0x000000003b00720c */ /* 0x000fe20003fc4070 */
[----:B------:R-:W-:-:S02]  /*10750*/  IMAD.MOV.U32 R40, RZ, RZ, R42 ;  /* 0x000000ffff287224 */ /* 0x000fc400078e002a */
[----:B------:R-:W-:Y:S01]  /*10760*/  IMAD.HI.U32 R5, R34, R44, RZ ;  /* 0x0000002c22057227 */ /* 0x000fe200078e00ff */
[----:B------:R-:W-:Y:S03]  /*10770*/  STL [R1+0x10], R8 ;  /* 0x0000100801007387 */ /* 0x000fe60000100800 */
[--C-:B------:R-:W-:Y:S01]  /*10780*/  @!P0 IMAD.IADD R60, R60, 0x1, -R59.reuse ;  /* 0x000000013c3c8824 */ /* 0x100fe200078e0a3b */
[----:B------:R-:W-:Y:S01]  /*10790*/  IADD3 R5, PT, PT, -R5, RZ, RZ ;  /* 0x000000ff05057210 */ /* 0x000fe20007ffe1ff */
[----:B------:R-:W-:Y:S01]  /*107a0*/  @!P3 IMAD.IADD R2, R2, 0x1, -R59 ;  /* 0x000000010202b824 */ /* 0x000fe200078e0a3b */
[----:B------:R-:W-:Y:S01]  /*107b0*/  STL [R1+0xc], R7 ;  /* 0x00000c0701007387 */ /* 0x000fe20000100800 */
[----:B------:R-:W-:Y:S02]  /*107c0*/  IABS R24, R41 ;  /* 0x0000002900187213 */ /* 0x000fe40000000000 */
[----:B------:R-:W-:Y:S01]  /*107d0*/  @!P4 IMAD.MOV R2, RZ, RZ, -R2 ;  /* 0x000000ffff02c224 */ /* 0x000fe200078e0a02 */
[----:B------:R-:W-:Y:S01]  /*107e0*/  STL [R1+0x8], R4 ;  /* 0x0000080401007387 */ /* 0x000fe20000100800 */
[C---:B------:R-:W-:Y:S01]  /*107f0*/  ISETP.GT.U32.AND P0, PT, R59.reuse, R60, PT ;  /* 0x0000003c3b00720c */ /* 0x040fe20003f04070 */
[----:B------:R-:W-:-:S02]  /*10800*/  IMAD R44, R59, R5, R44 ;  /* 0x000000053b2c7224 */ /* 0x000fc400078e022c */
[----:B------:R-:W-:Y:S01]  /*10810*/  @!P6 IMAD.IADD R0, R0, 0x1, -R59 ;  /* 0x000000010000e824 */ /* 0x000fe200078e0a3b */
[----:B------:R0:W-:Y:S02]  /*10820*/  STL [R1+0x4], R2 ;  /* 0x0000040201007387 */ /* 0x0001e40000100800 */
[----:B------:R-:W-:Y:S01]  /*10830*/  ISETP.GT.U32.AND P6, PT, R59, R44, PT ;  /* 0x0000002c3b00720c */ /* 0x000fe20003fc4070 */
[----:B0-----:R-:W-:-:S04]  /*10840*/  IMAD.HI.U32 R2, R34, R24, RZ ;  /* 0x0000001822027227 */ /* 0x001fc800078e00ff */
[----:B------:R-:W-:Y:S02]  /*10850*/  IMAD.MOV R2, RZ, RZ, -R2 ;  /* 0x000000ffff027224 */ /* 0x000fe400078e0a02 */
[----:B------:R-:W-:Y:S02]  /*10860*/  @!P0 IMAD.IADD R60, R60, 0x1, -R59 ;  /* 0x000000013c3c8824 */ /* 0x000fe400078e0a3b */
[----:B------:R-:W-:Y:S01]  /*10870*/  IMAD R24, R59, R2, R24 ;  /* 0x000000023b187224 */ /* 0x000fe200078e0218 */
[----:B------:R-:W-:-:S03]  /*10880*/  ISETP.GE.AND P4, PT, R41, RZ, PT ;  /* 0x000000ff2900720c */ /* 0x000fc60003f86270 */
[----:B------:R-:W-:Y:S02]  /*10890*/  @!P6 IMAD.IADD R44, R44, 0x1, -R59 ;  /* 0x000000012c2ce824 */ /* 0x000fe400078e0a3b */
[----:B--2---:R-:W-:Y:S02]  /*108a0*/  IMAD.MOV.U32 R42, RZ, RZ, R43 ;  /* 0x000000ffff2a7224 */ /* 0x004fe400078e002b */
[----:B------:R-:W-:Y:S02]  /*108b0*/  IMAD.MOV.U32 R43, RZ, RZ, R45 ;  /* 0x000000ffff2b7224 */ /* 0x000fe400078e002d */
[----:B------:R-:W-:Y:S02]  /*108c0*/  IMAD.MOV.U32 R45, RZ, RZ, R46 ;  /* 0x000000ffff2d7224 */ /* 0x000fe400078e002e */
[----:B------:R-:W-:Y:S02]  /*108d0*/  IMAD.MOV.U32 R46, RZ, RZ, R53 ;  /* 0x000000ffff2e7224 */ /* 0x000fe400078e0035 */
[----:B----4-:R-:W-:Y:S01]  /*108e0*/  IMAD.MOV.U32 R53, RZ, RZ, R54 ;  /* 0x000000ffff357224 */ /* 0x010fe200078e0036 */
[----:B------:R-:W-:-:S05]  /*108f0*/  IABS R54, R39 ;  /* 0x0000002700367213 */ /* 0x000fca0000000000 */
[----:B------:R-:W-:-:S04]  /*10900*/  IMAD.HI.U32 R4, R34, R54, RZ ;  /* 0x0000003622047227 */ /* 0x000fc800078e00ff */
[----:B------:R-:W-:-:S04]  /*10910*/  IMAD.MOV R4, RZ, RZ, -R4 ;  /* 0x000000ffff047224 */ /* 0x000fc800078e0a04 */
[----:B------:R-:W-:-:S05]  /*10920*/  IMAD R54, R59, R4, R54 ;  /* 0x000000043b367224 */ /* 0x000fca00078e0236 */
[C---:B------:R-:W-:Y:S01]  /*10930*/  ISETP.GT.U32.AND P0, PT, R59.reuse, R54, PT ;  /* 0x000000363b00720c */ /* 0x040fe20003f04070 */
[----:B------:R-:W-:Y:S01]  /*10940*/  IMAD.MOV.U32 R41, RZ, RZ, R43 ;  /* 0x000000ffff297224 */ /* 0x000fe200078e002b */
[----:B------:R-:W-:Y:S01]  /*10950*/  ISETP.GT.U32.AND P6, PT, R59, R24, PT ;  /* 0x000000183b00720c */ /* 0x000fe20003fc4070 */
[----:B------:R-:W-:Y:S01]  /*10960*/  IMAD.MOV.U32 R43, RZ, RZ, R53 ;  /* 0x000000ffff2b7224 */ /* 0x000fe200078e0035 */
[----:B------:R-:W-:Y:S02]  /*10970*/  IABS R53, R33 ;  /* 0x0000002100357213 */ /* 0x000fe40000000000 */
[----:B------:R-:W-:Y:S01]  /*10980*/  ISETP.GE.AND P3, PT, R39, RZ, PT ;  /* 0x000000ff2700720c */ /* 0x000fe20003f66270 */
[----:B------:R-:W-:Y:S02]  /*10990*/  IMAD.MOV.U32 R39, RZ, RZ, R40 ;  /* 0x000000ffff277224 */ /* 0x000fe400078e0028 */
[----:B------:R-:W-:Y:S01]  /*109a0*/  IMAD.HI.U32 R2, R34, R53, RZ ;  /* 0x0000003522027227 */ /* 0x000fe200078e00ff */
[----:B------:R-:W-:-:S03]  /*109b0*/  IABS R6, R42 ;  /* 0x0000002a00067213 */ /* 0x000fc60000000000 */
[----:B------:R-:W-:Y:S02]  /*109c0*/  IMAD.MOV.U32 R40, RZ, RZ, R45 ;  /* 0x000000ffff287224 */ /* 0x000fe400078e002d */
[--C-:B------:R-:W-:Y:S01]  /*109d0*/  @!P0 IMAD.IADD R54, R54, 0x1, -R59.reuse ;  /* 0x0000000136368824 */ /* 0x100fe200078e0a3b */
[C---:B------:R-:W-:Y:S01]  /*109e0*/  ISETP.GT.U32.AND P0, PT, R59.reuse, R44, PT ;  /* 0x0000002c3b00720c */ /* 0x040fe20003f04070 */
[----:B------:R-:W-:Y:S01]  /*109f0*/  IMAD.MOV.U32 R45, RZ, RZ, R58 ;  /* 0x000000ffff2d7224 */ /* 0x000fe200078e003a */
[----:B------:R-:W-:Y:S01]  /*10a00*/  IABS R58, R38 ;  /* 0x00000026003a7213 */ /* 0x000fe20000000000 */
[----:B------:R-:W-:Y:S02]  /*10a10*/  IMAD.MOV R2, RZ, RZ, -R2 ;  /* 0x000000ffff027224 */ /* 0x000fe400078e0a02 */
[----:B------:R-:W-:Y:S01]  /*10a20*/  @!P6 IMAD.IADD R24, R24, 0x1, -R59 ;  /* 0x000000011818e824 */ /* 0x000fe200078e0a3b */
[C---:B------:R-:W-:Y:S01]  /*10a30*/  ISETP.GT.U32.AND P6, PT, R59.reuse, R54, PT ;  /* 0x000000363b00720c */ /* 0x040fe20003fc4070 */
[----:B------:R-:W-:Y:S01]  /*10a40*/  IMAD R53, R59, R2, R53 ;  /* 0x000000023b357224 */ /* 0x000fe200078e0235 */
[----:B------:R-:W-:Y:S01]  /*10a50*/  IABS R22, R37 ;  /* 0x0000002500167213 */ /* 0x000fe20000000000 */
[----:B------:R-:W-:-:S04]  /*10a60*/  IMAD.HI.U32 R7, R34, R6, RZ ;  /* 0x0000000622077227 */ /* 0x000fc800078e00ff */
[----:B------:R-:W-:-:S04]  /*10a70*/  IMAD.HI.U32 R2, R34, R58, RZ ;  /* 0x0000003a22027227 */ /* 0x000fc800078e00ff */
[----:B------:R-:W-:Y:S02]  /*10a80*/  IMAD.MOV R7, RZ, RZ, -R7 ;  /* 0x000000ffff077224 */ /* 0x000fe400078e0a07 */
[----:B------:R-:W-:Y:S02]  /*10a90*/  IMAD.MOV R2, RZ, RZ, -R2 ;  /* 0x000000ffff027224 */ /* 0x000fe400078e0a02 */
[----:B------:R-:W-:-:S04]  /*10aa0*/  IMAD.HI.U32 R5, R34, R22, RZ ;  /* 0x0000001622057227 */ /* 0x000fc800078e00ff */
[C---:B------:R-:W-:Y:S02]  /*10ab0*/  IMAD R6, R59.reuse, R7, R6 ;  /* 0x000000073b067224 */ /* 0x040fe400078e0206 */
[----:B------:R-:W-:Y:S01]  /*10ac0*/  @!P0 IMAD.IADD R44, R44, 0x1, -R59 ;  /* 0x000000012c2c8824 */ /* 0x000fe200078e0a3b */
[C---:B------:R-:W-:Y:S01]  /*10ad0*/  ISETP.GT.U32.AND P0, PT, R59.reuse, R53, PT ;  /* 0x000000353b00720c */ /* 0x040fe20003f04070 */
[C---:B------:R-:W-:Y:S02]  /*10ae0*/  IMAD R58, R59.reuse, R2, R58 ;  /* 0x000000023b3a7224 */ /* 0x040fe400078e023a */
[----:B------:R-:W-:Y:S02]  /*10af0*/  IMAD.MOV R5, RZ, RZ, -R5 ;  /* 0x000000ffff057224 */ /* 0x000fe400078e0a05 */
[----:B------:R-:W-:Y:S01]  /*10b00*/  @!P5 IMAD.MOV R60, RZ, RZ, -R60 ;  /* 0x000000ffff3cd224 */ /* 0x000fe200078e0a3c */
[C---:B------:R-:W-:Y:S01]  /*10b10*/  ISETP.GT.U32.AND P5, PT, R59.reuse, R6, PT ;  /* 0x000000063b00720c */ /* 0x040fe20003fa4070 */
[----:B------:R-:W-:Y:S01]  /*10b20*/  @!P6 IMAD.IADD R54, R54, 0x1, -R59 ;  /* 0x000000013636e824 */ /* 0x000fe200078e0a3b */
[C---:B------:R-:W-:Y:S01]  /*10b30*/  ISETP.GT.U32.AND P6, PT, R59.reuse, R58, PT ;  /* 0x0000003a3b00720c */ /* 0x040fe20003fc4070 */
[----:B------:R-:W-:Y:S01]  /*10b40*/  IMAD R22, R59, R5, R22 ;  /* 0x000000053b167224 */ /* 0x000fe200078e0216 */
[----:B------:R-:W-:-:S02]  /*10b50*/  @!P1 IADD3 R44, PT, PT, -R44, RZ, RZ ;  /* 0x000000ff2c2c9210 */ /* 0x000fc40007ffe1ff */
[----:B------:R-:W-:Y:S02]  /*10b60*/  IABS R19, R40 ;  /* 0x0000002800137213 */ /* 0x000fe40000000000 */
[----:B------:R-:W-:Y:S01]  /*10b70*/  ISETP.GT.U32.AND P1, PT, R59, R22, PT ;  /* 0x000000163b00720c */ /* 0x000fe20003f24070 */
[----:B------:R-:W-:Y:S01]  /*10b80*/  @!P0 IMAD.IADD R53, R53, 0x1, -R59 ;  /* 0x0000000135358824 */ /* 0x000fe200078e0a3b */
[----:B------:R-:W-:Y:S01]  /*10b90*/  ISETP.GE.AND P2, PT, R32, RZ, PT ;  /* 0x000000ff2000720c */ /* 0x000fe20003f46270 */
[----:B------:R-:W-:Y:S01]  /*10ba0*/  IMAD.MOV.U32 R8, RZ, RZ, R0 ;  /* 0x000000ffff087224 */ /* 0x000fe200078e0000 */
[----:B------:R-:W-:Y:S01]  /*10bb0*/  IABS R4, R39 ;  /* 0x0000002700047213 */ /* 0x000fe20000000000 */
[----:B------:R-:W-:Y:S01]  /*10bc0*/  IMAD.HI.U32 R0, R34, R19, RZ ;  /* 0x0000001322007227 */ /* 0x000fe200078e00ff */
[----:B------:R-:W-:-:S03]  /*10bd0*/  ISETP.GE.AND P0, PT, R42, RZ, PT ;  /* 0x000000ff2a00720c */ /* 0x000fc60003f06270 */
[--C-:B------:R-:W-:Y:S01]  /*10be0*/  @!P5 IMAD.IADD R6, R6, 0x1, -R59.reuse ;  /* 0x000000010606d824 */ /* 0x100fe200078e0a3b */
[----:B------:R-:W-:Y:S01]  /*10bf0*/  ISETP.GT.U32.AND P5, PT, R59, R53, PT ;  /* 0x000000353b00720c */ /* 0x000fe20003fa4070 */
[----:B------:R-:W-:Y:S01]  /*10c00*/  @!P6 IMAD.IADD R58, R58, 0x1, -R59 ;  /* 0x000000013a3ae824 */ /* 0x000fe200078e0a3b */
[----:B------:R-:W-:Y:S01]  /*10c10*/  IABS R42, R41 ;  /* 0x00000029002a7213 */ /* 0x000fe20000000000 */
[----:B------:R-:W-:-:S04]  /*10c20*/  IMAD.HI.U32 R2, R34, R4, RZ ;  /* 0x0000000422027227 */ /* 0x000fc800078e00ff */
[----:B------:R-:W-:Y:S02]  /*10c30*/  IMAD.MOV R0, RZ, RZ, -R0 ;  /* 0x000000ffff007224 */ /* 0x000fe400078e0a00 */
[----:B------:R-:W-:Y:S01]  /*10c40*/  @!P3 IMAD.MOV R54, RZ, RZ, -R54 ;  /* 0x000000ffff36b224 */ /* 0x000fe200078e0a36 */
[C---:B------:R-:W-:Y:S01]  /*10c50*/  ISETP.GT.U32.AND P3, PT, R59.reuse, R58, PT ;  /* 0x0000003a3b00720c */ /* 0x040fe20003f64070 */
[----:B------:R-:W-:Y:S02]  /*10c60*/  IMAD.MOV R2, RZ, RZ, -R2 ;  /* 0x000000ffff027224 */ /* 0x000fe400078e0a02 */
[C---:B------:R-:W-:Y:S02]  /*10c70*/  IMAD R19, R59.reuse, R0, R19 ;  /* 0x000000003b137224 */ /* 0x040fe400078e0213 */
[----:B------:R-:W-:Y:S01]  /*10c80*/  @!P1 IMAD.IADD R22, R22, 0x1, -R59 ;  /* 0x0000000116169824 */ /* 0x000fe200078e0a3b */
[----:B------:R-:W-:Y:S01]  /*10c90*/  ISETP.GT.U32.AND P1, PT, R59, R6, PT ;  /* 0x000000063b00720c */ /* 0x000fe20003f24070 */
[----:B------:R-:W-:-:S04]  /*10ca0*/  IMAD.HI.U32 R0, R34, R42, RZ ;  /* 0x0000002a22007227 */ /* 0x000fc800078e00ff */
[----:B------:R-:W-:Y:S01]  /*10cb0*/  @!P2 IMAD.MOV R8, RZ, RZ, -R8 ;  /* 0x000000ffff08a224 */ /* 0x000fe200078e0a08 */
[C---:B------:R-:W-:Y:S01]  /*10cc0*/  ISETP.GT.U32.AND P2, PT, R59.reuse, R24, PT ;  /* 0x000000183b00720c */ /* 0x040fe20003f44070 */
[C---:B------:R-:W-:Y:S02]  /*10cd0*/  IMAD R4, R59.reuse, R2, R4 ;  /* 0x000000023b047224 */ /* 0x040fe400078e0204 */
[----:B------:R-:W-:Y:S01]  /*10ce0*/  IMAD.MOV R0, RZ, RZ, -R0 ;  /* 0x000000ffff007224 */ /* 0x000fe200078e0a00 */
[----:B------:R-:W-:Y:S01]  /*10cf0*/  ISETP.GT.U32.AND P6, PT, R59, R22, PT ;  /* 0x000000163b00720c */ /* 0x000fe20003fc4070 */
[--C-:B------:R-:W-:Y:S01]  /*10d00*/  @!P5 IMAD.IADD R53, R53, 0x1, -R59.reuse ;  /* 0x000000013535d824 */ /* 0x100fe200078e0a3b */
[C---:B------:R-:W-:Y:S01]  /*10d10*/  ISETP.GT.U32.AND P5, PT, R59.reuse, R4, PT ;  /* 0x000000043b00720c */ /* 0x040fe20003fa4070 */
[----:B------:R-:W-:Y:S01]  /*10d20*/  IMAD R42, R59, R0, R42 ;  /* 0x000000003b2a7224 */ /* 0x000fe200078e022a */
[----:B------:R-:W-:Y:S01]  /*10d30*/  IABS R26, R43 ;  /* 0x0000002b001a7213 */ /* 0x000fe20000000000 */
[----:B------:R-:W-:-:S02]  /*10d40*/  @!P3 IMAD.IADD R58, R58, 0x1, -R59 ;  /* 0x000000013a3ab824 */ /* 0x000fc400078e0a3b */
[--C-:B------:R-:W-:Y:S01]  /*10d50*/  @!P1 IMAD.IADD R6, R6, 0x1, -R59.reuse ;  /* 0x0000000106069824 */ /* 0x100fe200078e0a3b */
[C---:B------:R-:W-:Y:S01]  /*10d60*/  ISETP.GT.U32.AND P3, PT, R59.reuse, R42, PT ;  /* 0x0000002a3b00720c */ /* 0x040fe20003f64070 */
[----:B------:R-:W-:Y:S01]  /*10d70*/  IMAD.HI.U32 R2, R34, R26, RZ ;  /* 0x0000001a22027227 */ /* 0x000fe200078e00ff */
[----:B------:R-:W-:Y:S02]  /*10d80*/  ISETP.GT.U32.AND P1, PT, R59, R19, PT ;  /* 0x000000133b00720c */ /* 0x000fe40003f24070 */
[----:B------:R-:W-:Y:S01]  /*10d90*/  IABS R12, R45 ;  /* 0x0000002d000c7213 */ /* 0x000fe20000000000 */
[--C-:B------:R-:W-:Y:S01]  /*10da0*/  @!P2 IMAD.IADD R24, R24, 0x1, -R59.reuse ;  /* 0x000000011818a824 */ /* 0x100fe200078e0a3b */
[----:B------:R-:W-:Y:S01]  /*10db0*/  ISETP.GE.AND P2, PT, R33, RZ, PT ;  /* 0x000000ff2100720c */ /* 0x000fe20003f46270 */
[----:B------:R-:W-:Y:S02]  /*10dc0*/  IMAD.MOV R2, RZ, RZ, -R2 ;  /* 0x000000ffff027224 */ /* 0x000fe400078e0a02 */
[--C-:B------:R-:W-:Y:S01]  /*10dd0*/  @!P6 IMAD.IADD R22, R22, 0x1, -R59.reuse ;  /* 0x000000011616e824 */ /* 0x100fe200078e0a3b */
[----:B------:R-:W-:Y:S01]  /*10de0*/  ISETP.GE.AND P6, PT, R37, RZ, PT ;  /* 0x000000ff2500720c */ /* 0x000fe20003fc6270 */
[----:B------:R-:W-:Y:S01]  /*10df0*/  @!P5 IMAD.IADD R4, R4, 0x1, -R59 ;  /* 0x000000010404d824 */ /* 0x000fe200078e0a3b */
[----:B------:R-:W-:Y:S01]  /*10e00*/  ISETP.GE.AND P5, PT, R38, RZ, PT ;  /* 0x000000ff2600720c */ /* 0x000fe20003fa6270 */
[----:B------:R-:W-:-:S02]  /*10e10*/  IMAD R26, R59, R2, R26 ;  /* 0x000000023b1a7224 */ /* 0x000fc400078e021a */
[----:B------:R-:W-:Y:S01]  /*10e20*/  IMAD.HI.U32 R0, R34, R12, RZ ;  /* 0x0000000c22007227 */ /* 0x000fe200078e00ff */
[----:B------:R-:W-:Y:S02]  /*10e30*/  @!P3 IADD3 R42, PT, PT, R42, -R59, RZ ;  /* 0x8000003b2a2ab210 */ /* 0x000fe40007ffe0ff */
[C---:B------:R-:W-:Y:S01]  /*10e40*/  ISETP.GT.U32.AND P3, PT, R59.reuse, R4, PT ;  /* 0x000000043b00720c */ /* 0x040fe20003f64070 */
[----:B------:R-:W-:Y:S01]  /*10e50*/  @!P0 IMAD.MOV R6, RZ, RZ, -R6 ;  /* 0x000000ffff068224 */ /* 0x000fe200078e0a06 */
[----:B------:R-:W-:Y:S01]  /*10e60*/  ISETP.GT.U32.AND P0, PT, R59, R26, PT ;  /* 0x0000001a3b00720c */ /* 0x000fe20003f04070 */
[----:B------:R-:W-:Y:S02]  /*10e70*/  IMAD.MOV R0, RZ, RZ, -R0 ;  /* 0x000000ffff007224 */ /* 0x000fe400078e0a00 */
[----:B------:R-:W-:Y:S01]  /*10e80*/  @!P1 IMAD.IADD R19, R19, 0x1, -R59 ;  /* 0x0000000113139824 */ /* 0x000fe200078e0a3b */
[----:B------:R-:W-:Y:S01]  /*10e90*/  ISETP.GE.AND P1, PT, R39, RZ, PT ;  /* 0x000000ff2700720c */ /* 0x000fe20003f26270 */
[C---:B------:R-:W-:Y:S01]  /*10ea0*/  IMAD R12, R59.reuse, R0, R12 ;  /* 0x000000003b0c7224 */ /* 0x040fe200078e020c */
[----:B------:R-:W-:Y:S01]  /*10eb0*/  IABS R15, R46 ;  /* 0x0000002e000f7213 */ /* 0x000fe20000000000 */
[----:B------:R-:W-:Y:S01]  /*10ec0*/  @!P2 IMAD.MOV R53, RZ, RZ, -R53 ;  /* 0x000000ffff35a224 */ /* 0x000fe200078e0a35 */
[C---:B------:R-:W-:Y:S01]  /*10ed0*/  ISETP.GT.U32.AND P2, PT, R59.reuse, R19, PT ;  /* 0x000000133b00720c */ /* 0x040fe20003f44070 */
[----:B------:R-:W-:Y:S01]  /*10ee0*/  @!P6 IMAD.MOV R22, RZ, RZ, -R22 ;  /* 0x000000ffff16e224 */ /* 0x000fe200078e0a16 */
[----:B------:R-:W-:Y:S01]  /*10ef0*/  ISETP.GT.U32.AND P6, PT, R59, R12, PT ;  /* 0x0000000c3b00720c */ /* 0x000fe20003fc4070 */
[----:B------:R-:W-:Y:S01]  /*10f00*/  @!P5 IMAD.MOV R58, RZ, RZ, -R58 ;  /* 0x000000ffff3ad224 */ /* 0x000fe200078e0a3a */
[----:B------:R-:W-:Y:S01]  /*10f10*/  ISETP.GE.AND P5, PT, R40, RZ, PT ;  /* 0x000000ff2800720c */ /* 0x000fe20003fa6270 */
[----:B------:R-:W-:-:S04]  /*10f20*/  IMAD.HI.U32 R0, R34, R15, RZ ;  /* 0x0000000f22007227 */ /* 0x000fc800078e00ff */
[--C-:B------:R-:W-:Y:S02]  /*10f30*/  @!P3 IMAD.IADD R4, R4, 0x1, -R59.reuse ;  /* 0x000000010404b824 */ /* 0x100fe400078e0a3b */
[--C-:B------:R-:W-:Y:S02]  /*10f40*/  @!P0 IMAD.IADD R26, R26, 0x1, -R59.reuse ;  /* 0x000000011a1a8824 */ /* 0x100fe400078e0a3b */
[----:B------:R-:W-:Y:S02]  /*10f50*/  IMAD.MOV R0, RZ, RZ, -R0 ;  /* 0x000000ffff007224 */ /* 0x000fe400078e0a00 */
[----:B------:R-:W-:Y:S01]  /*10f60*/  @!P4 IMAD.MOV R24, RZ, RZ, -R24 ;  /* 0x000000ffff18c224 */ /* 0x000fe200078e0a18 */
[C---:B------:R-:W-:Y:S01]  /*10f70*/  ISETP.GT.U32.AND P4, PT, R59.reuse, R42, PT ;  /* 0x0000002a3b00720c */ /* 0x040fe20003f84070 */
[----:B------:R-:W-:Y:S01]  /*10f80*/  @!P1 IMAD.MOV R4, RZ, RZ, -R4 ;  /* 0x000000ffff049224 */ /* 0x000fe200078e0a04 */
[----:B------:R-:W-:Y:S01]  /*10f90*/  ISETP.GT.U32.AND P1, PT, R59, R26, PT ;  /* 0x0000001a3b00720c */ /* 0x000fe20003f24070 */
[----:B------:R-:W-:Y:S01]  /*10fa0*/  @!P2 IMAD.IADD R19, R19, 0x1, -R59 ;  /* 0x000000011313a824 */ /* 0x000fe200078e0a3b */
[----:B------:R-:W-:Y:S01]  /*10fb0*/  IABS R23, R47 ;  /* 0x0000002f00177213 */ /* 0x000fe20000000000 */
[----:B------:R-:W-:Y:S01]  /*10fc0*/  IMAD R15, R59, R0, R15 ;  /* 0x000000003b0f7224 */ /* 0x000fe200078e020f */
[----:B------:R-:W-:Y:S01]  /*10fd0*/  ISETP.GE.AND P2, PT, R43, RZ, PT ;  /* 0x000000ff2b00720c */ /* 0x000fe20003f46270 */
[----:B------:R-:W-:-:S02]  /*10fe0*/  @!P6 IMAD.IADD R12, R12, 0x1, -R59 ;  /* 0x000000010c0ce824 */ /* 0x000fc400078e0a3b */
[----:B------:R-:W-:Y:S01]  /*10ff0*/  @!P5 IMAD.MOV R19, RZ, RZ, -R19 ;  /* 0x000000ffff13d224 */ /* 0x000fe200078e0a13 */
[C---:B------:R-:W-:Y:S01]  /*11000*/  ISETP.GT.U32.AND P5, PT, R59.reuse, R15, PT ;  /* 0x0000000f3b00720c */ /* 0x040fe20003fa4070 */
[----:B------:R-:W-:Y:S01]  /*11010*/  IMAD.HI.U32 R0, R34, R23, RZ ;  /* 0x0000001722007227 */ /* 0x000fe200078e00ff */
[----:B------:R-:W-:-:S03]  /*11020*/  ISETP.GT.U32.AND P6, PT, R59, R12, PT ;  /* 0x0000000c3b00720c */ /* 0x000fc60003fc4070 */
[----:B------:R-:W-:Y:S01]  /*11030*/  IMAD.MOV R0, RZ, RZ, -R0 ;  /* 0x000000ffff007224 */ /* 0x000fe200078e0a00 */
[----:B------:R-:W-:Y:S01]  /*11040*/  ISETP.GE.AND P3, PT, R41, RZ, PT ;  /* 0x000000ff2900720c */ /* 0x000fe20003f66270 */
[--C-:B------:R-:W-:Y:S01]  /*11050*/  @!P4 IMAD.IADD R42, R42, 0x1, -R59.reuse ;  /* 0x000000012a2ac824 */ /* 0x100fe200078e0a3b */
[----:B------:R-:W-:Y:S01]  /*11060*/  ISETP.GE.AND P4, PT, R45, RZ, PT ;  /* 0x000000ff2d00720c */ /* 0x000fe20003f86270 */
[----:B------:R-:W-:Y:S02]  /*11070*/  @!P1 IMAD.IADD R26, R26, 0x1, -R59 ;  /* 0x000000011a1a9824 */ /* 0x000fe400078e0a3b */
[----:B------:R-:W-:Y:S01]  /*11080*/  IMAD R23, R59, R0, R23 ;  /* 0x000000003b177224 */ /* 0x000fe200078e0217 */
[----:B------:R0:W-:Y:S01]  /*11090*/  STL [R1], R8 ;  /* 0x0000000801007387 */ /* 0x0001e20000100800 */
[----:B------:R-:W-:Y:S01]  /*110a0*/  @!P2 IMAD.MOV R26, RZ, RZ, -R26 ;  /* 0x000000ffff1aa224 */ /* 0x000fe200078e0a1a */
[----:B------:R-:W-:Y:S02]  /*110b0*/  @!P5 IADD3 R15, PT, PT, R15, -R59, RZ ;  /* 0x8000003b0f0fd210 */ /* 0x000fe40007ffe0ff */
[----:B------:R-:W-:Y:S01]  /*110c0*/  ISETP.GT.U32.AND P2, PT, R59, R23, PT ;  /* 0x000000173b00720c */ /* 0x000fe20003f44070 */
[----:B------:R-:W-:Y:S01]  /*110d0*/  STL [R1+0x4210], R60 ;  /* 0x0042103c01007387 */ /* 0x000fe20000100800 */
[----:B------:R-:W-:Y:S01]  /*110e0*/  IABS R21, R48 ;  /* 0x0000003000157213 */ /* 0x000fe20000000000 */
[----:B------:R-:W-:-:S02]  /*110f0*/  @!P6 IMAD.IADD R12, R12, 0x1, -R59 ;  /* 0x000000010c0ce824 */ /* 0x000fc400078e0a3b */
[----:B------:R-:W-:Y:S01]  /*11100*/  STL [R1+0x4214], R44 ;  /* 0x0042142c01007387 */ /* 0x000fe20000100800 */
[----:B------:R-:W-:Y:S02]  /*11110*/  IABS R25, R49 ;  /* 0x0000003100197213 */ /* 0x000fe40000000000 */
[----:B------:R-:W-:Y:S01]  /*11120*/  ISETP.GT.U32.AND P5, PT, R59, R15, PT ;  /* 0x0000000f3b00720c */ /* 0x000fe20003fa4070 */
[----:B------:R-:W-:Y:S01]  /*11130*/  STL [R1+0x4218], R54 ;  /* 0x0042183601007387 */ /* 0x000fe20000100800 */
[----:B------:R-:W-:-:S03]  /*11140*/  @!P3 IMAD.MOV R42, RZ, RZ, -R42 ;  /* 0x000000ffff2ab224 */ /* 0x000fc600078e0a2a */
[----:B------:R-:W-:Y:S01]  /*11150*/  STL [R1+0x421c], R24 ;  /* 0x00421c1801007387 */ /* 0x000fe20000100800 */
[----:B------:R-:W-:-:S03]  /*11160*/  ISETP.GE.AND P0, PT, R46, RZ, PT ;  /* 0x000000ff2e00720c */ /* 0x000fc60003f06270 */
[----:B------:R-:W-:Y:S01]  /*11170*/  STL [R1+0x4220], R53 ;  /* 0x0042203501007387 */ /* 0x000fe20000100800 */
[----:B------:R-:W-:-:S03]  /*11180*/  IMAD.HI.U32 R2, R34, R21, RZ ;  /* 0x0000001522027227 */ /* 0x000fc600078e00ff */
[----:B------:R-:W-:Y:S01]  /*11190*/  STL [R1+0x4224], R6 ;  /* 0x0042240601007387 */ /* 0x000fe20000100800 */
[----:B------:R-:W-:-:S03]  /*111a0*/  @!P4 IMAD.MOV R12, RZ, RZ, -R12 ;  /* 0x000000ffff0cc224 */ /* 0x000fc600078e0a0c */
[----:B------:R-:W-:Y:S01]  /*111b0*/  STL [R1+0x4228], R22 ;  /* 0x0042281601007387 */ /* 0x000fe20000100800 */
[----:B------:R-:W-:-:S03]  /*111c0*/  IMAD.HI.U32 R0, R34, R25, RZ ;  /* 0x0000001922007227 */ /* 0x000fc600078e00ff */
[----:B------:R-:W-:Y:S01]  /*111d0*/  STL [R1+0x422c], R58 ;  /* 0x00422c3a01007387 */ /* 0x000fe20000100800 */
[----:B------:R-:W-:-:S03]  /*111e0*/  IMAD.MOV R2, RZ, RZ, -R2 ;  /* 0x000000ffff027224 */ /* 0x000fc600078e0a02 */
[----:B------:R-:W-:Y:S01]  /*111f0*/  STL [R1+0x4230], R4 ;  /* 0x0042300401007387 */ /* 0x000fe20000100800 */
[----:B------:R-:W-:-:S03]  /*11200*/  ISETP.GE.AND P6, PT, R49, RZ, PT ;  /* 0x000000ff3100720c */ /* 0x000fc60003fc6270 */
[----:B------:R-:W-:Y:S01]  /*11210*/  STL [R1+0x4234], R19 ;  /* 0x0042341301007387 */ /* 0x000fe20000100800 */
[----:B------:R-:W-:-:S03]  /*11220*/  IMAD.MOV R0, RZ, RZ, -R0 ;  /* 0x000000ffff007224 */ /* 0x000fc600078e0a00 */
[----:B------:R1:W-:Y:S01]  /*11230*/  STL [R1+0x4238], R42 ;  /* 0x0042382a01007387 */ /* 0x0003e20000100800 */
[----:B------:R-:W-:Y:S01]  /*11240*/  @!P2 IMAD.IADD R23, R23, 0x1, -R59 ;  /* 0x000000011717a824 */ /* 0x000fe200078e0a3b */
[----:B------:R-:W-:Y:S02]  /*11250*/  IABS R7, R51 ;  /* 0x0000003300077213 */ /* 0x000fe40000000000 */
[----:B------:R-:W-:Y:S01]  /*11260*/  STL [R1+0x423c], R26 ;  /* 0x00423c1a01007387 */ /* 0x000fe20000100800 */
[----:B------:R-:W-:-:S03]  /*11270*/  IMAD R21, R59, R2, R21 ;  /* 0x000000023b157224 */ /* 0x000fc600078e0215 */
[----:B------:R-:W-:Y:S01]  /*11280*/  STL [R1+0x4240], R12 ;  /* 0x0042400c01007387 */ /* 0x000fe20000100800 */
[----:B------:R-:W-:-:S03]  /*11290*/  IMAD R25, R59, R0, R25 ;  /* 0x000000003b197224 */ /* 0x000fc600078e0219 */
[----:B------:R-:W2:Y:S01]  /*112a0*/  LDL.LU R49, [R1+0x684] ;  /* 0x0006840001317983 */ /* 0x000ea20000300800 */
[----:B------:R-:W-:Y:S01]  /*112b0*/  @!P5 IMAD.IADD R15, R15, 0x1, -R59 ;  /* 0x000000010f0fd824 */ /* 0x000fe200078e0a3b */
[C---:B------:R-:W-:Y:S01]  /*112c0*/  ISETP.GT.U32.AND P2, PT, R59.reuse, R23, PT ;  /* 0x000000173b00720c */ /* 0x040fe20003f44070 */
[----:B------:R-:W-:Y:S01]  /*112d0*/  IMAD.HI.U32 R0, R34, R7, RZ ;  /* 0x0000000722007227 */ /* 0x000fe200078e00ff */
[----:B------:R-:W-:-:S03]  /*112e0*/  ISETP.GT.U32.AND P5, PT, R59, R21, PT ;  /* 0x000000153b00720c */ /* 0x000fc60003fa4070 */
[----:B------:R-:W-:Y:S01]  /*112f0*/  @!P0 IMAD.MOV R15, RZ, RZ, -R15 ;  /* 0x000000ffff0f8224 */ /* 0x000fe200078e0a0f */
[----:B------:R-:W-:Y:S01]  /*11300*/  ISETP.GT.U32.AND P0, PT, R59, R25, PT ;  /* 0x000000193b00720c */ /* 0x000fe20003f04070 */
[----:B------:R-:W-:-:S04]  /*11310*/  IMAD.MOV R0, RZ, RZ, -R0 ;  /* 0x000000ffff007224 */ /* 0x000fc800078e0a00 */
[----:B------:R-:W-:Y:S02]  /*11320*/  IMAD R7, R59, R0, R7 ;  /* 0x000000003b077224 */ /* 0x000fe400078e0207 */
[----:B------:R-:W-:-:S03]  /*11330*/  @!P2 IMAD.IADD R23, R23, 0x1, -R59 ;  /* 0x000000011717a824 */ /* 0x000fc600078e0a3b */
[----:B------:R-:W-:Y:S01]  /*11340*/  ISETP.GT.U32.AND P2, PT, R59, R7, PT ;  /* 0x000000073b00720c */ /* 0x000fe20003f44070 */
[--C-:B------:R-:W-:Y:S02]  /*11350*/  @!P5 IMAD.IADD R21, R21, 0x1, -R59.reuse ;  /* 0x000000011515d824 */ /* 0x100fe400078e0a3b */
[----:B------:R-:W-:-:S03]  /*11360*/  @!P0 IMAD.IADD R25, R25, 0x1, -R59 ;  /* 0x0000000119198824 */ /* 0x000fc600078e0a3b */
[C---:B------:R-:W-:Y:S02]  /*11370*/  ISETP.GT.U32.AND P5, PT, R59.reuse, R21, PT ;  /* 0x000000153b00720c */ /* 0x040fe40003fa4070 */
[----:B------:R-:W-:Y:S02]  /*11380*/  ISETP.GT.U32.AND P0, PT, R59, R25, PT ;  /* 0x000000193b00720c */ /* 0x000fe40003f04070 */
[----:B------:R-:W-:Y:S02]  /*11390*/  ISETP.GE.AND P3, PT, R47, RZ, PT ;  /* 0x000000ff2f00720c */ /* 0x000fe40003f66270 */
[----:B------:R-:W-:Y:S02]  /*113a0*/  ISETP.GE.AND P1, PT, R48, RZ, PT ;  /* 0x000000ff3000720c */ /* 0x000fe40003f26270 */
[----:B------:R-:W-:-:S04]  /*113b0*/  @!P2 IADD3 R7, PT, PT, R7, -R59, RZ ;  /* 0x8000003b0707a210 */ /* 0x000fc80007ffe0ff */
[----:B------:R-:W-:Y:S01]  /*113c0*/  ISETP.GT.U32.AND P2, PT, R59, R7, PT ;  /* 0x000000073b00720c */ /* 0x000fe20003f44070 */
[--C-:B------:R-:W-:Y:S02]  /*113d0*/  @!P5 IMAD.IADD R21, R21, 0x1, -R59.reuse ;  /* 0x000000011515d824 */ /* 0x100fe400078e0a3b */
[----:B------:R-:W-:Y:S02]  /*113e0*/  @!P0 IMAD.IADD R25, R25, 0x1, -R59 ;  /* 0x0000000119198824 */ /* 0x000fe400078e0a3b */
[----:B------:R-:W-:Y:S02]  /*113f0*/  @!P3 IMAD.MOV R23, RZ, RZ, -R23 ;  /* 0x000000ffff17b224 */ /* 0x000fe400078e0a17 */
[----:B------:R-:W-:Y:S02]  /*11400*/  @!P1 IMAD.MOV R21, RZ, RZ, -R21 ;  /* 0x000000ffff159224 */ /* 0x000fe400078e0a15 */
[----:B------:R-:W-:Y:S01]  /*11410*/  @!P6 IMAD.MOV R25, RZ, RZ, -R25 ;  /* 0x000000ffff19e224 */ /* 0x000fe200078e0a19 */
[----:B------:R-:W-:Y:S01]  /*11420*/  STL [R1+0x4244], R15 ;  /* 0x0042440f01007387 */ /* 0x000fe20000100800 */
[----:B------:R-:W-:Y:S01]  /*11430*/  ISETP.GE.AND P4, PT, R51, RZ, PT ;  /* 0x000000ff3300720c */ /* 0x000fe20003f86270 */
[----:B---3--:R-:W-:-:S02]  /*11440*/  IMAD.MOV.U32 R51, RZ, RZ, R52 ;  /* 0x000000ffff337224 */ /* 0x008fc400078e0034 */
[----:B------:R-:W-:Y:S01]  /*11450*/  STL [R1+0x4248], R23 ;  /* 0x0042481701007387 */ /* 0x000fe20000100800 */
[----:B------:R-:W-:Y:S01]  /*11460*/  IABS R30, R50 ;  /* 0x00000032001e7213 */ /* 0x000fe20000000000 */
[----:B------:R-:W-:Y:S01]  /*11470*/  @!P2 IMAD.IADD R7, R7, 0x1, -R59 ;  /* 0x000000010707a824 */ /* 0x000fe200078e0a3b */
[----:B------:R-:W-:Y:S01]  /*11480*/  ISETP.GE.AND P5, PT, R50, RZ, PT ;  /* 0x000000ff3200720c */ /* 0x000fe20003fa6270 */
[----:B------:R-:W-:Y:S01]  /*11490*/  STL [R1+0x424c], R21 ;  /* 0x00424c1501007387 */ /* 0x000fe20000100800 */
[----:B------:R-:W-:Y:S02]  /*114a0*/  IABS R52, R57 ;  /* 0x0000003900347213 */ /* 0x000fe40000000000 */
[----:B------:R-:W-:Y:S01]  /*114b0*/  ISETP.GE.AND P2, PT, R57, RZ, PT ;  /* 0x000000ff3900720c */ /* 0x000fe20003f46270 */
[----:B------:R-:W-:Y:S04]  /*114c0*/  STL [R1+0x4250], R25 ;  /* 0x0042501901007387 */ /* 0x000fe80000100800 */
[----:B------:R-:W3:Y:S04]  /*114d0*/  LDL.LU R50, [R1+0x690] ;  /* 0x0006900001327983 */ /* 0x000ee80000300800 */
[----:B------:R-:W4:Y:S01]  /*114e0*/  LDL.LU R57, [R1+0x694] ;  /* 0x0006940001397983 */ /* 0x000f220000300800 */
[----:B------:R-:W-:Y:S01]  /*114f0*/  IMAD.HI.U32 R5, R34, R30, RZ ;  /* 0x0000001e22057227 */ /* 0x000fe200078e00ff */
[----:B------:R-:W-:-:S03]  /*11500*/  IABS R32, R56 ;  /* 0x0000003800207213 */ /* 0x000fc60000000000 */
[----:B------:R-:W-:Y:S02]  /*11510*/  IMAD.MOV R5, RZ, RZ, -R5 ;  /* 0x000000ffff057224 */ /* 0x000fe400078e0a05 */
[----:B------:R-:W-:-:S04]  /*11520*/  IMAD.HI.U32 R2, R34, R32, RZ ;  /* 0x0000002022027227 */ /* 0x000fc800078e00ff */
[----:B------:R-:W-:-:S04]  /*11530*/  IMAD.HI.U32 R0, R34, R52, RZ ;  /* 0x0000003422007227 */ /* 0x000fc800078e00ff */
[C---:B------:R-:W-:Y:S02]  /*11540*/  IMAD R30, R59.reuse, R5, R30 ;  /* 0x000000053b1e7224 */ /* 0x040fe400078e021e */
[----:B------:R-:W-:Y:S02]  /*11550*/  IMAD.MOV R2, RZ, RZ, -R2 ;  /* 0x000000ffff027224 */ /* 0x000fe400078e0a02 */
[----:B------:R-:W-:Y:S01]  /*11560*/  IMAD.MOV R0, RZ, RZ, -R0 ;  /* 0x000000ffff007224 */ /* 0x000fe200078e0a00 */
[C---:B------:R-:W-:Y:S01]  /*11570*/  ISETP.GT.U32.AND P3, PT, R59.reuse, R30, PT ;  /* 0x0000001e3b00720c */ /* 0x040fe20003f64070 */
[C---:B------:R-:W-:Y:S02]  /*11580*/  IMAD R32, R59.reuse, R2, R32 ;  /* 0x000000023b207224 */ /* 0x040fe400078e0220 */
[----:B------:R-:W-:-:S03]  /*11590*/  IMAD R52, R59, R0, R52 ;  /* 0x000000003b347224 */ /* 0x000fc600078e0234 */
[C---:B------:R-:W-:Y:S02]  /*115a0*/  ISETP.GT.U32.AND P0, PT, R59.reuse, R32, PT ;  /* 0x000000203b00720c */ /* 0x040fe40003f04070 */
[----:B------:R-:W-:-:S05]  /*115b0*/  ISETP.GT.U32.AND P6, PT, R59, R52, PT ;  /* 0x000000343b00720c */ /* 0x000fca0003fc4070 */
[----:B------:R-:W-:-:S05]  /*115c0*/  @!P3 IMAD.IADD R30, R30, 0x1, -R59 ;  /* 0x000000011e1eb824 */ /* 0x000fca00078e0a3b */
[C---:B------:R-:W-:Y:S01]  /*115d0*/  ISETP.GT.U32.AND P1, PT, R59.reuse, R30, PT ;  /* 0x0000001e3b00720c */ /* 0x040fe20003f24070 */
[--C-:B------:R-:W-:Y:S02]  /*115e0*/  @!P0 IMAD.IADD R32, R32, 0x1, -R59.reuse ;  /* 0x0000000120208824 */ /* 0x100fe400078e0a3b */
[----:B------:R-:W-:Y:S02]  /*115f0*/  @!P6 IMAD.IADD R52, R52, 0x1, -R59 ;  /* 0x000000013434e824 */ /* 0x000fe400078e0a3b */
[----:B------:R-:W-:Y:S01]  /*11600*/  @!P4 IMAD.MOV R7, RZ, RZ, -R7 ;  /* 0x000000ffff07c224 */ /* 0x000fe200078e0a07 */
[C---:B------:R-:W-:Y:S02]  /*11610*/  ISETP.GT.U32.AND P0, PT, R59.reuse, R32, PT ;  /* 0x000000203b00720c */ /* 0x040fe40003f04070 */
[----:B------:R-:W-:Y:S02]  /*11620*/  ISETP.GT.U32.AND P4, PT, R59, R52, PT ;  /* 0x000000343b00720c */ /* 0x000fe40003f84070 */
[----:B------:R-:W-:-:S02]  /*11630*/  ISETP.GE.AND P3, PT, R56, RZ, PT ;  /* 0x000000ff3800720c */ /* 0x000fc40003f66270 */
[----:B------:R-:W3:Y:S01]  /*11640*/  LDL.LU R56, [R1+0x698] ;  /* 0x0006980001387983 */ /* 0x000ee20000300800 */
[----:B------:R-:W-:-:S04]  /*11650*/  @!P1 IMAD.IADD R30, R30, 0x1, -R59 ;  /* 0x000000011e1e9824 */ /* 0x000fc800078e0a3b */
[----:B------:R-:W-:Y:S01]  /*11660*/  @!P5 IMAD.MOV R30, RZ, RZ, -R30 ;  /* 0x000000ffff1ed224 */ /* 0x000fe200078e0a1e */
[----:B------:R0:W-:Y:S01]  /*11670*/  STL [R1+0x4254], R7 ;  /* 0x0042540701007387 */ /* 0x0001e20000100800 */
[--C-:B------:R-:W-:Y:S02]  /*11680*/  @!P0 IMAD.IADD R32, R32, 0x1, -R59.reuse ;  /* 0x0000000120208824 */ /* 0x100fe400078e0a3b */
[----:B------:R-:W-:Y:S01]  /*11690*/  @!P4 IMAD.IADD R52, R52, 0x1, -R59 ;  /* 0x000000013434c824 */ /* 0x000fe200078e0a3b */
[----:B------:R-:W-:Y:S01]  /*116a0*/  IABS R29, R51 ;  /* 0x00000033001d7213 */ /* 0x000fe20000000000 */
[----:B------:R-:W-:Y:S01]  /*116b0*/  STL [R1+0x4258], R30 ;  /* 0x0042581e01007387 */ /* 0x000fe20000100800 */
[----:B------:R-:W-:Y:S01]  /*116c0*/  ISETP.GE.AND P0, PT, R51, RZ, PT ;  /* 0x000000ff3300720c */ /* 0x000fe20003f06270 */
[----:B------:R-:W-:Y:S02]  /*116d0*/  @!P3 IMAD.MOV R32, RZ, RZ, -R32 ;  /* 0x000000ffff20b224 */ /* 0x000fe400078e0a20 */
[----:B------:R-:W0:Y:S01]  /*116e0*/  LDL.LU R51, [R1+0x69c] ;  /* 0x00069c0001337983 */ /* 0x000e220000300800 */
[----:B------:R-:W-:-:S03]  /*116f0*/  @!P2 IADD3 R52, PT, PT, -R52, RZ, RZ ;  /* 0x000000ff3434a210 */ /* 0x000fc60007ffe1ff */
[----:B------:R-:W-:Y:S04]  /*11700*/  STL [R1+0x425c], R32 ;  /* 0x00425c2001007387 */ /* 0x000fe80000100800 */
[----:B------:R-:W-:Y:S01]  /*11710*/  STL [R1+0x4260], R52 ;  /* 0x0042603401007387 */ /* 0x000fe20000100800 */
[----:B--2---:R-:W-:-:S05]  /*11720*/  IABS R28, R49 ;  /* 0x00000031001c7213 */ /* 0x004fca0000000000 */
[----:B------:R-:W-:-:S04]  /*11730*/  IMAD.HI.U32 R0, R34, R28, RZ ;  /* 0x0000001c22007227 */ /* 0x000fc800078e00ff */
[----:B------:R-:W-:-:S04]  /*11740*/  IMAD.MOV R0, RZ, RZ, -R0 ;  /* 0x000000ffff007224 */ /* 0x000fc800078e0a00 */
[----:B------:R-:W-:Y:S01]  /*11750*/  IMAD R28, R59, R0, R28 ;  /* 0x000000003b1c7224 */ /* 0x000fe200078e021c */
[----:B------:R-:W-:Y:S02]  /*11760*/  ISETP.GE.AND P6, PT, R49, RZ, PT ;  /* 0x000000ff3100720c */ /* 0x000fe40003fc6270 */
[----:B------:R-:W2:Y:S02]  /*11770*/  LDL.LU R49, [R1+0x6a0] ;  /* 0x0006a00001317983 */ /* 0x000ea40000300800 */
[----:B------:R-:W-:-:S13]  /*11780*/  ISETP.GT.U32.AND P1, PT, R59, R28, PT ;  /* 0x0000001c3b00720c */ /* 0x000fda0003f24070 */
[----:B------:R-:W-:-:S05]  /*11790*/  @!P1 IMAD.IADD R28, R28, 0x1, -R59 ;  /* 0x000000011c1c9824 */ /* 0x000fca00078e0a3b */
[----:B------:R-:W-:-:S13]  /*117a0*/  ISETP.GT.U32.AND P1, PT, R59, R28, PT ;  /* 0x0000001c3b00720c */ /* 0x000fda0003f24070 */
[----:B------:R-:W-:Y:S01]  /*117b0*/  @!P1 IMAD.IADD R28, R28, 0x1, -R59 ;  /* 0x000000011c1c9824 */ /* 0x000fe200078e0a3b */
[----:B----4-:R-:W-:Y:S02]  /*117c0*/  IABS R16, R57 ;  /* 0x0000003900107213 */ /* 0x010fe40000000000 */
[----:B------:R-:W-:Y:S02]  /*117d0*/  ISETP.GE.AND P1, PT, R57, RZ, PT ;  /* 0x000000ff3900720c */ /* 0x000fe40003f26270 */
[----:B------:R-:W4:Y:S01]  /*117e0*/  LDL.LU R57, [R1+0x6a4] ;  /* 0x0006a40001397983 */ /* 0x000f220000300800 */
[----:B------:R-:W-:Y:S01]  /*117f0*/  IMAD.HI.U32 R2, R34, R29, RZ ;  /* 0x0000001d22027227 */ /* 0x000fe200078e00ff */
[----:B------:R-:W-:-:S03]  /*11800*/  IABS R14, R55 ;  /* 0x00000037000e7213 */ /* 0x000fc60000000000 */
[----:B------:R-:W-:Y:S02]  /*11810*/  IMAD.MOV R2, RZ, RZ, -R2 ;  /* 0x000000ffff027224 */ /* 0x000fe400078e0a02 */
[----:B------:R-:W-:-:S04]  /*11820*/  IMAD.HI.U32 R0, R34, R14, RZ ;  /* 0x0000000e22007227 */ /* 0x000fc800078e00ff */
[----:B------:R-:W-:Y:S02]  /*11830*/  IMAD R29, R59, R2, R29 ;  /* 0x000000023b1d7224 */ /* 0x000fe400078e021d */
[----:B------:R-:W-:-:S03]  /*11840*/  IMAD.MOV R0, RZ, RZ, -R0 ;  /* 0x000000ffff007224 */ /* 0x000fc600078e0a00 */
[C---:B------:R-:W-:Y:S01]  /*11850*/  ISETP.GT.U32.AND P4, PT, R59.reuse, R29, PT ;  /* 0x0000001d3b00720c */ /* 0x040fe20003f84070 */
[----:B------:R-:W-:-:S05]  /*11860*/  IMAD R14, R59, R0, R14 ;  /* 0x000000003b0e7224 */ /* 0x000fca00078e020e */
[----:B------:R-:W-:Y:S02]  /*11870*/  ISETP.GT.U32.AND P3, PT, R59, R14, PT ;  /* 0x0000000e3b00720c */ /* 0x000fe40003f64070 */
[----:B------:R-:W-:Y:S02]  /*11880*/  ISETP.GE.AND P5, PT, R55, RZ, PT ;  /* 0x000000ff3700720c */ /* 0x000fe40003fa6270 */
[----:B---3--:R-:W-:-:S03]  /*11890*/  IABS R55, R50 ;  /* 0x0000003200377213 */ /* 0x008fc60000000000 */
[----:B------:R-:W-:Y:S02]  /*118a0*/  @!P4 IMAD.IADD R29, R29, 0x1, -R59 ;  /* 0x000000011d1dc824 */ /* 0x000fe400078e0a3b */
[----:B------:R-:W-:-:S03]  /*118b0*/  IMAD.HI.U32 R10, R34, R55, RZ ;  /* 0x00000037220a7227 */ /* 0x000fc600078e00ff */
[C---:B------:R-:W-:Y:S01]  /*118c0*/  ISETP.GT.U32.AND P4, PT, R59.reuse, R29, PT ;  /* 0x0000001d3b00720c */ /* 0x040fe20003f84070 */
[----:B------:R-:W-:Y:S02]  /*118d0*/  @!P3 IMAD.IADD R14, R14, 0x1, -R59 ;  /* 0x000000010e0eb824 */ /* 0x000fe400078e0a3b */
[----:B------:R-:W-:Y:S02]  /*118e0*/  @!P6 IMAD.MOV R28, RZ, RZ, -R28 ;  /* 0x000000ffff1ce224 */ /* 0x000fe400078e0a1c */
[----:B------:R-:W-:Y:S01]  /*118f0*/  IMAD.MOV R10, RZ, RZ, -R10 ;  /* 0x000000ffff0a7224 */ /* 0x000fe200078e0a0a */
[C---:B------:R-:W-:Y:S01]  /*11900*/  ISETP.GT.U32.AND P3, PT, R59.reuse, R14, PT ;  /* 0x0000000e3b00720c */ /* 0x040fe20003f64070 */
[----:B------:R-:W-:Y:S01]  /*11910*/  IMAD.HI.U32 R2, R34, R16, RZ ;  /* 0x0000001022027227 */ /* 0x000fe200078e00ff */
[----:B------:R-:W-:Y:S03]  /*11920*/  STL [R1+0x4264], R28 ;  /* 0x0042641c01007387 */ /* 0x000fe60000100800 */
[----:B------:R-:W-:Y:S01]  /*11930*/  IMAD R55, R59, R10, R55 ;  /* 0x0000000a3b377224 */ /* 0x000fe200078e0237 */
[----:B------:R-:W3:Y:S01]  /*11940*/  LDL.LU R43, [R1+0x6a8] ;  /* 0x0006a800012b7983 */ /* 0x000ee20000300800 */
[----:B------:R-:W-:-:S03]  /*11950*/  IMAD.MOV R2, RZ, RZ, -R2 ;  /* 0x000000ffff027224 */ /* 0x000fc600078e0a02 */
[----:B------:R-:W3:Y:S01]  /*11960*/  LDL.LU R47, [R1+0x6ac] ;  /* 0x0006ac00012f7983 */ /* 0x000ee20000300800 */
[--C-:B------:R-:W-:Y:S01]  /*11970*/  @!P4 IMAD.IADD R29, R29, 0x1, -R59.reuse ;  /* 0x000000011d1dc824 */ /* 0x100fe200078e0a3b */
[C---:B------:R-:W-:Y:S01]  /*11980*/  ISETP.GT.U32.AND P4, PT, R59.reuse, R55, PT ;  /* 0x000000373b00720c */ /* 0x040fe20003f84070 */
[C---:B------:R-:W-:Y:S01]  /*11990*/  IMAD R16, R59.reuse, R2, R16 ;  /* 0x000000023b107224 */ /* 0x040fe200078e0210 */
[----:B------:R-:W-:Y:S02]  /*119a0*/  IABS R5, R56 ;  /* 0x0000003800057213 */ /* 0x000fe40000000000 */
[----:B------:R-:W-:Y:S02]  /*119b0*/  ISETP.GE.AND P6, PT, R56, RZ, PT ;  /* 0x000000ff3800720c */ /* 0x000fe40003fc6270 */
[----:B------:R-:W3:Y:S01]  /*119c0*/  LDL.LU R56, [R1+0x6b0] ;  /* 0x0006b00001387983 */ /* 0x000ee20000300800 */
[----:B------:R-:W-:Y:S01]  /*119d0*/  @!P3 IMAD.IADD R14, R14, 0x1, -R59 ;  /* 0x000000010e0eb824 */ /* 0x000fe200078e0a3b */
[----:B------:R-:W-:Y:S01]  /*119e0*/  ISETP.GT.U32.AND P3, PT, R59, R16, PT ;  /* 0x000000103b00720c */ /* 0x000fe20003f64070 */
[----:B------:R-:W-:Y:S01]  /*119f0*/  IMAD.HI.U32 R0, R34, R5, RZ ;  /* 0x0000000522007227 */ /* 0x000fe200078e00ff */
[----:B0-----:R-:W-:-:S03]  /*11a00*/  IABS R8, R51 ;  /* 0x0000003300087213 */ /* 0x001fc60000000000 */
[----:B------:R-:W-:Y:S02]  /*11a10*/  @!P4 IMAD.IADD R55, R55, 0x1, -R59 ;  /* 0x000000013737c824 */ /* 0x000fe400078e0a3b */
[----:B------:R-:W-:-:S03]  /*11a20*/  IMAD.MOV R0, RZ, RZ, -R0 ;  /* 0x000000ffff007224 */ /* 0x000fc600078e0a00 */
[C---:B------:R-:W-:Y:S01]  /*11a30*/  ISETP.GT.U32.AND P4, PT, R59.reuse, R55, PT ;  /* 0x000000373b00720c */ /* 0x040fe20003f84070 */
[----:B------:R-:W-:Y:S02]  /*11a40*/  IMAD R5, R59, R0, R5 ;  /* 0x000000003b057224 */ /* 0x000fe400078e0205 */
[----:B------:R-:W-:-:S04]  /*11a50*/  IMAD.HI.U32 R0, R34, R8, RZ ;  /* 0x0000000822007227 */ /* 0x000fc800078e00ff */
[----:B------:R-:W-:Y:S02]  /*11a60*/  @!P3 IMAD.IADD R16, R16, 0x1, -R59 ;  /* 0x000000011010b824 */ /* 0x000fe400078e0a3b */
[----:B------:R-:W-:Y:S01]  /*11a70*/  IMAD.MOV R0, RZ, RZ, -R0 ;  /* 0x000000ffff007224 */ /* 0x000fe200078e0a00 */
[----:B------:R-:W-:Y:S02]  /*11a80*/  ISETP.GE.AND P2, PT, R50, RZ, PT ;  /* 0x000000ff3200720c */ /* 0x000fe40003f46270 */
[C---:B------:R-:W-:Y:S01]  /*11a90*/  ISETP.GT.U32.AND P3, PT, R59.reuse, R16, PT ;  /* 0x000000103b00720c */ /* 0x040fe20003f64070 */
[----:B------:R-:W-:Y:S01]  /*11aa0*/  IMAD R8, R59, R0, R8 ;  /* 0x000000003b087224 */ /* 0x000fe200078e0208 */
[----:B------:R-:W-:-:S04]  /*11ab0*/  @!P4 IADD3 R55, PT, PT, R55, -R59, RZ ;  /* 0x8000003b3737c210 */ /* 0x000fc80007ffe0ff */
[----:B------:R-:W-:Y:S01]  /*11ac0*/  ISETP.GT.U32.AND P4, PT, R59, R8, PT ;  /* 0x000000083b00720c */ /* 0x000fe20003f84070 */
[----:B------:R-:W-:Y:S02]  /*11ad0*/  @!P0 IMAD.MOV R29, RZ, RZ, -R29 ;  /* 0x000000ffff1d8224 */ /* 0x000fe400078e0a1d */
[----:B------:R-:W-:Y:S02]  /*11ae0*/  @!P5 IMAD.MOV R14, RZ, RZ, -R14 ;  /* 0x000000ffff0ed224 */ /* 0x000fe400078e0a0e */
[----:B------:R-:W-:Y:S02]  /*11af0*/  @!P2 IMAD.MOV R55, RZ, RZ, -R55 ;  /* 0x000000ffff37a224 */ /* 0x000fe400078e0a37 */
[--C-:B------:R-:W-:Y:S01]  /*11b00*/  @!P3 IMAD.IADD R16, R16, 0x1, -R59.reuse ;  /* 0x000000011010b824 */ /* 0x100fe200078e0a3b */
[----:B------:R-:W-:Y:S04]  /*11b10*/  STL [R1+0x4268], R29 ;  /* 0x0042681d01007387 */ /* 0x000fe80000100800 */
[----:B------:R-:W-:Y:S01]  /*11b20*/  STL [R1+0x426c], R14 ;  /* 0x00426c0e01007387 */ /* 0x000fe20000100800 */
[----:B------:R-:W-:-:S03]  /*11b30*/  @!P4 IMAD.IADD R8, R8, 0x1, -R59 ;  /* 0x000000010808c824 */ /* 0x000fc600078e0a3b */
[----:B------:R-:W3:Y:S04]  /*11b40*/  LDL.LU R48, [R1+0x6b4] ;  /* 0x0006b40001307983 */ /* 0x000ee80000300800 */
[----:B------:R-:W-:Y:S01]  /*11b50*/  STL [R1+0x4270], R55 ;  /* 0x0042703701007387 */ /* 0x000fe20000100800 */
[----:B--2---:R-:W-:-:S05]  /*11b60*/  IABS R17, R49 ;  /* 0x0000003100117213 */ /* 0x004fca0000000000 */
[----:B------:R-:W-:-:S04]  /*11b70*/  IMAD.HI.U32 R2, R34, R17, RZ ;  /* 0x0000001122027227 */ /* 0x000fc800078e00ff */
[----:B------:R-:W-:-:S04]  /*11b80*/  IMAD.MOV R2, RZ, RZ, -R2 ;  /* 0x000000ffff027224 */ /* 0x000fc800078e0a02 */
[----:B------:R-:W-:-:S05]  /*11b90*/  IMAD R17, R59, R2, R17 ;  /* 0x000000023b117224 */ /* 0x000fca00078e0211 */
[----:B------:R-:W-:Y:S02]  /*11ba0*/  ISETP.GT.U32.AND P3, PT, R59, R17, PT ;  /* 0x000000113b00720c */ /* 0x000fe40003f64070 */
[----:B------:R-:W-:Y:S02]  /*11bb0*/  ISETP.GE.AND P4, PT, R49, RZ, PT ;  /* 0x000000ff3100720c */ /* 0x000fe40003f86270 */
[----:B------:R-:W2:Y:S09]  /*11bc0*/  LDL.LU R49, [R1+0x6b8] ;  /* 0x0006b80001317983 */ /* 0x000eb20000300800 */
[----:B------:R-:W-:Y:S01]  /*11bd0*/  @!P3 IMAD.IADD R17, R17, 0x1, -R59 ;  /* 0x000000011111b824 */ /* 0x000fe200078e0a3b */
[----:B----4-:R-:W-:-:S02]  /*11be0*/  IABS R37, R57 ;  /* 0x0000003900257213 */ /* 0x010fc40000000000 */
[----:B------:R-:W-:Y:S02]  /*11bf0*/  ISETP.GE.AND P3, PT, R57, RZ, PT ;  /* 0x000000ff3900720c */ /* 0x000fe40003f66270 */
[----:B------:R-:W4:Y:S01]  /*11c00*/  LDL.LU R57, [R1+0x6bc] ;  /* 0x0006bc0001397983 */ /* 0x000f220000300800 */
[C---:B------:R-:W-:Y:S01]  /*11c10*/  ISETP.GT.U32.AND P0, PT, R59.reuse, R5, PT ;  /* 0x000000053b00720c */ /* 0x040fe20003f04070 */
[----:B------:R-:W-:Y:S01]  /*11c20*/  IMAD.HI.U32 R0, R34, R37, RZ ;  /* 0x0000002522007227 */ /* 0x000fe200078e00ff */
[----:B------:R-:W-:-:S11]  /*11c30*/  ISETP.GT.U32.AND P2, PT, R59, R8, PT ;  /* 0x000000083b00720c */ /* 0x000fd60003f44070 */
[----:B------:R-:W-:-:S05]  /*11c40*/  @!P0 IMAD.IADD R5, R5, 0x1, -R59 ;  /* 0x0000000105058824 */ /* 0x000fca00078e0a3b */
[----:B------:R-:W-:Y:S01]  /*11c50*/  ISETP.GT.U32.AND P0, PT, R59, R5, PT ;  /* 0x000000053b00720c */ /* 0x000fe20003f04070 */
[----:B------:R-:W-:Y:S01]  /*11c60*/  IMAD.MOV R0, RZ, RZ, -R0 ;  /* 0x000000ffff007224 */ /* 0x000fe200078e0a00 */
[----:B------:R-:W-:-:S03]  /*11c70*/  ISETP.GE.AND P5, PT, R51, RZ, PT ;  /* 0x000000ff3300720c */ /* 0x000fc60003fa6270 */
[----:B------:R-:W-:Y:S02]  /*11c80*/  IMAD R37, R59, R0, R37 ;  /* 0x000000003b257224 */ /* 0x000fe400078e0225 */
[----:B------:R-:W-:-:S06]  /*11c90*/  @!P2 IMAD.IADD R8, R8, 0x1, -R59 ;  /* 0x000000010808a824 */ /* 0x000fcc00078e0a3b */
[----:B------:R-:W-:Y:S01]  /*11ca0*/  @!P0 IMAD.IADD R5, R5, 0x1, -R59 ;  /* 0x0000000105058824 */ /* 0x000fe200078e0a3b */
[----:B------:R-:W-:Y:S01]  /*11cb0*/  ISETP.GT.U32.AND P0, PT, R59, R37, PT ;  /* 0x000000253b00720c */ /* 0x000fe20003f04070 */
[----:B------:R-:W-:Y:S02]  /*11cc0*/  @!P1 IMAD.MOV R16, RZ, RZ, -R16 ;  /* 0x000000ffff109224 */ /* 0x000fe400078e0a10 */
[----:B------:R-:W-:Y:S02]  /*11cd0*/  @!P6 IMAD.MOV R5, RZ, RZ, -R5 ;  /* 0x000000ffff05e224 */ /* 0x000fe400078e0a05 */
[----:B------:R-:W-:Y:S01]  /*11ce0*/  @!P5 IMAD.MOV R8, RZ, RZ, -R8 ;  /* 0x000000ffff08d224 */ /* 0x000fe200078e0a08 */
[----:B------:R-:W-:Y:S04]  /*11cf0*/  STL [R1+0x4274], R16 ;  /* 0x0042741001007387 */ /* 0x000fe80000100800 */
[----:B------:R0:W-:Y:S01]  /*11d00*/  STL [R1+0x4278], R5 ;  /* 0x0042780501007387 */ /* 0x0001e20000100800 */
[----:B---3--:R-:W-:-:S02]  /*11d10*/  IABS R50, R43 ;  /* 0x0000002b00327213 */ /* 0x008fc40000000000 */
[----:B------:R-:W-:Y:S01]  /*11d20*/  @!P0 IMAD.IADD R37, R37, 0x1, -R59 ;  /* 0x0000000125258824 */ /* 0x000fe200078e0a3b */
[----:B------:R3:W-:Y:S01]  /*11d30*/  STL [R1+0x427c], R8 ;  /* 0x00427c0801007387 */ /* 0x0007e20000100800 */
[----:B------:R-:W-:-:S03]  /*11d40*/  IABS R45, R47 ;  /* 0x0000002f002d7213 */ /* 0x000fc60000000000 */
[----:B------:R-:W3:Y:S01]  /*11d50*/  LDL.LU R27, [R1+0x6c0] ;  /* 0x0006c000011b7983 */ /* 0x000ee20000300800 */
[C---:B------:R-:W-:Y:S01]  /*11d60*/  ISETP.GT.U32.AND P1, PT, R59.reuse, R17, PT ;  /* 0x000000113b00720c */ /* 0x040fe20003f24070 */
[C---:B------:R-:W-:Y:S01]  /*11d70*/  IMAD.HI.U32 R0, R34.reuse, R50, RZ ;  /* 0x0000003222007227 */ /* 0x040fe200078e00ff */
[----:B------:R-:W-:Y:S01]  /*11d80*/  ISETP.GT.U32.AND P0, PT, R59, R37, PT ;  /* 0x000000253b00720c */ /* 0x000fe20003f04070 */
[----:B------:R-:W3:Y:S02]  /*11d90*/  LDL.LU R39, [R1+0x6c4] ;  /* 0x0006c40001277983 */ /* 0x000ee40000300800 */
[----:B------:R-:W-:Y:S01]  /*11da0*/  IMAD.HI.U32 R2, R34, R45, RZ ;  /* 0x0000002d22027227 */ /* 0x000fe200078e00ff */
[----:B------:R-:W-:Y:S01]  /*11db0*/  IABS R51, R56 ;  /* 0x0000003800337213 */ /* 0x000fe20000000000 */
[----:B------:R-:W3:Y:S02]  /*11dc0*/  LDL.LU R31, [R1+0x6c8] ;  /* 0x0006c800011f7983 */ /* 0x000ee40000300800 */
[----:B------:R-:W-:-:S02]  /*11dd0*/  IMAD.MOV R0, RZ, RZ, -R0 ;  /* 0x000000ffff007224 */ /* 0x000fc400078e0a00 */
[----:B------:R-:W-:Y:S02]  /*11de0*/  IMAD.MOV R2, RZ, RZ, -R2 ;  /* 0x000000ffff027224 */ /* 0x000fe400078e0a02 */
[----:B------:R-:W-:Y:S02]  /*11df0*/  IMAD R50, R59, R0, R50 ;  /* 0x000000003b327224 */ /* 0x000fe400078e0232 */
[----:B------:R-:W-:-:S04]  /*11e00*/  IMAD.HI.U32 R0, R34, R51, RZ ;  /* 0x0000003322007227 */ /* 0x000fc800078e00ff */
[----:B------:R-:W-:Y:S02]  /*11e10*/  IMAD R45, R59, R2, R45 ;  /* 0x000000023b2d7224 */ /* 0x000fe400078e022d */
[--C-:B------:R-:W-:Y:S01]  /*11e20*/  @!P1 IMAD.IADD R17, R17, 0x1, -R59.reuse ;  /* 0x0000000111119824 */ /* 0x100fe200078e0a3b */
[----:B------:R-:W-:Y:S01]  /*11e30*/  ISETP.GE.AND P1, PT, R43, RZ, PT ;  /* 0x000000ff2b00720c */ /* 0x000fe20003f26270 */
[----:B------:R-:W-:Y:S01]  /*11e40*/  IMAD.MOV R0, RZ, RZ, -R0 ;  /* 0x000000ffff007224 */ /* 0x000fe200078e0a00 */
[----:B------:R-:W-:Y:S01]  /*11e50*/  ISETP.GT.U32.AND P6, PT, R59, R45, PT ;  /* 0x0000002d3b00720c */ /* 0x000fe20003fc4070 */
[----:B------:R-:W-:Y:S01]  /*11e60*/  @!P0 IMAD.IADD R37, R37, 0x1, -R59 ;  /* 0x0000000125258824 */ /* 0x000fe200078e0a3b */
[----:B------:R-:W3:Y:S01]  /*11e70*/  LDL.LU R43, [R1+0x6cc] ;  /* 0x0006cc00012b7983 */ /* 0x000ee20000300800 */
[----:B------:R-:W-:Y:S02]  /*11e80*/  @!P4 IMAD.MOV R17, RZ, RZ, -R17 ;  /* 0x000000ffff11c224 */ /* 0x000fe400078e0a11 */
[----:B------:R-:W-:-:S02]  /*11e90*/  IMAD R51, R59, R0, R51 ;  /* 0x000000003b337224 */ /* 0x000fc400078e0233 */
[----:B------:R-:W-:Y:S01]  /*11ea0*/  @!P3 IMAD.MOV R37, RZ, RZ, -R37 ;  /* 0x000000ffff25b224 */ /* 0x000fe200078e0a25 */
[----:B------:R-:W-:Y:S01]  /*11eb0*/  STL [R1+0x4280], R17 ;  /* 0x0042801101007387 */ /* 0x000fe20000100800 */
[----:B------:R-:W-:Y:S02]  /*11ec0*/  ISETP.GE.AND P0, PT, R47, RZ, PT ;  /* 0x000000ff2f00720c */ /* 0x000fe40003f06270 */
[----:B------:R-:W-:Y:S01]  /*11ed0*/  ISETP.GT.U32.AND P5, PT, R59, R51, PT ;  /* 0x000000333b00720c */ /* 0x000fe20003fa4070 */
[----:B------:R-:W-:Y:S04]  /*11ee0*/  STL [R1+0x4284], R37 ;  /* 0x0042842501007387 */ /* 0x000fe80000100800 */
[----:B------:R-:W3:Y:S01]  /*11ef0*/  LDL.LU R38, [R1+0x6d0] ;  /* 0x0006d00001267983 */ /* 0x000ee20000300800 */
[----:B------:R-:W-:-:S03]  /*11f00*/  @!P6 IMAD.IADD R45, R45, 0x1, -R59 ;  /* 0x000000012d2de824 */ /* 0x000fc600078e0a3b */
[----:B------:R-:W3:Y:S01]  /*11f10*/  LDL.LU R47, [R1+0x6d4] ;  /* 0x0006d400012f7983 */ /* 0x000ee20000300800 */
[C---:B------:R-:W-:Y:S02]  /*11f20*/  ISETP.GT.U32.AND P2, PT, R59.reuse, R50, PT ;  /* 0x000000323b00720c */ /* 0x040fe40003f44070 */
[----:B------:R-:W-:Y:S01]  /*11f30*/  ISETP.GT.U32.AND P4, PT, R59, R45, PT ;  /* 0x0000002d3b00720c */ /* 0x000fe20003f84070 */
[----:B------:R-:W-:-:S05]  /*11f40*/  @!P5 IMAD.IADD R51, R51, 0x1, -R59 ;  /* 0x000000013333d824 */ /* 0x000fca00078e0a3b */
[----:B------:R-:W-:-:S05]  /*11f50*/  ISETP.GT.U32.AND P5, PT, R59, R51, PT ;  /* 0x000000333b00720c */ /* 0x000fca0003fa4070 */
[--C-:B------:R-:W-:Y:S01]  /*11f60*/  @!P2 IMAD.IADD R50, R50, 0x1, -R59.reuse ;  /* 0x000000013232a824 */ /* 0x100fe200078e0a3b */
[----:B------:R-:W-:Y:S01]  /*11f70*/  ISETP.GE.AND P2, PT, R56, RZ, PT ;  /* 0x000000ff3800720c */ /* 0x000fe20003f46270 */
[----:B------:R-:W-:-:S06]  /*11f80*/  @!P4 IMAD.IADD R45, R45, 0x1, -R59 ;  /* 0x000000012d2dc824 */ /* 0x000fcc00078e0a3b */
[----:B------:R-:W-:Y:S01]  /*11f90*/  @!P5 IMAD.IADD R51, R51, 0x1, -R59 ;  /* 0x000000013333d824 */ /* 0x000fe200078e0a3b */
[----:B--2---:R-:W-:Y:S02]  /*11fa0*/  IABS R56, R49 ;  /* 0x0000003100387213 */ /* 0x004fe40000000000 */
[----:B------:R-:W-:Y:S02]  /*11fb0*/  ISETP.GE.AND P4, PT, R49, RZ, PT ;  /* 0x000000ff3100720c */ /* 0x000fe40003f86270 */
[----:B------:R-:W2:Y:S01]  /*11fc0*/  LDL.LU R49, [R1+0x6d8] ;  /* 0x0006d80001317983 */ /* 0x000ea20000300800 */
[----:B----4-:R-:W-:Y:S02]  /*11fd0*/  IABS R33, R57 ;  /* 0x0000003900217213 */ /* 0x010fe40000000000 */
[----:B------:R-:W-:Y:S02]  /*11fe0*/  ISETP.GE.AND P5, PT, R57, RZ, PT ;  /* 0x000000ff3900720c */ /* 0x000fe40003fa6270 */
[----:B------:R-:W4:Y:S04]  /*11ff0*/  LDL.LU R57, [R1+0x6dc] ;  /* 0x0006dc0001397983 */ /* 0x000f280000300800 */
[----:B-1----:R-:W4:Y:S04]  /*12000*/  LDL.LU R42, [R1+0x6e0] ;  /* 0x0006e000012a7983 */ /* 0x002f280000300800 */
        /* <DEDUP_REMOVED lines=10> */
[----:B------:R-:W-:-:S02]  /*120b0*/  IABS R46, R48 ;  /* 0x00000030002e7213 */ /* 0x000fc40000000000 */
[----:B------:R-:W-:-:S03]  /*120c0*/  ISETP.GT.U32.AND P6, PT, R59, R50, PT ;  /* 0x000000323b00720c */ /* 0x000fc60003fc4070 */
[----:B------:R-:W-:-:S05]  /*120d0*/  IMAD.HI.U32 R0, R34, R46, RZ ;  /* 0x0000002e22007227 */ /* 0x000fca00078e00ff */
[----:B------:R-:W-:-:S05]  /*120e0*/  IADD3 R0, PT, PT, -R0, RZ, RZ ;  /* 0x000000ff00007210 */ /* 0x000fca0007ffe1ff */
[C---:B------:R-:W-:Y:S02]  /*120f0*/  IMAD R46, R59.reuse, R0, R46 ;  /* 0x000000003b2e7224 */ /* 0x040fe400078e022e */
[----:B------:R-:W-:Y:S02]  /*12100*/  @!P6 IMAD.IADD R50, R50, 0x1, -R59 ;  /* 0x000000013232e824 */ /* 0x000fe400078e0a3b */
[----:B------:R-:W-:Y:S01]  /*12110*/  IMAD.HI.U32 R2, R34, R56, RZ ;  /* 0x0000003822027227 */ /* 0x000fe200078e00ff */
[----:B------:R-:W-:-:S03]  /*12120*/  ISETP.GT.U32.AND P6, PT, R59, R46, PT ;  /* 0x0000002e3b00720c */ /* 0x000fc60003fc4070 */
[----:B------:R-:W-:-:S04]  /*12130*/  IMAD.MOV R2, RZ, RZ, -R2 ;  /* 0x000000ffff027224 */ /* 0x000fc800078e0a02 */
[----:B------:R-:W-:-:S06]  /*12140*/  IMAD R56, R59, R2, R56 ;  /* 0x000000023b387224 */ /* 0x000fcc00078e0238 */
[----:B------:R-:W-:Y:S01]  /*12150*/  @!P6 IMAD.IADD R46, R46, 0x1, -R59 ;  /* 0x000000012e2ee824 */ /* 0x000fe200078e0a3b */
[----:B------:R-:W-:Y:S01]  /*12160*/  ISETP.GT.U32.AND P6, PT, R59, R56, PT ;  /* 0x000000383b00720c */ /* 0x000fe20003fc4070 */
[----:B------:R-:W-:Y:S01]  /*12170*/  IMAD.HI.U32 R0, R34, R33, RZ ;  /* 0x0000002122007227 */ /* 0x000fe200078e00ff */
[----:B---3--:R-:W-:-:S03]  /*12180*/  IABS R18, R27 ;  /* 0x0000001b00127213 */ /* 0x008fc60000000000 */
[----:B------:R-:W-:Y:S02]  /*12190*/  IMAD.MOV R0, RZ, RZ, -R0 ;  /* 0x000000ffff007224 */ /* 0x000fe400078e0a00 */
[----:B------:R-:W-:-:S06]  /*121a0*/  IMAD.HI.U32 R11, R34, R18, RZ ;  /* 0x00000012220b7227 */ /* 0x000fcc00078e00ff */
[----:B------:R-:W-:Y:S01]  /*121b0*/  @!P6 IMAD.IADD R56, R56, 0x1, -R59 ;  /* 0x000000013838e824 */ /* 0x000fe200078e0a3b */
[C---:B------:R-:W-:Y:S01]  /*121c0*/  ISETP.GT.U32.AND P6, PT, R59.reuse, R46, PT ;  /* 0x0000002e3b00720c */ /* 0x040fe20003fc4070 */
[C---:B------:R-:W-:Y:S02]  /*121d0*/  IMAD R33, R59.reuse, R0, R33 ;  /* 0x000000003b217224 */ /* 0x040fe400078e0221 */
[----:B------:R-:W-:Y:S01]  /*121e0*/  IMAD.MOV R11, RZ, RZ, -R11 ;  /* 0x000000ffff0b7224 */ /* 0x000fe200078e0a0b */
[----:B------:R-:W-:Y:S01]  /*121f0*/  ISETP.GE.AND P3, PT, R48, RZ, PT ;  /* 0x000000ff3000720c */ /* 0x000fe20003f66270 */
[----:B------:R-:W-:Y:S01]  /*12200*/  @!P1 IMAD.MOV R50, RZ, RZ, -R50 ;  /* 0x000000ffff329224 */ /* 0x000fe200078e0a32 */
[C---:B------:R-:W-:Y:S01]  /*12210*/  ISETP.GT.U32.AND P1, PT, R59.reuse, R56, PT ;  /* 0x000000383b00720c */ /* 0x040fe20003f24070 */
[----:B------:R-:W-:Y:S01]  /*12220*/  @!P0 IMAD.MOV R45, RZ, RZ, -R45 ;  /* 0x000000ffff2d8224 */ /* 0x000fe200078e0a2d */
[C---:B------:R-:W-:Y:S01]  /*12230*/  ISETP.GT.U32.AND P0, PT, R59.reuse, R33, PT ;  /* 0x000000213b00720c */ /* 0x040fe20003f04070 */
[----:B------:R-:W-:Y:S01]  /*12240*/  IMAD R18, R59, R11, R18 ;  /* 0x0000000b3b127224 */ /* 0x000fe200078e0212 */
[----:B------:R-:W-:-:S02]  /*12250*/  IABS R40, R39 ;  /* 0x0000002700287213 */ /* 0x000fc40000000000 */
[----:B------:R-:W-:Y:S02]  /*12260*/  IABS R48, R31 ;  /* 0x0000001f00307213 */ /* 0x000fe40000000000 */
[----:B------:R-:W-:Y:S02]  /*12270*/  @!P6 IADD3 R46, PT, PT, R46, -R59, RZ ;  /* 0x8000003b2e2ee210 */ /* 0x000fe40007ffe0ff */
[----:B------:R-:W-:Y:S01]  /*12280*/  ISETP.GT.U32.AND P6, PT, R59, R18, PT ;  /* 0x000000123b00720c */ /* 0x000fe20003fc4070 */
[----:B------:R-:W-:Y:S01]  /*12290*/  IMAD.HI.U32 R10, R34, R40, RZ ;  /* 0x00000028220a7227 */ /* 0x000fe200078e00ff */
[----:B------:R-:W-:-:S03]  /*122a0*/  IABS R41, R43 ;  /* 0x0000002b00297213 */ /* 0x000fc60000000000 */
[----:B------:R-:W-:-:S04]  /*122b0*/  IMAD.HI.U32 R0, R34, R48, RZ ;  /* 0x0000003022007227 */ /* 0x000fc800078e00ff */
[----:B------:R-:W-:Y:S02]  /*122c0*/  IMAD.MOV R10, RZ, RZ, -R10 ;  /* 0x000000ffff0a7224 */ /* 0x000fe400078e0a0a */
[----:B------:R-:W-:Y:S02]  /*122d0*/  IMAD.MOV R0, RZ, RZ, -R0 ;  /* 0x000000ffff007224 */ /* 0x000fe400078e0a00 */
[----:B------:R-:W-:-:S04]  /*122e0*/  IMAD.HI.U32 R2, R34, R41, RZ ;  /* 0x0000002922027227 */ /* 0x000fc800078e00ff */
[--C-:B------:R-:W-:Y:S01]  /*122f0*/  @!P1 IMAD.IADD R56, R56, 0x1, -R59.reuse ;  /* 0x0000000138389824 */ /* 0x100fe200078e0a3b */
[----:B------:R-:W-:Y:S01]  /*12300*/  ISETP.GE.AND P1, PT, R39, RZ, PT ;  /* 0x000000ff2700720c */ /* 0x000fe20003f26270 */
[--C-:B------:R-:W-:Y:S01]  /*12310*/  @!P0 IMAD.IADD R33, R33, 0x1, -R59.reuse ;  /* 0x0000000121218824 */ /* 0x100fe200078e0a3b */
[----:B------:R-:W-:Y:S01]  /*12320*/  IABS R39, R47 ;  /* 0x0000002f00277213 */ /* 0x000fe20000000000 */
[C---:B------:R-:W-:Y:S02]  /*12330*/  IMAD R40, R59.reuse, R10, R40 ;  /* 0x0000000a3b287224 */ /* 0x040fe400078e0228 */
[C---:B------:R-:W-:Y:S02]  /*12340*/  IMAD R48, R59.reuse, R0, R48 ;  /* 0x000000003b307224 */ /* 0x040fe400078e0230 */
[----:B------:R-:W-:Y:S02]  /*12350*/  IMAD.MOV R2, RZ, RZ, -R2 ;  /* 0x000000ffff027224 */ /* 0x000fe400078e0a02 */
[----:B------:R-:W-:Y:S01]  /*12360*/  @!P6 IMAD.IADD R18, R18, 0x1, -R59 ;  /* 0x000000011212e824 */ /* 0x000fe200078e0a3b */
[C---:B------:R-:W-:Y:S01]  /*12370*/  ISETP.GT.U32.AND P6, PT, R59.reuse, R33, PT ;  /* 0x000000213b00720c */ /* 0x040fe20003fc4070 */
[----:B------:R-:W-:Y:S01]  /*12380*/  @!P4 IMAD.MOV R56, RZ, RZ, -R56 ;  /* 0x000000ffff38c224 */ /* 0x000fe200078e0a38 */
[C---:B------:R-:W-:Y:S01]  /*12390*/  ISETP.GT.U32.AND P0, PT, R59.reuse, R40, PT ;  /* 0x000000283b00720c */ /* 0x040fe20003f04070 */
[C---:B------:R-:W-:Y:S01]  /*123a0*/  IMAD R41, R59.reuse, R2, R41 ;  /* 0x000000023b297224 */ /* 0x040fe200078e0229 */
[----:B------:R-:W-:Y:S01]  /*123b0*/  ISETP.GT.U32.AND P4, PT, R59, R48, PT ;  /* 0x000000303b00720c */ /* 0x000fe20003f84070 */
[----:B------:R-:W-:-:S04]  /*123c0*/  IMAD.HI.U32 R2, R34, R39, RZ ;  /* 0x0000002722027227 */ /* 0x000fc800078e00ff */
[----:B------:R-:W-:Y:S01]  /*123d0*/  IMAD.MOV R2, RZ, RZ, -R2 ;  /* 0x000000ffff027224 */ /* 0x000fe200078e0a02 */
[----:B------:R-:W-:-:S03]  /*123e0*/  IABS R20, R38 ;  /* 0x0000002600147213 */ /* 0x000fc60000000000 */
[----:B------:R-:W-:Y:S02]  /*123f0*/  IMAD R39, R59, R2, R39 ;  /* 0x000000023b277224 */ /* 0x000fe400078e0227 */
[--C-:B------:R-:W-:Y:S01]  /*12400*/  @!P6 IMAD.IADD R33, R33, 0x1, -R59.reuse ;  /* 0x000000012121e824 */ /* 0x100fe200078e0a3b */
[C---:B------:R-:W-:Y:S01]  /*12410*/  ISETP.GT.U32.AND P6, PT, R59.reuse, R41, PT ;  /* 0x000000293b00720c */ /* 0x040fe20003fc4070 */
[--C-:B------:R-:W-:Y:S01]  /*12420*/  @!P0 IMAD.IADD R40, R40, 0x1, -R59.reuse ;  /* 0x0000000128288824 */ /* 0x100fe200078e0a3b */
[C---:B------:R-:W-:Y:S01]  /*12430*/  ISETP.GT.U32.AND P0, PT, R59.reuse, R18, PT ;  /* 0x000000123b00720c */ /* 0x040fe20003f04070 */
[----:B------:R-:W-:Y:S01]  /*12440*/  @!P4 IMAD.IADD R48, R48, 0x1, -R59 ;  /* 0x000000013030c824 */ /* 0x000fe200078e0a3b */
[----:B------:R-:W-:Y:S01]  /*12450*/  ISETP.GT.U32.AND P4, PT, R59, R39, PT ;  /* 0x000000273b00720c */ /* 0x000fe20003f84070 */
[----:B------:R-:W-:-:S04]  /*12460*/  IMAD.HI.U32 R10, R34, R20, RZ ;  /* 0x00000014220a7227 */ /* 0x000fc800078e00ff */
[----:B------:R-:W-:Y:S01]  /*12470*/  @!P2 IMAD.MOV R51, RZ, RZ, -R51 ;  /* 0x000000ffff33a224 */ /* 0x000fe200078e0a33 */
[----:B------:R-:W-:Y:S01]  /*12480*/  ISETP.GE.AND P2, PT, R27, RZ, PT ;  /* 0x000000ff1b00720c */ /* 0x000fe20003f46270 */
[----:B------:R-:W-:Y:S02]  /*12490*/  IMAD.MOV R10, RZ, RZ, -R10 ;  /* 0x000000ffff0a7224 */ /* 0x000fe400078e0a0a */
[----:B------:R-:W-:Y:S01]  /*124a0*/  @!P3 IMAD.MOV R46, RZ, RZ, -R46 ;  /* 0x000000ffff2eb224 */ /* 0x000fe200078e0a2e */
[C---:B------:R-:W-:Y:S01]  /*124b0*/  ISETP.GT.U32.AND P3, PT, R59.reuse, R40, PT ;  /* 0x000000283b00720c */ /* 0x040fe20003f64070 */
[----:B------:R-:W-:Y:S02]  /*124c0*/  IMAD R20, R59, R10, R20 ;  /* 0x0000000a3b147224 */ /* 0x000fe400078e0214 */
[--C-:B------:R-:W-:Y:S01]  /*124d0*/  @!P6 IMAD.IADD R41, R41, 0x1, -R59.reuse ;  /* 0x000000012929e824 */ /* 0x100fe200078e0a3b */
[----:B------:R-:W-:Y:S01]  /*124e0*/  ISETP.GE.AND P6, PT, R43, RZ, PT ;  /* 0x000000ff2b00720c */ /* 0x000fe20003fc6270 */
[----:B------:R-:W-:-:S02]  /*124f0*/  @!P0 IMAD.IADD R18, R18, 0x1, -R59 ;  /* 0x0000000112128824 */ /* 0x000fc400078e0a3b */
[----:B------:R-:W-:Y:S01]  /*12500*/  @!P4 IMAD.IADD R39, R39, 0x1, -R59 ;  /* 0x000000012727c824 */ /* 0x000fe200078e0a3b */
[----:B------:R-:W-:Y:S01]  /*12510*/  ISETP.GT.U32.AND P4, PT, R59, R41, PT ;  /* 0x000000293b00720c */ /* 0x000fe20003f84070 */
[----:B------:R-:W-:-:S03]  /*12520*/  @!P2 IMAD.MOV R18, RZ, RZ, -R18 ;  /* 0x000000ffff12a224 */ /* 0x000fc600078e0a12 */
[C---:B------:R-:W-:Y:S01]  /*12530*/  ISETP.GT.U32.AND P2, PT, R59.reuse, R39, PT ;  /* 0x000000273b00720c */ /* 0x040fe20003f44070 */
[----:B------:R-:W-:Y:S01]  /*12540*/  @!P3 IMAD.IADD R40, R40, 0x1, -R59 ;  /* 0x000000012828b824 */ /* 0x000fe200078e0a3b */
[----:B------:R-:W-:-:S03]  /*12550*/  ISETP.GT.U32.AND P0, PT, R59, R20, PT ;  /* 0x000000143b00720c */ /* 0x000fc60003f04070 */
[----:B------:R-:W-:-:S04]  /*12560*/  @!P1 IMAD.MOV R40, RZ, RZ, -R40 ;  /* 0x000000ffff289224 */ /* 0x000fc800078e0a28 */
[----:B------:R-:W-:-:S04]  /*12570*/  @!P4 IMAD.IADD R41, R41, 0x1, -R59 ;  /* 0x000000012929c824 */ /* 0x000fc800078e0a3b */
[--C-:B------:R-:W-:Y:S02]  /*12580*/  @!P2 IMAD.IADD R39, R39, 0x1, -R59.reuse ;  /* 0x000000012727a824 */ /* 0x100fe400078e0a3b */
[----:B------:R-:W-:Y:S01]  /*12590*/  @!P0 IMAD.IADD R20, R20, 0x1, -R59 ;  /* 0x0000000114148824 */ /* 0x000fe200078e0a3b */
[----:B------:R-:W-:Y:S02]  /*125a0*/  ISETP.GT.U32.AND P0, PT, R59, R48, PT ;  /* 0x000000303b00720c */ /* 0x000fe40003f04070 */
[----:B------:R-:W-:Y:S02]  /*125b0*/  ISETP.GE.AND P3, PT, R31, RZ, PT ;  /* 0x000000ff1f00720c */ /* 0x000fe40003f66270 */
[----:B------:R-:W-:Y:S02]  /*125c0*/  @!P5 IADD3 R33, PT, PT, -R33, RZ, RZ ;  /* 0x000000ff2121d210 */ /* 0x000fe40007ffe1ff */
[----:B------:R-:W-:-:S07]  /*125d0*/  ISETP.GT.U32.AND P5, PT, R59, R20, PT ;  /* 0x000000143b00720c */ /* 0x000fce0003fa4070 */
[----:B------:R-:W-:-:S04]  /*125e0*/  @!P0 IMAD.IADD R48, R48, 0x1, -R59 ;  /* 0x0000000130308824 */ /* 0x000fc800078e0a3b */
[----:B------:R-:W-:Y:S01]  /*125f0*/  @!P3 IMAD.MOV R48, RZ, RZ, -R48 ;  /* 0x000000ffff30b224 */ /* 0x000fe200078e0a30 */
[----:B--2---:R-:W-:-:S05]  /*12600*/  IABS R0, R49 ;  /* 0x0000003100007213 */ /* 0x004fca0000000000 */
[----:B------:R-:W-:-:S04]  /*12610*/  IMAD.HI.U32 R10, R34, R0, RZ ;  /* 0x00000000220a7227 */ /* 0x000fc800078e00ff */
[----:B------:R-:W-:-:S04]  /*12620*/  IMAD.MOV R10, RZ, RZ, -R10 ;  /* 0x000000ffff0a7224 */ /* 0x000fc800078e0a0a */
[----:B------:R-:W-:-:S05]  /*12630*/  IMAD R0, R59, R10, R0 ;  /* 0x0000000a3b007224 */ /* 0x000fca00078e0200 */
[----:B------:R-:W-:Y:S02]  /*12640*/  ISETP.GT.U32.AND P1, PT, R59, R0, PT ;  /* 0x000000003b00720c */ /* 0x000fe40003f24070 */
[----:B----4-:R-:W-:Y:S02]  /*12650*/  IABS R13, R57 ;  /* 0x00000039000d7213 */ /* 0x010fe40000000000 */
[----:B------:R-:W-:-:S03]  /*12660*/  IABS R43, R42 ;  /* 0x0000002a002b7213 */ /* 0x000fc60000000000 */
        /* <DEDUP_REMOVED lines=8> */
[----:B------:R-:W-:Y:S01]  /*126f0*/  IABS R11, R19 ;  /* 0x00000013000b7213 */ /* 0x000fe20000000000 */
[----:B------:R-:W-:-:S04]  /*12700*/  @!P1 IMAD.IADD R0, R0, 0x1, -R59 ;  /* 0x0000000100009824 */ /* 0x000fc800078e0a3b */
[----:B------:R-:W-:Y:S01]  /*12710*/  IMAD.HI.U32 R2, R34, R11, RZ ;  /* 0x0000000b22027227 */ /* 0x000fe200078e00ff */
[----:B------:R-:W-:-:S03]  /*12720*/  IABS R31, R4 ;  /* 0x00000004001f7213 */ /* 0x000fc60000000000 */
[--C-:B------:R-:W-:Y:S01]  /*12730*/  @!P4 IMAD.IADD R13, R13, 0x1, -R59.reuse ;  /* 0x000000010d0dc824 */ /* 0x100fe200078e0a3b */
[----:B------:R-:W-:Y:S01]  /*12740*/  ISETP.GT.U32.AND P4, PT, R59, R0, PT ;  /* 0x000000003b00720c */ /* 0x000fe20003f84070 */
[----:B------:R-:W-:Y:S02]  /*12750*/  @!P2 IMAD.IADD R43, R43, 0x1, -R59 ;  /* 0x000000012b2ba824 */ /* 0x000fe400078e0a3b */
[----:B------:R-:W-:-:S03]  /*12760*/  IMAD.MOV R2, RZ, RZ, -R2 ;  /* 0x000000ffff027224 */ /* 0x000fc600078e0a02 */
[C---:B------:R-:W-:Y:S01]  /*12770*/  ISETP.GT.U32.AND P2, PT, R59.reuse, R43, PT ;  /* 0x0000002b3b00720c */ /* 0x040fe20003f44070 */
[C---:B------:R-:W-:Y:S02]  /*12780*/  IMAD R11, R59.reuse, R2, R11 ;  /* 0x000000023b0b7224 */ /* 0x040fe400078e020b */
[----:B------:R-:W-:Y:S01]  /*12790*/  IMAD.HI.U32 R2, R34, R31, RZ ;  /* 0x0000001f22027227 */ /* 0x000fe200078e00ff */
[----:B------:R-:W-:Y:S02]  /*127a0*/  IABS R27, R58 ;  /* 0x0000003a001b7213 */ /* 0x000fe40000000000 */
[----:B------:R-:W-:Y:S01]  /*127b0*/  ISETP.GT.U32.AND P3, PT, R59, R13, PT ;  /* 0x0000000d3b00720c */ /* 0x000fe20003f64070 */
[----:B------:R-:W-:Y:S02]  /*127c0*/  IMAD.MOV R2, RZ, RZ, -R2 ;  /* 0x000000ffff027224 */ /* 0x000fe400078e0a02 */
[----:B------:R-:W-:Y:S01]  /*127d0*/  @!P5 IMAD.IADD R20, R20, 0x1, -R59 ;  /* 0x000000011414d824 */ /* 0x000fe200078e0a3b */
[----:B------:R-:W-:Y:S01]  /*127e0*/  ISETP.GE.AND P5, PT, R47, RZ, PT ;  /* 0x000000ff2f00720c */ /* 0x000fe20003fa6270 */
[----:B------:R-:W-:Y:S01]  /*127f0*/  IMAD.HI.U32 R35, R34, R27, RZ ;  /* 0x0000001b22237227 */ /* 0x000fe200078e00ff */
[----:B------:R-:W-:-:S02]  /*12800*/  IABS R47, R22 ;  /* 0x00000016002f7213 */ /* 0x000fc40000000000 */
[----:B------:R-:W-:Y:S01]  /*12810*/  IABS R10, R6 ;  /* 0x00000006000a7213 */ /* 0x000fe20000000000 */
[----:B------:R-:W-:Y:S01]  /*12820*/  @!P4 IMAD.IADD R0, R0, 0x1, -R59 ;  /* 0x000000010000c824 */ /* 0x000fe200078e0a3b */
[C---:B------:R-:W-:Y:S01]  /*12830*/  ISETP.GT.U32.AND P4, PT, R59.reuse, R11, PT ;  /* 0x0000000b3b00720c */ /* 0x040fe20003f84070 */
[----:B------:R-:W-:Y:S02]  /*12840*/  IMAD R31, R59, R2, R31 ;  /* 0x000000023b1f7224 */ /* 0x000fe400078e021f */
[----:B------:R-:W-:Y:S01]  /*12850*/  IMAD.MOV R2, RZ, RZ, -R35 ;  /* 0x000000ffff027224 */ /* 0x000fe200078e0a23 */
[----:B------:R-:W-:Y:S01]  /*12860*/  ISETP.GE.AND P0, PT, R38, RZ, PT ;  /* 0x000000ff2600720c */ /* 0x000fe20003f06270 */
[----:B------:R-:W-:-:S04]  /*12870*/  IMAD.HI.U32 R35, R34, R47, RZ ;  /* 0x0000002f22237227 */ /* 0x000fc800078e00ff */
[----:B------:R-:W-:Y:S01]  /*12880*/  @!P2 IMAD.IADD R43, R43, 0x1, -R59 ;  /* 0x000000012b2ba824 */ /* 0x000fe200078e0a3b */
[----:B------:R-:W-:Y:S01]  /*12890*/  ISETP.GT.U32.AND P2, PT, R59, R31, PT ;  /* 0x0000001f3b00720c */ /* 0x000fe20003f44070 */
[----:B------:R-:W-:-:S04]  /*128a0*/  IMAD.HI.U32 R38, R34, R10, RZ ;  /* 0x0000000a22267227 */ /* 0x000fc800078e00ff */
[----:B------:R-:W-:Y:S01]  /*128b0*/  @!P3 IMAD.IADD R13, R13, 0x1, -R59 ;  /* 0x000000010d0db824 */ /* 0x000fe200078e0a3b */
[----:B------:R-:W-:Y:S01]  /*128c0*/  ISETP.GE.AND P3, PT, R57, RZ, PT ;  /* 0x000000ff3900720c */ /* 0x000fe20003f66270 */
[----:B------:R-:W-:Y:S01]  /*128d0*/  IMAD R27, R59, R2, R27 ;  /* 0x000000023b1b7224 */ /* 0x000fe200078e021b */
[----:B------:R-:W-:Y:S01]  /*128e0*/  IADD3 R2, PT, PT, -R35, RZ, RZ ;  /* 0x000000ff23027210 */ /* 0x000fe20007ffe1ff */
[----:B------:R-:W-:Y:S01]  /*128f0*/  IMAD.MOV R35, RZ, RZ, -R38 ;  /* 0x000000ffff237224 */ /* 0x000fe200078e0a26 */
[----:B------:R-:W-:Y:S01]  /*12900*/  IABS R57, R53 ;  /* 0x0000003500397213 */ /* 0x000fe20000000000 */
[----:B------:R-:W-:Y:S01]  /*12910*/  @!P4 IMAD.IADD R11, R11, 0x1, -R59 ;  /* 0x000000010b0bc824 */ /* 0x000fe200078e0a3b */
[C---:B------:R-:W-:Y:S01]  /*12920*/  ISETP.GT.U32.AND P4, PT, R59.reuse, R27, PT ;  /* 0x0000001b3b00720c */ /* 0x040fe20003f84070 */
[----:B------:R-:W-:Y:S01]  /*12930*/  IMAD R10, R59, R35, R10 ;  /* 0x000000233b0a7224 */ /* 0x000fe200078e020a */
[----:B------:R-:W-:Y:S01]  /*12940*/  IABS R61, R54 ;  /* 0x00000036003d7213 */ /* 0x000fe20000000000 */
[----:B------:R-:W-:Y:S01]  /*12950*/  IMAD.HI.U32 R35, R34, R57, RZ ;  /* 0x0000003922237227 */ /* 0x000fe200078e00ff */
[----:B------:R-:W-:-:S03]  /*12960*/  ISETP.GE.AND P1, PT, R49, RZ, PT ;  /* 0x000000ff3100720c */ /* 0x000fc60003f26270 */
[----:B------:R-:W-:Y:S01]  /*12970*/  IMAD R47, R59, R2, R47 ;  /* 0x000000023b2f7224 */ /* 0x000fe200078e022f */
[----:B------:R-:W-:Y:S01]  /*12980*/  IABS R2, R24 ;  /* 0x0000001800027213 */ /* 0x000fe20000000000 */
[----:B------:R-:W-:Y:S02]  /*12990*/  @!P2 IMAD.IADD R31, R31, 0x1, -R59 ;  /* 0x000000011f1fa824 */ /* 0x000fe400078e0a3b */
[----:B------:R-:W-:Y:S02]  /*129a0*/  IMAD.MOV R49, RZ, RZ, -R35 ;  /* 0x000000ffff317224 */ /* 0x000fe400078e0a23 */
[----:B------:R-:W-:Y:S02]  /*129b0*/  IMAD.MOV.U32 R35, RZ, RZ, R61 ;  /* 0x000000ffff237224 */ /* 0x000fe400078e003d */
[----:B------:R-:W-:Y:S01]  /*129c0*/  @!P0 IMAD.MOV R20, RZ, RZ, -R20 ;  /* 0x000000ffff148224 */ /* 0x000fe200078e0a14 */
[----:B------:R-:W-:Y:S01]  /*129d0*/  ISETP.GT.U32.AND P0, PT, R59, R31, PT ;  /* 0x0000001f3b00720c */ /* 0x000fe20003f04070 */
[----:B------:R-:W-:-:S04]  /*129e0*/  IMAD.HI.U32 R7, R34, R2, RZ ;  /* 0x0000000222077227 */ /* 0x000fc800078e00ff */
[----:B0-----:R-:W-:-:S04]  /*129f0*/  IMAD.HI.U32 R5, R34, R35, RZ ;  /* 0x0000002322057227 */ /* 0x001fc800078e00ff */
[----:B------:R-:W-:Y:S02]  /*12a00*/  IMAD.MOV R8, RZ, RZ, -R7 ;  /* 0x000000ffff087224 */ /* 0x000fe400078e0a07 */
[----:B------:R-:W-:Y:S01]  /*12a10*/  @!P4 IMAD.IADD R27, R27, 0x1, -R59 ;  /* 0x000000011b1bc824 */ /* 0x000fe200078e0a3b */
[----:B------:R-:W-:Y:S01]  /*12a20*/  ISETP.GT.U32.AND P4, PT, R59, R10, PT ;  /* 0x0000000a3b00720c */ /* 0x000fe20003f84070 */
[----:B------:R-:W-:-:S04]  /*12a30*/  IMAD.MOV R7, RZ, RZ, -R5 ;  /* 0x000000ffff077224 */ /* 0x000fc800078e0a05 */
[----:B------:R-:W-:Y:S02]  /*12a40*/  IMAD R35, R59, R7, R35 ;  /* 0x000000073b237224 */ /* 0x000fe400078e0223 */
[--C-:B------:R-:W-:Y:S01]  /*12a50*/  @!P0 IMAD.IADD R31, R31, 0x1, -R59.reuse ;  /* 0x000000011f1f8824 */ /* 0x100fe200078e0a3b */
[----:B------:R-:W-:Y:S02]  /*12a60*/  @!P3 IADD3 R13, PT, PT, -R13, RZ, RZ ;  /* 0x000000ff0d0db210 */ /* 0x000fe40007ffe1ff */
[C---:B------:R-:W-:Y:S02]  /*12a70*/  ISETP.GT.U32.AND P2, PT, R59.reuse, R47, PT ;  /* 0x0000002f3b00720c */ /* 0x040fe40003f44070 */
[----:B------:R-:W-:Y:S01]  /*12a80*/  IABS R38, R60 ;  /* 0x0000003c00267213 */ /* 0x000fe20000000000 */
[----:B------:R-:W-:Y:S01]  /*12a90*/  @!P4 IMAD.IADD R10, R10, 0x1, -R59 ;  /* 0x000000010a0ac824 */ /* 0x000fe200078e0a3b */
[C---:B------:R-:W-:Y:S01]  /*12aa0*/  ISETP.GT.U32.AND P0, PT, R59.reuse, R35, PT ;  /* 0x000000233b00720c */ /* 0x040fe20003f04070 */
[C---:B------:R-:W-:Y:S01]  /*12ab0*/  IMAD R57, R59.reuse, R49, R57 ;  /* 0x000000313b397224 */ /* 0x040fe200078e0239 */
[----:B------:R-:W0:Y:S02]  /*12ac0*/  LDC R7, c[0x0][0x3ac] ;  /* 0x0000eb00ff077b82 */ /* 0x000e240000000800 */
[----:B------:R-:W-:-:S09]  /*12ad0*/  ISETP.GT.U32.AND P3, PT, R59, R10, PT ;  /* 0x0000000a3b00720c */ /* 0x000fd20003f64070 */
[----:B------:R-:W-:Y:S01]  /*12ae0*/  @!P0 IMAD.IADD R35, R35, 0x1, -R59 ;  /* 0x0000000123238824 */ /* 0x000fe200078e0a3b */
[----:B------:R-:W-:-:S03]  /*12af0*/  ISETP.GE.AND P0, PT, R6, RZ, PT ;  /* 0x000000ff0600720c */ /* 0x000fc60003f06270 */
[--C-:B------:R-:W-:Y:S02]  /*12b00*/  @!P3 IMAD.IADD R10, R10, 0x1, -R59.reuse ;  /* 0x000000010a0ab824 */ /* 0x100fe400078e0a3b */
[----:B------:R-:W-:-:S08]  /*12b10*/  @!P2 IMAD.IADD R47, R47, 0x1, -R59 ;  /* 0x000000012f2fa824 */ /* 0x000fd000078e0a3b */
[----:B------:R-:W-:Y:S01]  /*12b20*/  @!P0 IMAD.MOV R10, RZ, RZ, -R10 ;  /* 0x000000ffff0a8224 */ /* 0x000fe200078e0a0a */
[----:B------:R-:W-:Y:S02]  /*12b30*/  ISETP.GE.AND P0, PT, R60, RZ, PT ;  /* 0x000000ff3c00720c */ /* 0x000fe40003f06270 */
[----:B------:R-:W1:Y:S01]  /*12b40*/  S2R R60, SR_TID.X ;  /* 0x00000000003c7919 */ /* 0x000e620000002100 */
[C---:B------:R-:W-:Y:S01]  /*12b50*/  ISETP.GT.U32.AND P2, PT, R59.reuse, R57, PT ;  /* 0x000000393b00720c */ /* 0x040fe20003f44070 */
[----:B------:R-:W-:Y:S01]  /*12b60*/  IMAD.HI.U32 R61, R34, R38, RZ ;  /* 0x00000026223d7227 */ /* 0x000fe200078e00ff */
[----:B------:R-:W-:Y:S02]  /*12b70*/  ISETP.GE.AND P4, PT, R42, RZ, PT ;  /* 0x000000ff2a00720c */ /* 0x000fe40003f86270 */
[----:B------:R-:W-:Y:S01]  /*12b80*/  IABS R49, R44 ;  /* 0x0000002c00317213 */ /* 0x000fe20000000000 */
[----:B------:R-:W-:Y:S02]  /*12b90*/  IMAD.MOV R61, RZ, RZ, -R61 ;  /* 0x000000ffff3d7224 */ /* 0x000fe400078e0a3d */
[----:B------:R-:W-:Y:S01]  /*12ba0*/  @!P1 IMAD.MOV R0, RZ, RZ, -R0 ;  /* 0x000000ffff009224 */ /* 0x000fe200078e0a00 */
[C---:B------:R-:W-:Y:S01]  /*12bb0*/  ISETP.GT.U32.AND P1, PT, R59.reuse, R47, PT ;  /* 0x0000002f3b00720c */ /* 0x040fe20003f24070 */
[----:B------:R-:W-:-:S04]  /*12bc0*/  IMAD R38, R59, R61, R38 ;  /* 0x0000003d3b267224 */ /* 0x000fc800078e0226 */
[----:B------:R-:W-:Y:S01]  /*12bd0*/  @!P2 IMAD.IADD R57, R57, 0x1, -R59 ;  /* 0x000000013939a824 */ /* 0x000fe200078e0a3b */
[----:B------:R-:W-:Y:S01]  /*12be0*/  ISETP.GT.U32.AND P2, PT, R59, R11, PT ;  /* 0x0000000b3b00720c */ /* 0x000fe20003f44070 */
[----:B------:R-:W-:-:S04]  /*12bf0*/  IMAD.HI.U32 R5, R34, R49, RZ ;  /* 0x0000003122057227 */ /* 0x000fc800078e00ff */
[----:B------:R-:W-:Y:S01]  /*12c00*/  @!P4 IMAD.MOV R43, RZ, RZ, -R43 ;  /* 0x000000ffff2bc224 */ /* 0x000fe200078e0a2b */
[C---:B------:R-:W-:Y:S01]  /*12c10*/  ISETP.GT.U32.AND P4, PT, R59.reuse, R38, PT ;  /* 0x000000263b00720c */ /* 0x040fe20003f84070 */
[C---:B------:R-:W-:Y:S02]  /*12c20*/  IMAD R34, R59.reuse, R8, R2 ;  /* 0x000000083b227224 */ /* 0x040fe400078e0202 */
[----:B------:R-:W-:Y:S02]  /*12c30*/  IMAD.MOV R2, RZ, RZ, -R5 ;  /* 0x000000ffff027224 */ /* 0x000fe400078e0a05 */
[----:B------:R-:W-:Y:S01]  /*12c40*/  @!P6 IMAD.MOV R41, RZ, RZ, -R41 ;  /* 0x000000ffff29e224 */ /* 0x000fe200078e0a29 */
[C---:B------:R-:W-:Y:S01]  /*12c50*/  ISETP.GT.U32.AND P6, PT, R59.reuse, R57, PT ;  /* 0x000000393b00720c */ /* 0x040fe20003fc4070 */
[----:B------:R-:W-:Y:S01]  /*12c60*/  @!P5 IMAD.MOV R39, RZ, RZ, -R39 ;  /* 0x000000ffff27d224 */ /* 0x000fe200078e0a27 */
[C---:B------:R-:W-:Y:S01]  /*12c70*/  ISETP.GT.U32.AND P5, PT, R59.reuse, R27, PT ;  /* 0x0000001b3b00720c */ /* 0x040fe20003fa4070 */
[----:B------:R-:W-:Y:S01]  /*12c80*/  IMAD R49, R59, R2, R49 ;  /* 0x000000023b317224 */ /* 0x000fe200078e0231 */
[----:B-1----:R-:W-:Y:S01]  /*12c90*/  LOP3.LUT R2, R60, 0x7, RZ, 0xc0, !PT ;  /* 0x000000073c027812 */ /* 0x002fe200078ec0ff */
[--C-:B------:R-:W-:Y:S01]  /*12ca0*/  @!P2 IMAD.IADD R11, R11, 0x1, -R59.reuse ;  /* 0x000000010b0ba824 */ /* 0x100fe200078e0a3b */
[----:B------:R-:W-:Y:S01]  /*12cb0*/  ISETP.GT.U32.AND P2, PT, R59, R34, PT ;  /* 0x000000223b00720c */ /* 0x000fe20003f44070 */
[----:B------:R-:W-:Y:S01]  /*12cc0*/  @!P1 IMAD.IADD R47, R47, 0x1, -R59 ;  /* 0x000000012f2f9824 */ /* 0x000fe200078e0a3b */
[----:B------:R-:W-:Y:S01]  /*12cd0*/  ISETP.GT.U32.AND P1, PT, R59, R49, PT ;  /* 0x000000313b00720c */ /* 0x000fe20003f24070 */
[----:B------:R-:W-:Y:S01]  /*12ce0*/  IMAD R6, R2, 0x90, RZ ;  /* 0x0000009002067824 */ /* 0x000fe200078e02ff */
[----:B------:R-:W-:Y:S01]  /*12cf0*/  SHF.L.U32 R61, R60, 0x1, RZ ;  /* 0x000000013c3d7819 */ /* 0x000fe200000006ff */
[----:B------:R-:W-:-:S02]  /*12d00*/  IMAD R5, R2, 0x110, RZ ;  /* 0x0000011002057824 */ /* 0x000fc400078e02ff */
[--C-:B------:R-:W-:Y:S01]  /*12d10*/  @!P4 IMAD.IADD R38, R38, 0x1, -R59.reuse ;  /* 0x000000012626c824 */ /* 0x100fe200078e0a3b */
[----:B------:R-:W-:Y:S01]  /*12d20*/  ISETP.GE.AND P4, PT, R58, RZ, PT ;  /* 0x000000ff3a00720c */ /* 0x000fe20003f86270 */
[--C-:B------:R-:W-:Y:S01]  /*12d30*/  @!P6 IMAD.IADD R57, R57, 0x1, -R59.reuse ;  /* 0x000000013939e824 */ /* 0x100fe200078e0a3b */
[----:B------:R-:W-:Y:S01]  /*12d40*/  ISETP.GE.AND P6, PT, R4, RZ, PT ;  /* 0x000000ff0400720c */ /* 0x000fe20003fc6270 */
[----:B------:R-:W-:Y:S01]  /*12d50*/  @!P5 IMAD.IADD R27, R27, 0x1, -R59 ;  /* 0x000000011b1bd824 */ /* 0x000fe200078e0a3b */
[--C-:B------:R-:W-:Y:S02]  /*12d60*/  LOP3.LUT R2, R6, 0x10, R61.reuse, 0x78, !PT ;  /* 0x0000001006027812 */ /* 0x100fe400078e783d */
[----:B------:R-:W-:Y:S02]  /*12d70*/  ISETP.GE.AND P5, PT, R3, RZ, PT ;  /* 0x000000ff0300720c */ /* 0x000fe40003fa6270 */
[----:B------:R-:W-:Y:S01]  /*12d80*/  LOP3.LUT R61, R5, 0x30, R61, 0x78, !PT ;  /* 0x00000030053d7812 */ /* 0x000fe200078e783d */
[----:B------:R-:W2:Y:S01]  /*12d90*/  LDL.LU R3, [R1+0x4288] ;  /* 0x0042880001037983 */ /* 0x000ea20000300800 */
[--C-:B------:R-:W-:Y:S01]  /*12da0*/  @!P2 IMAD.IADD R34, R34, 0x1, -R59.reuse ;  /* 0x000000012222a824 */ /* 0x100fe200078e0a3b */
[----:B------:R-:W-:Y:S01]  /*12db0*/  ISETP.GE.AND P2, PT, R22, RZ, PT ;  /* 0x000000ff1600720c */ /* 0x000fe20003f46270 */
[----:B------:R-:W-:Y:S01]  /*12dc0*/  @!P1 IMAD.IADD R49, R49, 0x1, -R59 ;  /* 0x0000000131319824 */ /* 0x000fe200078e0a3b */
[----:B------:R-:W-:Y:S01]  /*12dd0*/  STL [R1+0x4078], R61 ;  /* 0x0040783d01007387 */ /* 0x000fe20000100800 */
[----:B------:R-:W-:Y:S01]  /*12de0*/  ISETP.GT.U32.AND P1, PT, R59, R38, PT ;  /* 0x000000263b00720c */ /* 0x000fe20003f24070 */
[----:B------:R-:W-:-:S02]  /*12df0*/  IMAD.SHL.U32 R4, R60, 0x40, RZ ;  /* 0x000000403c047824 */ /* 0x000fc400078e00ff */
[----:B------:R-:W3:Y:S01]  /*12e00*/  LDL.LU R15, [R1+0x164] ;  /* 0x00016400010f7983 */ /* 0x000ee20000300800 */
[----:B------:R-:W-:-:S03]  /*12e10*/  @!P4 IMAD.MOV R27, RZ, RZ, -R27 ;  /* 0x000000ffff1bc224 */ /* 0x000fc600078e0a1b */
[----:B------:R-:W4:Y:S01]  /*12e20*/  LDL.LU R12, [R1+0x160] ;  /* 0x00016000010c7983 */ /* 0x000f220000300800 */
[----:B------:R-:W-:-:S03]  /*12e30*/  ISETP.GT.U32.AND P4, PT, R59, R35, PT ;  /* 0x000000233b00720c */ /* 0x000fc60003f84070 */
[----:B------:R-:W4:Y:S01]  /*12e40*/  LDL.LU R26, [R1+0x15c] ;  /* 0x00015c00011a7983 */ /* 0x000f220000300800 */
[----:B------:R-:W-:Y:S01]  /*12e50*/  ISETP.GE.AND P3, PT, R19, RZ, PT ;  /* 0x000000ff1300720c */ /* 0x000fe20003f66270 */
[----:B------:R-:W-:Y:S01]  /*12e60*/  @!P6 IMAD.MOV R31, RZ, RZ, -R31 ;  /* 0x000000ffff1fe224 */ /* 0x000fe200078e0a1f */
[----:B------:R-:W-:Y:S01]  /*12e70*/  ISETP.GT.U32.AND P6, PT, R59, R49, PT ;  /* 0x000000313b00720c */ /* 0x000fe20003fc4070 */
[----:B------:R-:W4:Y:S01]  /*12e80*/  LDL.LU R42, [R1+0x158] ;  /* 0x00015800012a7983 */ /* 0x000f220000300800 */
[----:B------:R-:W-:-:S03]  /*12e90*/  LOP3.LUT R2, R2, 0x400, R4, 0xf8, !PT ;  /* 0x0000040002027812 */ /* 0x000fc600078ef804 */
[----:B------:R-:W4:Y:S04]  /*12ea0*/  LDL.LU R19, [R1+0x154] ;  /* 0x0001540001137983 */ /* 0x000f280000300800 */
[----:B------:R-:W4:Y:S04]  /*12eb0*/  LDL.LU R4, [R1+0x150] ;  /* 0x0001500001047983 */ /* 0x000f280000300800 */
[----:B------:R-:W4:Y:S01]  /*12ec0*/  LDL.LU R58, [R1+0x14c] ;  /* 0x00014c00013a7983 */ /* 0x000f220000300800 */
[----:B------:R-:W-:Y:S01]  /*12ed0*/  @!P2 IMAD.MOV R47, RZ, RZ, -R47 ;  /* 0x000000ffff2fa224 */ /* 0x000fe200078e0a2f */
[----:B------:R-:W-:Y:S01]  /*12ee0*/  ISETP.GE.AND P2, PT, R53, RZ, PT ;  /* 0x000000ff3500720c */ /* 0x000fe20003f46270 */
[----:B------:R-:W-:Y:S01]  /*12ef0*/  @!P1 IMAD.IADD R38, R38, 0x1, -R59 ;  /* 0x0000000126269824 */ /* 0x000fe200078e0a3b */
[----:B------:R-:W4:Y:S01]  /*12f00*/  LDL.LU R22, [R1+0x144] ;  /* 0x0001440001167983 */ /* 0x000f220000300800 */
[----:B------:R-:W-:-:S03]  /*12f10*/  ISETP.GE.AND P1, PT, R24, RZ, PT ;  /* 0x000000ff1800720c */ /* 0x000fc60003f26270 */
[----:B------:R-:W4:Y:S01]  /*12f20*/  LDL.LU R6, [R1+0x140] ;  /* 0x0001400001067983 */ /* 0x000f220000300800 */
[----:B------:R-:W-:-:S03]  /*12f30*/  @!P4 IMAD.IADD R35, R35, 0x1, -R59 ;  /* 0x000000012323c824 */ /* 0x000fc600078e0a3b */
[----:B------:R-:W4:Y:S01]  /*12f40*/  LDL.LU R53, [R1+0x13c] ;  /* 0x00013c0001357983 */ /* 0x000f220000300800 */
[----:B------:R-:W-:-:S03]  /*12f50*/  ISETP.GE.AND P4, PT, R54, RZ, PT ;  /* 0x000000ff3600720c */ /* 0x000fc60003f86270 */
[----:B------:R-:W4:Y:S01]  /*12f60*/  LDL.LU R24, [R1+0x138] ;  /* 0x0001380001187983 */ /* 0x000f220000300800 */
[----:B------:R-:W-:Y:S01]  /*12f70*/  @!P6 IMAD.IADD R49, R49, 0x1, -R59 ;  /* 0x000000013131e824 */ /* 0x000fe200078e0a3b */
[----:B------:R-:W-:Y:S02]  /*12f80*/  ISETP.GE.AND P6, PT, R44, RZ, PT ;  /* 0x000000ff2c00720c */ /* 0x000fe40003fc6270 */
[----:B------:R-:W4:Y:S04]  /*12f90*/  LDL.LU R54, [R1+0x134] ;  /* 0x0001340001367983 */ /* 0x000f280000300800 */
[----:B------:R-:W4:Y:S01]  /*12fa0*/  LDL.LU R44, [R1+0x12c] ;  /* 0x00012c00012c7983 */ /* 0x000f220000300800 */
[----:B------:R-:W-:-:S05]  /*12fb0*/  LOP3.LUT R60, R60, 0x1f, RZ, 0xc0, !PT ;  /* 0x0000001f3c3c7812 */ /* 0x000fca00078ec0ff */
[----:B0-----:R-:W-:Y:S02]  /*12fc0*/  IMAD R5, R60, R7, RZ ;  /* 0x000000073c057224 */ /* 0x001fe400078e02ff */
[----:B------:R-:W4:Y:S01]  /*12fd0*/  LDL.LU R60, [R1+0x128] ;  /* 0x00012800013c7983 */ /* 0x000f220000300800 */
[----:B------:R-:W-:Y:S01]  /*12fe0*/  @!P3 IMAD.MOV R11, RZ, RZ, -R11 ;  /* 0x000000ffff0bb224 */ /* 0x000fe200078e0a0b */
[----:B------:R-:W-:Y:S01]  /*12ff0*/  ISETP.GT.U32.AND P3, PT, R59, R34, PT ;  /* 0x000000223b00720c */ /* 0x000fe20003f64070 */
[----:B------:R-:W-:-:S12]  /*13000*/  @!P2 IMAD.MOV R57, RZ, RZ, -R57 ;  /* 0x000000ffff39a224 */ /* 0x000fd800078e0a39 */
[----:B------:R-:W-:Y:S01]  /*13010*/  @!P3 IMAD.IADD R34, R34, 0x1, -R59 ;  /* 0x000000012222b824 */ /* 0x000fe200078e0a3b */
[----:B------:R-:W-:-:S13]  /*13020*/  ISETP.GT.U32.AND P3, PT, R59, R36, PT ;  /* 0x000000243b00720c */ /* 0x000fda0003f64070 */
[----:B------:R-:W-:Y:S01]  /*13030*/  @!P3 IMAD.IADD R36, R36, 0x1, -R59 ;  /* 0x000000012424b824 */ /* 0x000fe200078e0a3b */
[----:B------:R-:W-:Y:S01]  /*13040*/  LEA R2, P3, R5, UR14, 0x1 ;  /* 0x0000000e05027c11 */ /* 0x000fe2000f8608ff */
[----:B------:R-:W-:Y:S01]  /*13050*/  IMAD R59, R7, 0x20, R5 ;  /* 0x00000020073b7824 */ /* 0x000fe200078e0205 */
[----:B--2---:R-:W-:Y:S02]  /*13060*/  ISETP.NE.AND P2, PT, R3, RZ, PT ;  /* 0x000000ff0300720c */ /* 0x004fe40003f45270 */
[----:B------:R-:W-:-:S04]  /*13070*/  LOP3.LUT R3, RZ, R3, RZ, 0x33, !PT ;  /* 0x00000003ff037212 */ /* 0x000fc800078e33ff */
[C---:B---3--:R-:W-:Y:S02]  /*13080*/  SEL R8, R3.reuse, R15, !P2 ;  /* 0x0000000f03087207 */ /* 0x048fe40005000000 */
[----:B----4-:R-:W-:-:S03]  /*13090*/  SEL R7, R3, R12, !P2 ;  /* 0x0000000c03077207 */ /* 0x010fc60005000000 */
[----:B------:R0:W-:Y:S01]  /*130a0*/  STL [R1+0x164], R8 ;  /* 0x0001640801007387 */ /* 0x0001e20000100800 */
[----:B------:R-:W-:-:S03]  /*130b0*/  SEL R5, R3, R26, !P2 ;  /* 0x0000001a03057207 */ /* 0x000fc60005000000 */
[----:B------:R1:W-:Y:S04]  /*130c0*/  STL [R1+0x160], R7 ;  /* 0x0001600701007387 */ /* 0x0003e80000100800 */
[----:B------:R2:W-:Y:S01]  /*130d0*/  STL [R1+0x15c], R5 ;  /* 0x00015c0501007387 */ /* 0x0005e20000100800 */
[C---:B0-----:R-:W-:Y:S02]  /*130e0*/  SEL R8, R3.reuse, R42, !P2 ;  /* 0x0000002a03087207 */ /* 0x041fe40005000000 */
[----:B-1----:R-:W-:-:S03]  /*130f0*/  SEL R7, R3, R19, !P2 ;  /* 0x0000001303077207 */ /* 0x002fc60005000000 */
[----:B------:R-:W-:Y:S01]  /*13100*/  STL [R1+0x158], R8 ;  /* 0x0001580801007387 */ /* 0x000fe20000100800 */
[C---:B--2---:R-:W-:Y:S02]  /*13110*/  SEL R5, R3.reuse, R4, !P2 ;  /* 0x0000000403057207 */ /* 0x044fe40005000000 */
[C---:B------:R-:W-:Y:S01]  /*13120*/  SEL R4, R3.reuse, R58, !P2 ;  /* 0x0000003a03047207 */ /* 0x040fe20005000000 */
[----:B------:R0:W-:Y:S04]  /*13130*/  STL [R1+0x154], R7 ;  /* 0x0001540701007387 */ /* 0x0001e80000100800 */
[----:B------:R1:W-:Y:S04]  /*13140*/  STL [R1+0x150], R5 ;  /* 0x0001500501007387 */ /* 0x0003e80000100800 */
[----:B------:R2:W-:Y:S01]  /*13150*/  STL [R1+0x14c], R4 ;  /* 0x00014c0401007387 */ /* 0x0005e20000100800 */
[----:B0-----:R-:W-:-:S02]  /*13160*/  SEL R7, R3, R22, !P2 ;  /* 0x0000001603077207 */ /* 0x001fc40005000000 */
[C---:B-1----:R-:W-:Y:S02]  /*13170*/  SEL R5, R3.reuse, R6, !P2 ;  /* 0x0000000603057207 */ /* 0x042fe40005000000 */
[C---:B------:R-:W-:Y:S02]  /*13180*/  SEL R6, R3.reuse, R24, !P2 ;  /* 0x0000001803067207 */ /* 0x040fe40005000000 */
[C---:B--2---:R-:W-:Y:S01]  /*13190*/  SEL R4, R3.reuse, R53, !P2 ;  /* 0x0000003503047207 */ /* 0x044fe20005000000 */
[----:B------:R-:W-:Y:S04]  /*131a0*/  STL [R1+0x144], R7 ;  /* 0x0001440701007387 */ /* 0x000fe80000100800 */
[----:B------:R0:W-:Y:S04]  /*131b0*/  STL [R1+0x140], R5 ;  /* 0x0001400501007387 */ /* 0x0001e80000100800 */
[----:B------:R1:W-:Y:S04]  /*131c0*/  STL [R1+0x13c], R4 ;  /* 0x00013c0401007387 */ /* 0x0003e80000100800 */
[----:B------:R-:W-:Y:S01]  /*131d0*/  STL [R1+0x138], R6 ;  /* 0x0001380601007387 */ /* 0x000fe20000100800 */
[----:B0-----:R-:W-:-:S03]  /*131e0*/  SEL R5, R3, R54, !P2 ;  /* 0x0000003603057207 */ /* 0x001fc60005000000 */
[----:B------:R-:W2:Y:S01]  /*131f0*/  LDL.LU R37, [R1+0x124] ;  /* 0x0001240001257983 */ /* 0x000ea20000300800 */
[----:B-1----:R-:W-:-:S03]  /*13200*/  SEL R4, R3, R44, !P2 ;  /* 0x0000002c03047207 */ /* 0x002fc60005000000 */
[----:B------:R0:W-:Y:S04]  /*13210*/  STL [R1+0x134], R5 ;  /* 0x0001340501007387 */ /* 0x0001e80000100800 */
[----:B------:R-:W3:Y:S04]  /*13220*/  LDL.LU R17, [R1+0x120] ;  /* 0x0001200001117983 */ /* 0x000ee80000300800 */
[----:B------:R1:W-:Y:S04]  /*13230*/  STL [R1+0x12c], R4 ;  /* 0x00012c0401007387 */ /* 0x0003e80000100800 */
[----:B------:R-:W4:Y:S04]  /*13240*/  LDL.LU R8, [R1+0x11c] ;  /* 0x00011c0001087983 */ /* 0x000f280000300800 */
[----:B0-----:R-:W4:Y:S04]  /*13250*/  LDL.LU R5, [R1+0x118] ;  /* 0x0001180001057983 */ /* 0x001f280000300800 */
        /* <DEDUP_REMOVED lines=11> */
[----:B-1----:R-:W-:-:S03]  /*13310*/  SEL R4, R3, R60, !P2 ;  /* 0x0000003c03047207 */ /* 0x002fc60005000000 */
[----:B------:R-:W4:Y:S04]  /*13320*/  LDL.LU R44, [R1+0xc8] ;  /* 0x0000c800012c7983 */ /* 0x000f280000300800 */
[----:B------:R-:W4:Y:S04]  /*13330*/  LDL.LU R23, [R1+0xc4] ;  /* 0x0000c40001177983 */ /* 0x000f280000300800 */
[----:B------:R-:W4:Y:S04]  /*13340*/  LDL.LU R15, [R1+0xc0] ;  /* 0x0000c000010f7983 */ /* 0x000f280000300800 */
[----:B------:R0:W-:Y:S04]  /*13350*/  STL [R1+0x128], R4 ;  /* 0x0001280401007387 */ /* 0x0001e80000100800 */
[----:B------:R-:W4:Y:S04]  /*13360*/  LDL.LU R12, [R1+0xbc] ;  /* 0x0000bc00010c7983 */ /* 0x000f280000300800 */
[----:B------:R-:W4:Y:S04]  /*13370*/  LDL.LU R26, [R1+0xb4] ;  /* 0x0000b400011a7983 */ /* 0x000f280000300800 */
[----:B------:R-:W4:Y:S04]  /*13380*/  LDL.LU R42, [R1+0xb0] ;  /* 0x0000b000012a7983 */ /* 0x000f280000300800 */
        /* <DEDUP_REMOVED lines=8> */
[----:B------:R-:W4:Y:S01]  /*13410*/  LDL.LU R60, [R1+0x8c] ;  /* 0x00008c00013c7983 */ /* 0x000f220000300800 */
[----:B--2---:R-:W-:-:S05]  /*13420*/  SEL R37, R3, R37, !P2 ;  /* 0x0000002503257207 */ /* 0x004fca0005000000 */
[----:B------:R4:W-:Y:S01]  /*13430*/  STL [R1+0x124], R37 ;  /* 0x0001242501007387 */ /* 0x0009e20000100800 */
[C---:B---3--:R-:W-:Y:S02]  /*13440*/  SEL R61, R3.reuse, R17, !P2 ;  /* 0x00000011033d7207 */ /* 0x048fe40005000000 */
[----:B----4-:R-:W-:-:S03]  /*13450*/  SEL R37, R3, R8, !P2 ;  /* 0x0000000803257207 */ /* 0x010fc60005000000 */
[----:B------:R-:W-:Y:S01]  /*13460*/  STL [R1+0x120], R61 ;  /* 0x0001203d01007387 */ /* 0x000fe20000100800 */
[----:B------:R-:W-:-:S03]  /*13470*/  SEL R17, R3, R5, !P2 ;  /* 0x0000000503117207 */ /* 0x000fc60005000000 */
[----:B------:R-:W-:Y:S01]  /*13480*/  STL [R1+0x11c], R37 ;  /* 0x00011c2501007387 */ /* 0x000fe20000100800 */
[----:B------:R-:W-:-:S03]  /*13490*/  SEL R8, R3, R16, !P2 ;  /* 0x0000001003087207 */ /* 0x000fc60005000000 */
[----:B------:R-:W-:Y:S01]  /*134a0*/  STL [R1+0x118], R17 ;  /* 0x0001181101007387 */ /* 0x000fe20000100800 */
[----:B------:R-:W-:-:S03]  /*134b0*/  SEL R5, R3, R55, !P2 ;  /* 0x0000003703057207 */ /* 0x000fc60005000000 */
[----:B------:R0:W-:Y:S01]  /*134c0*/  STL [R1+0x114], R8 ;  /* 0x0001140801007387 */ /* 0x0001e20000100800 */
[----:B------:R-:W-:-:S03]  /*134d0*/  SEL R14, R3, R14, !P2 ;  /* 0x0000000e030e7207 */ /* 0x000fc60005000000 */
[----:B------:R1:W-:Y:S01]  /*134e0*/  STL [R1+0x10c], R5 ;  /* 0x00010c0501007387 */ /* 0x0003e20000100800 */
[----:B0-----:R-:W-:-:S03]  /*134f0*/  SEL R8, R3, R29, !P2 ;  /* 0x0000001d03087207 */ /* 0x001fc60005000000 */
[----:B------:R0:W-:Y:S01]  /*13500*/  STL [R1+0x108], R14 ;  /* 0x0001080e01007387 */ /* 0x0001e20000100800 */
[----:B-1----:R-:W-:-:S03]  /*13510*/  SEL R5, R3, R28, !P2 ;  /* 0x0000001c03057207 */ /* 0x002fc60005000000 */
[----:B------:R1:W-:Y:S04]  /*13520*/  STL [R1+0x104], R8 ;  /* 0x0001040801007387 */ /* 0x0003e80000100800 */
[----:B------:R2:W-:Y:S01]  /*13530*/  STL [R1+0xf0], R5 ;  /* 0x0000f00501007387 */ /* 0x0005e20000100800 */
[C---:B0-----:R-:W-:Y:S02]  /*13540*/  SEL R14, R3.reuse, R52, !P2 ;  /* 0x00000034030e7207 */ /* 0x041fe40005000000 */
[----:B-1----:R-:W-:-:S03]  /*13550*/  SEL R8, R3, R32, !P2 ;  /* 0x0000002003087207 */ /* 0x002fc60005000000 */
[----:B------:R-:W-:Y:S01]  /*13560*/  STL [R1+0xec], R14 ;  /* 0x0000ec0e01007387 */ /* 0x000fe20000100800 */
[----:B--2---:R-:W-:-:S03]  /*13570*/  SEL R5, R3, R30, !P2 ;  /* 0x0000001e03057207 */ /* 0x004fc60005000000 */
[----:B------:R0:W-:Y:S01]  /*13580*/  STL [R1+0xe8], R8 ;  /* 0x0000e80801007387 */ /* 0x0001e20000100800 */
[----:B------:R-:W-:-:S03]  /*13590*/  SEL R7, R3, R7, !P2 ;  /* 0x0000000703077207 */ /* 0x000fc60005000000 */
[----:B------:R1:W-:Y:S01]  /*135a0*/  STL [R1+0xe4], R5 ;  /* 0x0000e40501007387 */ /* 0x0003e20000100800 */
[----:B0-----:R-:W-:-:S03]  /*135b0*/  SEL R8, R3, R25, !P2 ;  /* 0x0000001903087207 */ /* 0x001fc60005000000 */
[----:B------:R0:W-:Y:S01]  /*135c0*/  STL [R1+0xe0], R7 ;  /* 0x0000e00701007387 */ /* 0x0001e20000100800 */
[----:B-1----:R-:W-:-:S03]  /*135d0*/  SEL R5, R3, R21, !P2 ;  /* 0x0000001503057207 */ /* 0x002fc60005000000 */
[----:B------:R1:W-:Y:S01]  /*135e0*/  STL [R1+0xdc], R8 ;  /* 0x0000dc0801007387 */ /* 0x0003e20000100800 */
[----:B0-----:R-:W-:-:S03]  /*135f0*/  SEL R7, R3, R44, !P2 ;  /* 0x0000002c03077207 */ /* 0x001fc60005000000 */
[----:B------:R-:W2:Y:S04]  /*13600*/  LDL.LU R44, [R1+0x88] ;  /* 0x00008800012c7983 */ /* 0x000ea80000300800 */
[----:B------:R0:W-:Y:S01]  /*13610*/  STL [R1+0xcc], R5 ;  /* 0x0000cc0501007387 */ /* 0x0001e20000100800 */
[----:B-1----:R-:W-:-:S03]  /*13620*/  SEL R8, R3, R15, !P2 ;  /* 0x0000000f03087207 */ /* 0x002fc60005000000 */
[----:B------:R1:W-:Y:S01]  /*13630*/  STL [R1+0xc8], R7 ;  /* 0x0000c80701007387 */ /* 0x0003e20000100800 */
[C---:B0-----:R-:W-:Y:S02]  /*13640*/  SEL R5, R3.reuse, R23, !P2 ;  /* 0x0000001703057207 */ /* 0x041fe40005000000 */
[----:B-1----:R-:W-:-:S03]  /*13650*/  SEL R7, R3, R12, !P2 ;  /* 0x0000000c03077207 */ /* 0x002fc60005000000 */
[----:B------:R0:W-:Y:S04]  /*13660*/  STL [R1+0xc4], R5 ;  /* 0x0000c40501007387 */ /* 0x0001e80000100800 */
[----:B------:R1:W-:Y:S01]  /*13670*/  STL [R1+0xc0], R8 ;  /* 0x0000c00801007387 */ /* 0x0003e20000100800 */
[----:B0-----:R-:W-:-:S03]  /*13680*/  SEL R5, R3, R26, !P2 ;  /* 0x0000001a03057207 */ /* 0x001fc60005000000 */
[----:B------:R0:W-:Y:S01]  /*13690*/  STL [R1+0xbc], R7 ;  /* 0x0000bc0701007387 */ /* 0x0001e20000100800 */
[----:B-1----:R-:W-:-:S03]  /*136a0*/  SEL R8, R3, R42, !P2 ;  /* 0x0000002a03087207 */ /* 0x002fc60005000000 */
[----:B------:R1:W-:Y:S01]  /*136b0*/  STL [R1+0xb4], R5 ;  /* 0x0000b40501007387 */ /* 0x0003e20000100800 */
[----:B0-----:R-:W-:-:S03]  /*136c0*/  SEL R7, R3, R19, !P2 ;  /* 0x0000001303077207 */ /* 0x001fc60005000000 */
[----:B------:R-:W-:Y:S01]  /*136d0*/  STL [R1+0xb0], R8 ;  /* 0x0000b00801007387 */ /* 0x000fe20000100800 */
[C---:B-1----:R-:W-:Y:S02]  /*136e0*/  SEL R5, R3.reuse, R4, !P2 ;  /* 0x0000000403057207 */ /* 0x042fe40005000000 */
[C---:B------:R-:W-:Y:S01]  /*136f0*/  SEL R4, R3.reuse, R58, !P2 ;  /* 0x0000003a03047207 */ /* 0x040fe20005000000 */
[----:B------:R0:W-:Y:S04]  /*13700*/  STL [R1+0xac], R7 ;  /* 0x0000ac0701007387 */ /* 0x0001e80000100800 */
[----:B------:R1:W-:Y:S04]  /*13710*/  STL [R1+0xa8], R5 ;  /* 0x0000a80501007387 */ /* 0x0003e80000100800 */
[----:B------:R3:W-:Y:S01]  /*13720*/  STL [R1+0xa4], R4 ;  /* 0x0000a40401007387 */ /* 0x0007e20000100800 */
[----:B0-----:R-:W-:-:S02]  /*13730*/  SEL R7, R3, R22, !P2 ;  /* 0x0000001603077207 */ /* 0x001fc40005000000 */
[C---:B-1----:R-:W-:Y:S02]  /*13740*/  SEL R5, R3.reuse, R6, !P2 ;  /* 0x0000000603057207 */ /* 0x042fe40005000000 */
[C---:B------:R-:W-:Y:S02]  /*13750*/  SEL R6, R3.reuse, R24, !P2 ;  /* 0x0000001803067207 */ /* 0x040fe40005000000 */
[C---:B---3--:R-:W-:Y:S01]  /*13760*/  SEL R4, R3.reuse, R53, !P2 ;  /* 0x0000003503047207 */ /* 0x048fe20005000000 */
[----:B------:R-:W-:Y:S04]  /*13770*/  STL [R1+0xa0], R7 ;  /* 0x0000a00701007387 */ /* 0x000fe80000100800 */
[----:B------:R0:W-:Y:S04]  /*13780*/  STL [R1+0x9c], R5 ;  /* 0x00009c0501007387 */ /* 0x0001e80000100800 */
[----:B------:R1:W-:Y:S04]  /*13790*/  STL [R1+0x98], R4 ;  /* 0x0000980401007387 */ /* 0x0003e80000100800 */
[----:B------:R-:W-:Y:S01]  /*137a0*/  STL [R1+0x94], R6 ;  /* 0x0000940601007387 */ /* 0x000fe20000100800 */
[----:B0-----:R-:W-:-:S03]  /*137b0*/  SEL R5, R3, R54, !P2 ;  /* 0x0000003603057207 */ /* 0x001fc60005000000 */
[----:B------:R-:W3:Y:S01]  /*137c0*/  LDL.LU R37, [R1+0x84] ;  /* 0x0000840001257983 */ /* 0x000ee20000300800 */
[----:B-1----:R-:W-:-:S03]  /*137d0*/  SEL R4, R3, R60, !P2 ;  /* 0x0000003c03047207 */ /* 0x002fc60005000000 */
[----:B------:R0:W-:Y:S04]  /*137e0*/  STL [R1+0x90], R5 ;  /* 0x0000900501007387 */ /* 0x0001e80000100800 */
[----:B------:R-:W4:Y:S04]  /*137f0*/  LDL.LU R17, [R1+0x7c] ;  /* 0x00007c0001117983 */ /* 0x000f280000300800 */
        /* <DEDUP_REMOVED lines=18> */
[----:B------:R0:W-:Y:S04]  /*13920*/  STL [R1+0x88], R4 ;  /* 0x0000880401007387 */ /* 0x0001e80000100800 */
[----:B------:R-:W2:Y:S04]  /*13930*/  LDL.LU R12, [R1+0x324] ;  /* 0x00032400010c7983 */ /* 0x000ea80000300800 */
[----:B------:R-:W2:Y:S04]  /*13940*/  LDL.LU R26, [R1+0x314] ;  /* 0x00031400011a7983 */ /* 0x000ea80000300800 */
[----:B------:R-:W2:Y:S04]  /*13950*/  LDL.LU R42, [R1+0x310] ;  /* 0x00031000012a7983 */ /* 0x000ea80000300800 */
[----:B------:R-:W2:Y:S04]  /*13960*/  LDL.LU R19, [R1+0x30c] ;  /* 0x00030c0001137983 */ /* 0x000ea80000300800 */
[----:B0-----:R-:W2:Y:S04]  /*13970*/  LDL.LU R4, [R1+0x308] ;  /* 0x0003080001047983 */ /* 0x001ea80000300800 */
[----:B------:R-:W2:Y:S04]  /*13980*/  LDL.LU R58, [R1+0x304] ;  /* 0x00030400013a7983 */ /* 0x000ea80000300800 */
[----:B------:R-:W2:Y:S04]  /*13990*/  LDL.LU R22, [R1+0x300] ;  /* 0x0003000001167983 */ /* 0x000ea80000300800 */
[----:B------:R-:W2:Y:S04]  /*139a0*/  LDL.LU R6, [R1+0x2fc] ;  /* 0x0002fc0001067983 */ /* 0x000ea80000300800 */
[----:B------:R-:W2:Y:S04]  /*139b0*/  LDL.LU R53, [R1+0x2f8] ;  /* 0x0002f80001357983 */ /* 0x000ea80000300800 */
[----:B------:R-:W2:Y:S04]  /*139c0*/  LDL.LU R24, [R1+0x2f4] ;  /* 0x0002f40001187983 */ /* 0x000ea80000300800 */
[----:B------:R-:W2:Y:S04]  /*139d0*/  LDL.LU R54, [R1+0x2f0] ;  /* 0x0002f00001367983 */ /* 0x000ea80000300800 */
[----:B------:R-:W2:Y:S01]  /*139e0*/  LDL.LU R44, [R1+0x2ec] ;  /* 0x0002ec00012c7983 */ /* 0x000ea20000300800 */
[----:B---3--:R-:W-:-:S05]  /*139f0*/  SEL R37, R3, R37, !P2 ;  /* 0x0000002503257207 */ /* 0x008fca0005000000 */
[----:B------:R0:W-:Y:S01]  /*13a00*/  STL [R1+0x84], R37 ;  /* 0x0000842501007387 */ /* 0x0001e20000100800 */
[C---:B----4-:R-:W-:Y:S02]  /*13a10*/  SEL R61, R3.reuse, R17, !P2 ;  /* 0x00000011033d7207 */ /* 0x050fe40005000000 */
[----:B0-----:R-:W-:-:S03]  /*13a20*/  SEL R37, R3, R8, !P2 ;  /* 0x0000000803257207 */ /* 0x001fc60005000000 */
        /* <DEDUP_REMOVED lines=14> */
[----:B------:R0:W-:Y:S01]  /*13b10*/  STL [R1+0x4c], R5 ;  /* 0x00004c0501007387 */ /* 0x0001e20000100800 */
[----:B-1----:R-:W-:-:S03]  /*13b20*/  SEL R8, R3, R32, !P2 ;  /* 0x0000002003087207 */ /* 0x002fc60005000000 */
[----:B------:R-:W-:Y:S01]  /*13b30*/  STL [R1+0x48], R14 ;  /* 0x0000480e01007387 */ /* 0x000fe20000100800 */
[----:B------:R-:W-:-:S03]  /*13b40*/  SEL R7, R3, R7, !P2 ;  /* 0x0000000703077207 */ /* 0x000fc60005000000 */
[----:B------:R1:W-:Y:S01]  /*13b50*/  STL [R1+0x44], R8 ;  /* 0x0000440801007387 */ /* 0x0003e20000100800 */
[----:B0-----:R-:W-:-:S05]  /*13b60*/  SEL R5, R3, R30, !P2 ;  /* 0x0000001e03057207 */ /* 0x001fca0005000000 */
[----:B------:R-:W-:Y:S01]  /*13b70*/  STL [R1+0x40], R5 ;  /* 0x0000400501007387 */ /* 0x000fe20000100800 */
[----:B-1----:R-:W-:-:S03]  /*13b80*/  SEL R8, R3, R25, !P2 ;  /* 0x0000001903087207 */ /* 0x002fc60005000000 */
[----:B------:R0:W-:Y:S04]  /*13b90*/  STL [R1+0x3c], R7 ;  /* 0x00003c0701007387 */ /* 0x0001e80000100800 */
[----:B------:R1:W-:Y:S01]  /*13ba0*/  STL [R1+0x24], R8 ;  /* 0x0000240801007387 */ /* 0x0003e20000100800 */
[----:B0-----:R-:W-:-:S03]  /*13bb0*/  SEL R7, R3, R60, !P2 ;  /* 0x0000003c03077207 */ /* 0x001fc60005000000 */
[----:B------:R-:W3:Y:S01]  /*13bc0*/  LDL.LU R60, [R1+0x2e8] ;  /* 0x0002e800013c7983 */ /* 0x000ee20000300800 */
[----:B------:R-:W-:-:S05]  /*13bd0*/  SEL R5, R3, R21, !P2 ;  /* 0x0000001503057207 */ /* 0x000fca0005000000 */
[----:B------:R0:W-:Y:S01]  /*13be0*/  STL [R1+0x20], R5 ;  /* 0x0000200501007387 */ /* 0x0001e20000100800 */
[----:B-1----:R-:W-:-:S03]  /*13bf0*/  SEL R8, R3, R15, !P2 ;  /* 0x0000000f03087207 */ /* 0x002fc60005000000 */
[----:B------:R2:W-:Y:S01]  /*13c00*/  STL [R1+0x1c], R7 ;  /* 0x00001c0701007387 */ /* 0x0005e20000100800 */
[----:B0-----:R-:W-:-:S05]  /*13c10*/  SEL R5, R3, R23, !P2 ;  /* 0x0000001703057207 */ /* 0x001fca0005000000 */
[----:B------:R0:W-:Y:S04]  /*13c20*/  STL [R1+0x168], R5 ;  /* 0x0001680501007387 */ /* 0x0001e80000100800 */
[----:B------:R1:W-:Y:S01]  /*13c30*/  STL [R1+0x170], R8 ;  /* 0x0001700801007387 */ /* 0x0003e20000100800 */
[C---:B--2---:R-:W-:Y:S02]  /*13c40*/  SEL R7, R3.reuse, R12, !P2 ;  /* 0x0000000c03077207 */ /* 0x044fe40005000000 */
        /* <DEDUP_REMOVED lines=41> */
[----:B---3--:R-:W-:-:S05]  /*13ee0*/  SEL R4, R3, R60, !P2 ;  /* 0x0000003c03047207 */ /* 0x008fca0005000000 */
[----:B------:R0:W-:Y:S04]  /*13ef0*/  STL [R1+0x56c], R4 ;  /* 0x00056c0401007387 */ /* 0x0001e80000100800 */
[----:B------:R-:W3:Y:S04]  /*13f00*/  LDL.LU R12, [R1+0x29c] ;  /* 0x00029c00010c7983 */ /* 0x000ee80000300800 */
[----:B------:R-:W3:Y:S04]  /*13f10*/  LDL.LU R26, [R1+0x298] ;  /* 0x00029800011a7983 */ /* 0x000ee80000300800 */
[----:B------:R-:W3:Y:S04]  /*13f20*/  LDL.LU R42, [R1+0x294] ;  /* 0x00029400012a7983 */ /* 0x000ee80000300800 */
[----:B------:R-:W3:Y:S04]  /*13f30*/  LDL.LU R19, [R1+0x290] ;  /* 0x0002900001137983 */ /* 0x000ee80000300800 */
[----:B0-----:R-:W3:Y:S04]  /*13f40*/  LDL.LU R4, [R1+0x28c] ;  /* 0x00028c0001047983 */ /* 0x001ee80000300800 */
[----:B------:R-:W3:Y:S04]  /*13f50*/  LDL.LU R58, [R1+0x288] ;  /* 0x00028800013a7983 */ /* 0x000ee80000300800 */
[----:B------:R-:W3:Y:S04]  /*13f60*/  LDL.LU R22, [R1+0x284] ;  /* 0x0002840001167983 */ /* 0x000ee80000300800 */
[----:B------:R-:W3:Y:S04]  /*13f70*/  LDL.LU R6, [R1+0x280] ;  /* 0x0002800001067983 */ /* 0x000ee80000300800 */
[----:B------:R-:W3:Y:S04]  /*13f80*/  LDL.LU R53, [R1+0x27c] ;  /* 0x00027c0001357983 */ /* 0x000ee80000300800 */
[----:B------:R-:W3:Y:S04]  /*13f90*/  LDL.LU R24, [R1+0x278] ;  /* 0x0002780001187983 */ /* 0x000ee80000300800 */
[----:B------:R-:W3:Y:S04]  /*13fa0*/  LDL.LU R54, [R1+0x274] ;  /* 0x0002740001367983 */ /* 0x000ee80000300800 */
[----:B------:R-:W3:Y:S01]  /*13fb0*/  LDL.LU R60, [R1+0x270] ;  /* 0x00027000013c7983 */ /* 0x000ee20000300800 */
[----:B--2---:R-:W-:-:S05]  /*13fc0*/  SEL R37, R3, R37, !P2 ;  /* 0x0000002503257207 */ /* 0x004fca0005000000 */
        /* <DEDUP_REMOVED lines=33> */
[----:B0-----:R-:W-:-:S05]  /*141e0*/  SEL R5, R3, R23, !P2 ;  /* 0x0000001703057207 */ /* 0x001fca0005000000 */
[----:B------:R0:W-:Y:S01]  /*141f0*/  STL [R1+0x46c], R5 ;  /* 0x00046c0501007387 */ /* 0x0001e20000100800 */
[----:B---3--:R-:W-:-:S03]  /*14200*/  SEL R7, R3, R12, !P2 ;  /* 0x0000000c03077207 */ /* 0x008fc60005000000 */
[----:B------:R1:W-:Y:S01]  /*14210*/  STL [R1+0x468], R8 ;  /* 0x0004680801007387 */ /* 0x0003e20000100800 */
[----:B0-----:R-:W-:-:S03]  /*14220*/  SEL R5, R3, R26, !P2 ;  /* 0x0000001a03057207 */ /* 0x001fc60005000000 */
[----:B------:R0:W-:Y:S04]  /*14230*/  STL [R1+0x464], R7 ;  /* 0x0004640701007387 */ /* 0x0001e80000100800 */
[----:B------:R3:W-:Y:S01]  /*14240*/  STL [R1+0x460], R5 ;  /* 0x0004600501007387 */ /* 0x0007e20000100800 */
[C---:B-1----:R-:W-:Y:S02]  /*14250*/  SEL R8, R3.reuse, R42, !P2 ;  /* 0x0000002a03087207 */ /* 0x042fe40005000000 */
[----:B0-----:R-:W-:-:S03]  /*14260*/  SEL R7, R3, R19, !P2 ;  /* 0x0000001303077207 */ /* 0x001fc60005000000 */
[----:B------:R-:W-:Y:S01]  /*14270*/  STL [R1+0x45c], R8 ;  /* 0x00045c0801007387 */ /* 0x000fe20000100800 */
[C---:B---3--:R-:W-:Y:S02]  /*14280*/  SEL R5, R3.reuse, R4, !P2 ;  /* 0x0000000403057207 */ /* 0x048fe40005000000 */
        /* <DEDUP_REMOVED lines=172> */
[C---:B-1----:R-:W-:Y:S02]  /*14d50*/  SEL R8, R3.reuse, R12, !P2 ;  /* 0x0000000c03087207 */ /* 0x042fe40005000000 */
[C---:B--2---:R-:W-:Y:S01]  /*14d60*/  SEL R5, R3.reuse, R15, !P2 ;  /* 0x0000000f03057207 */ /* 0x044fe20005000000 */
[----:B------:R3:W-:Y:S04]  /*14d70*/  STL [R1+0x378], R7 ;  /* 0x0003780701007387 */ /* 0x0007e80000100800 */
[----:B------:R0:W-:Y:S04]  /*14d80*/  STL [R1+0x374], R5 ;  /* 0x0003740501007387 */ /* 0x0001e80000100800 */
[----:B------:R1:W-:Y:S01]  /*14d90*/  STL [R1+0x370], R8 ;  /* 0x0003700801007387 */ /* 0x0003e20000100800 */
[----:B---3--:R-:W-:-:S02]  /*14da0*/  SEL R7, R3, R26, !P2 ;  /* 0x0000001a03077207 */ /* 0x008fc40005000000 */
        /* <DEDUP_REMOVED lines=8> */
[----:B------:R-:W-:Y:S01]  /*14e30*/  STL [R1+0x360], R7 ;  /* 0x0003600701007387 */ /* 0x000fe20000100800 */
[----:B------:R-:W-:-:S03]  /*14e40*/  SEL R6, R3, R6, !P2 ;  /* 0x0000000603067207 */ /* 0x000fc60005000000 */
[----:B------:R0:W-:Y:S04]  /*14e50*/  STL [R1+0x35c], R5 ;  /* 0x00035c0501007387 */ /* 0x0001e80000100800 */
        /* <DEDUP_REMOVED lines=8> */
[----:B------:R-:W-:Y:S04]  /*14ee0*/  STL [R1+0x348], R6 ;  /* 0x0003480601007387 */ /* 0x000fe80000100800 */
[----:B------:R-:W2:Y:S01]  /*14ef0*/  LDL.LU R37, [R1+0x174] ;  /* 0x0001740001257983 */ /* 0x000ea20000300800 */
[----:B0-----:R-:W-:-:S03]  /*14f00*/  SEL R4, R3, R60, !P2 ;  /* 0x0000003c03047207 */ /* 0x001fc60005000000 */
        /* <DEDUP_REMOVED lines=31> */
[----:B------:R-:W4:Y:S01]  /*15100*/  LDL.LU R61, [R1] ;  /* 0x00000000013d7983 */ /* 0x000f220000300800 */
[----:B--2---:R-:W-:-:S05]  /*15110*/  SEL R37, R3, R37, !P2 ;  /* 0x0000002503257207 */ /* 0x004fca0005000000 */
[----:B------:R0:W-:Y:S01]  /*15120*/  STL [R1+0x33c], R37 ;  /* 0x00033c2501007387 */ /* 0x0001e20000100800 */
[----:B---3--:R-:W-:-:S03]  /*15130*/  SEL R17, R3, R17, !P2 ;  /* 0x0000001103117207 */ /* 0x008fc60005000000 */
[----:B0-----:R-:W2:Y:S01]  /*15140*/  LDL.LU R37, [R1+0x4284] ;  /* 0x0042840001257983 */ /* 0x001ea20000300800 */
[----:B----4-:R-:W-:-:S03]  /*15150*/  SEL R8, R3, R8, !P2 ;  /* 0x0000000803087207 */ /* 0x010fc60005000000 */
[----:B------:R0:W-:Y:S01]  /*15160*/  STL [R1+0x338], R17 ;  /* 0x0003381101007387 */ /* 0x0001e20000100800 */
[C---:B------:R-:W-:Y:S02]  /*15170*/  SEL R5, R3.reuse, R5, !P2 ;  /* 0x0000000503057207 */ /* 0x040fe40005000000 */
[C---:B------:R-:W-:Y:S01]  /*15180*/  SEL R16, R3.reuse, R16, !P2 ;  /* 0x0000001003107207 */ /* 0x040fe20005000000 */
[----:B0-----:R-:W3:Y:S01]  /*15190*/  LDL.LU R17, [R1+0x4280] ;  /* 0x0042800001117983 */ /* 0x001ee20000300800 */
[----:B------:R-:W-:-:S03]  /*151a0*/  SEL R55, R3, R55, !P2 ;  /* 0x0000003703377207 */ /* 0x000fc60005000000 */
[----:B------:R0:W-:Y:S01]  /*151b0*/  STL [R1+0x334], R8 ;  /* 0x0003340801007387 */ /* 0x0001e20000100800 */
[C---:B------:R-:W-:Y:S02]  /*151c0*/  SEL R14, R3.reuse, R14, !P2 ;  /* 0x0000000e030e7207 */ /* 0x040fe40005000000 */
[C---:B------:R-:W-:Y:S01]  /*151d0*/  SEL R29, R3.reuse, R29, !P2 ;  /* 0x0000001d031d7207 */ /* 0x040fe20005000000 */
[----:B0-----:R-:W4:Y:S04]  /*151e0*/  LDL.LU R8, [R1+0x427c] ;  /* 0x00427c0001087983 */ /* 0x001f280000300800 */
[----:B------:R0:W-:Y:S01]  /*151f0*/  STL [R1+0x330], R5 ;  /* 0x0003300501007387 */ /* 0x0001e20000100800 */
[C---:B------:R-:W-:Y:S02]  /*15200*/  SEL R28, R3.reuse, R28, !P2 ;  /* 0x0000001c031c7207 */ /* 0x040fe40005000000 */
[C---:B------:R-:W-:Y:S01]  /*15210*/  SEL R52, R3.reuse, R52, !P2 ;  /* 0x0000003403347207 */ /* 0x040fe20005000000 */
[----:B0-----:R-:W2:Y:S04]  /*15220*/  LDL.LU R5, [R1+0x4278] ;  /* 0x0042780001057983 */ /* 0x001ea80000300800 */
[----:B------:R0:W-:Y:S01]  /*15230*/  STL [R1+0x32c], R16 ;  /* 0x00032c1001007387 */ /* 0x0001e20000100800 */
[----:B------:R-:W-:-:S03]  /*15240*/  SEL R32, R3, R32, !P2 ;  /* 0x0000002003207207 */ /* 0x000fc60005000000 */
        /* <DEDUP_REMOVED lines=58> */
[----:B------:R0:W-:Y:S04]  /*155f0*/  STL [R1+0x28], R6 ;  /* 0x0000280601007387 */ /* 0x0001e80000100800 */
[----:B0-----:R-:W2:Y:S04]  /*15600*/  LDL.LU R6, [R1+0x4224] ;  /* 0x0042240001067983 */ /* 0x001ea80000300800 */
[----:B------:R0:W-:Y:S04]  /*15610*/  STL [R1+0x2ec], R53 ;  /* 0x0002ec3501007387 */ /* 0x0001e80000100800 */
[----:B0-----:R-:W2:Y:S04]  /*15620*/  LDL.LU R53, [R1+0x4220] ;  /* 0x0042200001357983 */ /* 0x001ea80000300800 */
[----:B------:R0:W-:Y:S04]  /*15630*/  STL [R1+0x2e8], R24 ;  /* 0x0002e81801007387 */ /* 0x0001e80000100800 */
[----:B0-----:R-:W2:Y:S04]  /*15640*/  LDL.LU R24, [R1+0x421c] ;  /* 0x00421c0001187983 */ /* 0x001ea80000300800 */
[----:B------:R0:W-:Y:S04]  /*15650*/  STL [R1+0x2e4], R54 ;  /* 0x0002e43601007387 */ /* 0x0001e80000100800 */
[----:B0-----:R-:W3:Y:S04]  /*15660*/  LDL.LU R54, [R1+0x4218] ;  /* 0x0042180001367983 */ /* 0x001ee80000300800 */
[----:B------:R0:W-:Y:S04]  /*15670*/  STL [R1+0x18], R44 ;  /* 0x0000182c01007387 */ /* 0x0001e80000100800 */
[----:B0-----:R-:W3:Y:S04]  /*15680*/  LDL.LU R44, [R1+0x4214] ;  /* 0x00421400012c7983 */ /* 0x001ee80000300800 */
[----:B------:R0:W-:Y:S04]  /*15690*/  STL [R1+0x14], R60 ;  /* 0x0000143c01007387 */ /* 0x0001e80000100800 */
[----:B0-----:R-:W4:Y:S01]  /*156a0*/  LDL.LU R60, [R1+0x4210] ;  /* 0x00421000013c7983 */ /* 0x001f220000300800 */
[----:B------:R-:W-:-:S05]  /*156b0*/  SEL R61, R3, R61, !P2 ;  /* 0x0000003d033d7207 */ /* 0x000fca0005000000 */
[----:B------:R3:W-:Y:S01]  /*156c0*/  STL [R1+0x10], R61 ;  /* 0x0000103d01007387 */ /* 0x0007e20000100800 */
[C---:B--2---:R-:W-:Y:S02]  /*156d0*/  SEL R24, R3.reuse, R24, !P2 ;  /* 0x0000001803187207 */ /* 0x044fe40005000000 */
[C---:B---3--:R-:W-:Y:S02]  /*156e0*/  SEL R61, R3.reuse, R44, !P2 ;  /* 0x0000002c033d7207 */ /* 0x048fe40005000000 */
[C---:B------:R-:W-:Y:S02]  /*156f0*/  SEL R44, R3.reuse, R54, !P2 ;  /* 0x00000036032c7207 */ /* 0x040fe40005000000 */
[----:B----4-:R-:W-:-:S05]  /*15700*/  SEL R60, R3, R60, !P2 ;  /* 0x0000003c033c7207 */ /* 0x010fca0005000000 */
[----:B------:R-:W-:Y:S04]  /*15710*/  STL [R1+0xc], R60 ;  /* 0x00000c3c01007387 */ /* 0x000fe80000100800 */
[----:B------:R0:W-:Y:S04]  /*15720*/  STL [R1+0x4], R44 ;  /* 0x0000042c01007387 */ /* 0x0001e80000100800 */
[----:B------:R1:W-:Y:S01]  /*15730*/  STL [R1], R24 ;  /* 0x0000001801007387 */ /* 0x0003e20000100800 */
[C---:B0-----:R-:W-:Y:S02]  /*15740*/  SEL R44, R3.reuse, R6, !P2 ;  /* 0x00000006032c7207 */ /* 0x041fe40005000000 */
[----:B------:R-:W-:-:S02]  /*15750*/  SEL R6, R3, R22, !P2 ;  /* 0x0000001603067207 */ /* 0x000fc40005000000 */
[C---:B-1----:R-:W-:Y:S01]  /*15760*/  SEL R24, R3.reuse, R58, !P2 ;  /* 0x0000003a03187207 */ /* 0x042fe20005000000 */
[----:B------:R-:W-:Y:S01]  /*15770*/  STL [R1+0x2e0], R44 ;  /* 0x0002e02c01007387 */ /* 0x000fe20000100800 */
[----:B------:R-:W-:-:S03]  /*15780*/  SEL R22, R3, R4, !P2 ;  /* 0x0000000403167207 */ /* 0x000fc60005000000 */
[----:B------:R0:W-:Y:S01]  /*15790*/  STL [R1+0x2dc], R6 ;  /* 0x0002dc0601007387 */ /* 0x0001e20000100800 */
[----:B------:R-:W-:-:S03]  /*157a0*/  SEL R4, R3, R42, !P2 ;  /* 0x0000002a03047207 */ /* 0x000fc60005000000 */
[----:B------:R-:W-:Y:S01]  /*157b0*/  STL [R1+0x2d8], R24 ;  /* 0x0002d81801007387 */ /* 0x000fe20000100800 */
[----:B0-----:R-:W-:-:S03]  /*157c0*/  SEL R6, R3, R19, !P2 ;  /* 0x0000001303067207 */ /* 0x001fc60005000000 */
[----:B------:R-:W-:Y:S01]  /*157d0*/  STL [R1+0x2d4], R22 ;  /* 0x0002d41601007387 */ /* 0x000fe20000100800 */
[----:B------:R-:W-:-:S03]  /*157e0*/  SEL R19, R3, R26, !P2 ;  /* 0x0000001a03137207 */ /* 0x000fc60005000000 */
[----:B------:R0:W-:Y:S04]  /*157f0*/  STL [R1+0x2d0], R6 ;  /* 0x0002d00601007387 */ /* 0x0001e80000100800 */
[----:B------:R1:W-:Y:S01]  /*15800*/  STL [R1+0x2cc], R4 ;  /* 0x0002cc0401007387 */ /* 0x0003e20000100800 */
[----:B0-----:R-:W-:-:S03]  /*15810*/  SEL R6, R3, R12, !P2 ;  /* 0x0000000c03067207 */ /* 0x001fc60005000000 */
[----:B------:R-:W-:Y:S01]  /*15820*/  STL [R1+0x2c8], R19 ;  /* 0x0002c81301007387 */ /* 0x000fe20000100800 */
[----:B-1----:R-:W-:-:S03]  /*15830*/  SEL R4, R3, R15, !P2 ;  /* 0x0000000f03047207 */ /* 0x002fc60005000000 */
[----:B------:R0:W-:Y:S01]  /*15840*/  STL [R1+0x2c4], R6 ;  /* 0x0002c40601007387 */ /* 0x0001e20000100800 */
[----:B------:R-:W-:-:S03]  /*15850*/  SEL R12, R3, R23, !P2 ;  /* 0x00000017030c7207 */ /* 0x000fc60005000000 */
[----:B------:R1:W-:Y:S01]  /*15860*/  STL [R1+0x2c0], R4 ;  /* 0x0002c00401007387 */ /* 0x0003e20000100800 */
[----:B0-----:R-:W-:-:S03]  /*15870*/  SEL R6, R3, R21, !P2 ;  /* 0x0000001503067207 */ /* 0x001fc60005000000 */
[----:B------:R-:W-:Y:S01]  /*15880*/  STL [R1+0x2bc], R12 ;  /* 0x0002bc0c01007387 */ /* 0x000fe20000100800 */
[----:B-1----:R-:W-:-:S03]  /*15890*/  SEL R4, R3, R25, !P2 ;  /* 0x0000001903047207 */ /* 0x002fc60005000000 */
[----:B------:R0:W-:Y:S04]  /*158a0*/  STL [R1+0x2b8], R6 ;  /* 0x0002b80601007387 */ /* 0x0001e80000100800 */
[----:B------:R1:W-:Y:S01]  /*158b0*/  STL [R1+0x2b4], R4 ;  /* 0x0002b40401007387 */ /* 0x0003e20000100800 */
[C---:B0-----:R-:W-:Y:S02]  /*158c0*/  SEL R6, R3.reuse, R30, !P2 ;  /* 0x0000001e03067207 */ /* 0x041fe40005000000 */
[----:B-1----:R-:W-:-:S03]  /*158d0*/  SEL R4, R3, R32, !P2 ;  /* 0x0000002003047207 */ /* 0x002fc60005000000 */
[----:B------:R-:W-:Y:S01]  /*158e0*/  STL [R1+0x2b0], R6 ;  /* 0x0002b00601007387 */ /* 0x000fe20000100800 */
[C---:B------:R-:W-:Y:S02]  /*158f0*/  SEL R12, R3.reuse, R7, !P2 ;  /* 0x00000007030c7207 */ /* 0x040fe40005000000 */
[C---:B------:R-:W-:Y:S01]  /*15900*/  SEL R7, R3.reuse, R28, !P2 ;  /* 0x0000001c03077207 */ /* 0x040fe20005000000 */
[----:B------:R0:W-:Y:S04]  /*15910*/  STL [R1+0x2ac], R4 ;  /* 0x0002ac0401007387 */ /* 0x0001e80000100800 */
[----:B------:R1:W-:Y:S01]  /*15920*/  STL [R1+0x2a8], R7 ;  /* 0x0002a80701007387 */ /* 0x0003e20000100800 */
[C---:B0-----:R-:W-:Y:S02]  /*15930*/  SEL R4, R3.reuse, R29, !P2 ;  /* 0x0000001d03047207 */ /* 0x041fe40005000000 */
[----:B------:R-:W-:-:S02]  /*15940*/  SEL R6, R3, R14, !P2 ;  /* 0x0000000e03067207 */ /* 0x000fc40005000000 */
[C---:B------:R-:W-:Y:S01]  /*15950*/  SEL R21, R3.reuse, R5, !P2 ;  /* 0x0000000503157207 */ /* 0x040fe20005000000 */
[----:B------:R0:W-:Y:S01]  /*15960*/  STL [R1+0x2a4], R4 ;  /* 0x0002a40401007387 */ /* 0x0001e20000100800 */
[----:B-1----:R-:W1:Y:S03]  /*15970*/  LDC R7, c[0x0][0x3ac] ;  /* 0x0000eb00ff077b82 */ /* 0x002e660000000800 */
[----:B------:R2:W-:Y:S01]  /*15980*/  STL [R1+0x2a0], R6 ;  /* 0x0002a00601007387 */ /* 0x0005e20000100800 */
[----:B0-----:R-:W-:-:S05]  /*15990*/  SEL R4, R3, R16, !P2 ;  /* 0x0000001003047207 */ /* 0x001fca0005000000 */
[----:B------:R0:W-:Y:S01]  /*159a0*/  STL [R1+0x29c], R4 ;  /* 0x00029c0401007387 */ /* 0x0001e20000100800 */
[C---:B--2---:R-:W-:Y:S02]  /*159b0*/  SEL R6, R3.reuse, R46, !P2 ;  /* 0x0000002e03067207 */ /* 0x044fe40005000000 */
[C---:B------:R-:W-:Y:S02]  /*159c0*/  SEL R5, R3.reuse, R56, !P2 ;  /* 0x0000003803057207 */ /* 0x040fe40005000000 */
[----:B0-----:R-:W-:-:S05]  /*159d0*/  SEL R4, R3, R51, !P2 ;  /* 0x0000003303047207 */ /* 0x001fca0005000000 */
[----:B------:R0:W-:Y:S04]  /*159e0*/  STL [R1+0x298], R4 ;  /* 0x0002980401007387 */ /* 0x0001e80000100800 */
[----:B------:R-:W-:Y:S01]  /*159f0*/  STL [R1+0x294], R6 ;  /* 0x0002940601007387 */ /* 0x000fe20000100800 */
[----:B0-----:R-:W-:-:S03]  /*15a00*/  SEL R4, R3, R33, !P2 ;  /* 0x0000002103047207 */ /* 0x001fc60005000000 */
[----:B------:R0:W-:Y:S04]  /*15a10*/  STL [R1+0x290], R5 ;  /* 0x0002900501007387 */ /* 0x0001e80000100800 */
[----:B------:R2:W-:Y:S01]  /*15a20*/  STL [R1+0x28c], R4 ;  /* 0x00028c0401007387 */ /* 0x0005e20000100800 */
[C---:B0-----:R-:W-:Y:S02]  /*15a30*/  SEL R5, R3.reuse, R40, !P2 ;  /* 0x0000002803057207 */ /* 0x041fe40005000000 */
[----:B--2---:R-:W-:-:S03]  /*15a40*/  SEL R4, R3, R48, !P2 ;  /* 0x0000003003047207 */ /* 0x004fc60005000000 */
[----:B------:R-:W-:Y:S04]  /*15a50*/  STL [R1+0x288], R5 ;  /* 0x0002880501007387 */ /* 0x000fe80000100800 */
[----:B------:R0:W-:Y:S04]  /*15a60*/  STL [R1+0x284], R4 ;  /* 0x0002840401007387 */ /* 0x0001e80000100800 */
[----:B------:R-:W2:Y:S01]  /*15a70*/  LDL.LU R58, [R1+0x714] ;  /* 0x00071400013a7983 */ /* 0x000ea20000300800 */
[----:B------:R-:W3:Y:S01]  /*15a80*/  S2R R54, SR_TID.X ;  /* 0x0000000000367919 */ /* 0x000ee20000002100 */
[----:B------:R-:W-:Y:S01]  /*15a90*/  SEL R0, R3, R0, !P2 ;  /* 0x0000000003007207 */ /* 0x000fe20005000000 */
[----:B------:R-:W-:Y:S01]  /*15aa0*/  @!P0 IMAD.MOV R38, RZ, RZ, -R38 ;  /* 0x000000ffff268224 */ /* 0x000fe200078e0a26 */
[----:B------:R-:W4:Y:S01]  /*15ab0*/  LDL.LU R6, [R1+0x710] ;  /* 0x0007100001067983 */ /* 0x000f220000300800 */
[----:B------:R-:W-:-:S02]  /*15ac0*/  @!P1 IMAD.MOV R34, RZ, RZ, -R34 ;  /* 0x000000ffff229224 */ /* 0x000fc400078e0a22 */
[----:B------:R-:W-:Y:S02]  /*15ad0*/  @!P4 IMAD.MOV R35, RZ, RZ, -R35 ;  /* 0x000000ffff23c224 */ /* 0x000fe400078e0a23 */
[----:B------:R-:W-:Y:S02]  /*15ae0*/  @!P6 IMAD.MOV R49, RZ, RZ, -R49 ;  /* 0x000000ffff31e224 */ /* 0x000fe400078e0a31 */
[----:B------:R-:W-:Y:S01]  /*15af0*/  @!P5 IMAD.MOV R36, RZ, RZ, -R36 ;  /* 0x000000ffff24d224 */ /* 0x000fe200078e0a24 */
[C---:B------:R-:W-:Y:S01]  /*15b00*/  SEL R60, R3.reuse, R53, !P2 ;  /* 0x00000035033c7207 */ /* 0x040fe20005000000 */
[----:B------:R0:W-:Y:S01]  /*15b10*/  STL [R1+0x280], R0 ;  /* 0x0002800001007387 */ /* 0x0001e20000100800 */
[C---:B------:R-:W-:Y:S02]  /*15b20*/  SEL R15, R3.reuse, R52, !P2 ;  /* 0x00000034030f7207 */ /* 0x040fe40005000000 */
[C---:B------:R-:W-:Y:S02]  /*15b30*/  SEL R19, R3.reuse, R55, !P2 ;  /* 0x0000003703137207 */ /* 0x040fe40005000000 */
[----:B------:R-:W-:-:S02]  /*15b40*/  SEL R24, R3, R37, !P2 ;  /* 0x0000002503187207 */ /* 0x000fc40005000000 */
[C---:B------:R-:W-:Y:S02]  /*15b50*/  SEL R25, R3.reuse, R50, !P2 ;  /* 0x0000003203197207 */ /* 0x040fe40005000000 */
[C---:B------:R-:W-:Y:S02]  /*15b60*/  SEL R32, R3.reuse, R45, !P2 ;  /* 0x0000002d03207207 */ /* 0x040fe40005000000 */
[C---:B------:R-:W-:Y:S02]  /*15b70*/  SEL R40, R3.reuse, R41, !P2 ;  /* 0x0000002903287207 */ /* 0x040fe40005000000 */
[C---:B0-----:R-:W-:Y:S02]  /*15b80*/  SEL R4, R3.reuse, R31, !P2 ;  /* 0x0000001f03047207 */ /* 0x041fe40005000000 */
[C---:B------:R-:W-:Y:S02]  /*15b90*/  SEL R9, R3.reuse, R9, !P2 ;  /* 0x0000000903097207 */ /* 0x040fe40005000000 */
[----:B------:R-:W-:-:S02]  /*15ba0*/  SEL R22, R3, R8, !P2 ;  /* 0x0000000803167207 */ /* 0x000fc40005000000 */
[----:B---3--:R-:W-:Y:S02]  /*15bb0*/  LOP3.LUT R26, R54, 0x1f, RZ, 0xc0, !PT ;  /* 0x0000001f361a7812 */ /* 0x008fe400078ec0ff */
[C---:B------:R-:W-:Y:S02]  /*15bc0*/  SEL R23, R3.reuse, R17, !P2 ;  /* 0x0000001103177207 */ /* 0x040fe40005000000 */
[C---:B------:R-:W-:Y:S02]  /*15bd0*/  SEL R37, R3.reuse, R18, !P2 ;  /* 0x0000001203257207 */ /* 0x040fe40005000000 */
[C---:B------:R-:W-:Y:S02]  /*15be0*/  SEL R41, R3.reuse, R20, !P2 ;  /* 0x0000001403297207 */ /* 0x040fe40005000000 */
[C---:B------:R-:W-:Y:S02]  /*15bf0*/  SEL R42, R3.reuse, R39, !P2 ;  /* 0x00000027032a7207 */ /* 0x040fe40005000000 */
[----:B------:R-:W-:-:S02]  /*15c00*/  SEL R44, R3, R13, !P2 ;  /* 0x0000000d032c7207 */ /* 0x000fc40005000000 */
[C---:B------:R-:W-:Y:S02]  /*15c10*/  SEL R45, R3.reuse, R43, !P2 ;  /* 0x0000002b032d7207 */ /* 0x040fe40005000000 */
        /* <DEDUP_REMOVED lines=9> */
[----:B------:R-:W-:Y:S01]  /*15cb0*/  SEL R3, R3, R36, !P2 ;  /* 0x0000002403037207 */ /* 0x000fe20005000000 */
[----:B-1----:R-:W-:Y:S01]  /*15cc0*/  IMAD R26, R26, R7, RZ ;  /* 0x000000071a1a7224 */ /* 0x002fe200078e02ff */
[----:B------:R0:W-:Y:S04]  /*15cd0*/  STL [R1+0x27c], R4 ;  /* 0x00027c0401007387 */ /* 0x0001e80000100800 */
[----:B------:R-:W-:Y:S04]  /*15ce0*/  STL [R1+0x278], R0 ;  /* 0x0002780001007387 */ /* 0x000fe80000100800 */
[----:B------:R1:W-:Y:S01]  /*15cf0*/  STL [R1+0x274], R3 ;  /* 0x0002740301007387 */ /* 0x0003e20000100800 */
[----:B0-----:R-:W0:Y:S03]  /*15d00*/  LDC R4, c[0x0][0x3ac] ;  /* 0x0000eb00ff047b82 */ /* 0x001e260000000800 */
[----:B------:R-:W3:Y:S04]  /*15d10*/  LDL.LU R57, [R1+0x164] ;  /* 0x0001640001397983 */ /* 0x000ee80000300800 */
[----:B------:R-:W3:Y:S01]  /*15d20*/  LDL.LU R16, [R1+0x160] ;  /* 0x0001600001107983 */ /* 0x000ee20000300800 */
[----:B-1----:R-:W-:-:S05]  /*15d30*/  LEA.HI.X.SX32 R3, R26, UR15, 0x1, P3 ;  /* 0x0000000f1a037c11 */ /* 0x002fca00098f0eff */
[----:B------:R1:W-:Y:S04]  /*15d40*/  STL.64 [R1+0x4068], R2 ;  /* 0x0040680201007387 */ /* 0x0003e80000100a00 */
        /* <DEDUP_REMOVED lines=9> */
[----:B--2---:R-:W-:-:S03]  /*15de0*/  IMAD R5, R58, UR6, RZ ;  /* 0x000000063a057c24 */ /* 0x004fc6000f8e02ff */
[----:B------:R-:W2:Y:S04]  /*15df0*/  LDL.LU R58, [R1+0x134] ;  /* 0x00013400013a7983 */ /* 0x000ea80000300800 */
[----:B------:R-:W2:Y:S04]  /*15e00*/  LDL.LU R17, [R1+0x12c] ;  /* 0x00012c0001117983 */ /* 0x000ea80000300800 */
[----:B------:R-:W2:Y:S01]  /*15e10*/  LDL.LU R8, [R1+0x128] ;  /* 0x0001280001087983 */ /* 0x000ea20000300800 */
[----:B0-----:R-:W-:Y:S01]  /*15e20*/  IMAD R0, R4, 0x20, R59 ;  /* 0x0000002004007824 */ /* 0x001fe200078e023b */
[----:B------:R-:W-:-:S04]  /*15e30*/  LEA R26, P0, R59, UR14, 0x1 ;  /* 0x0000000e3b1a7c11 */ /* 0x000fc8000f8008ff */
[C---:B------:R-:W-:Y:S02]  /*15e40*/  LEA R28, P2, R0.reuse, UR14, 0x1 ;  /* 0x0000000e001c7c11 */ /* 0x040fe4000f8408ff */
[----:B------:R-:W-:Y:S02]  /*15e50*/  LEA.HI.X.SX32 R27, R59, UR15, 0x1, P0 ;  /* 0x0000000f3b1b7c11 */ /* 0x000fe400080f0eff */
[----:B------:R-:W-:Y:S01]  /*15e60*/  LEA.HI.X.SX32 R29, R0, UR15, 0x1, P2 ;  /* 0x0000000f001d7c11 */ /* 0x000fe200090f0eff */
[----:B----4-:R-:W-:Y:S02]  /*15e70*/  IMAD R6, R6, UR6, RZ ;  /* 0x0000000606067c24 */ /* 0x010fe4000f8e02ff */
[----:B------:R-:W-:Y:S01]  /*15e80*/  STL.64 [R1+0x40f8], R26 ;  /* 0x0040f81a01007387 */ /* 0x000fe20000100a00 */
[----:B------:R-:W-:-:S03]  /*15e90*/  LEA R34, P0, R5, UR12, 0x1 ;  /* 0x0000000c05227c11 */ /* 0x000fc6000f8008ff */
[----:B------:R-:W-:Y:S01]  /*15ea0*/  STL.64 [R1+0x4180], R28 ;  /* 0x0041801c01007387 */ /* 0x000fe20000100a00 */
[----:B-1----:R-:W-:-:S03]  /*15eb0*/  LEA R2, P1, R6, UR12, 0x1 ;  /* 0x0000000c06027c11 */ /* 0x002fc6000f8208ff */
[----:B------:R-:W4:Y:S01]  /*15ec0*/  LDL.LU R33, [R1+0x124] ;  /* 0x0001240001217983 */ /* 0x000f220000300800 */
[----:B------:R-:W-:-:S03]  /*15ed0*/  LEA.HI.X.SX32 R35, R5, UR13, 0x1, P0 ;  /* 0x0000000d05237c11 */ /* 0x000fc600080f0eff */
[----:B------:R-:W4:Y:S01]  /*15ee0*/  LDL.LU R56, [R1+0x120] ;  /* 0x0001200001387983 */ /* 0x000f220000300800 */
[----:B------:R-:W-:-:S03]  /*15ef0*/  LEA.HI.X.SX32 R3, R6, UR13, 0x1, P1 ;  /* 0x0000000d06037c11 */ /* 0x000fc600088f0eff */
[----:B------:R-:W4:Y:S01]  /*15f00*/  LDL.LU R7, [R1+0x11c] ;  /* 0x00011c0001077983 */ /* 0x000f220000300800 */
[----:B------:R-:W-:-:S03]  /*15f10*/  IMAD R4, R4, 0x20, R0 ;  /* 0x0000002004047824 */ /* 0x000fc600078e0200 */
[----:B------:R-:W-:Y:S04]  /*15f20*/  STL.64 [R1+0x950], R34 ;  /* 0x0009502201007387 */ /* 0x000fe80000100a00 */
[----:B------:R3:W-:Y:S02]  /*15f30*/  STL.64 [R1+0x948], R2 ;  /* 0x0009480201007387 */ /* 0x0007e40000100a00 */
[----:B---3--:R-:W-:Y:S02]  /*15f40*/  IMAD R2, R57, UR7, RZ ;  /* 0x0000000739027c24 */ /* 0x008fe4000f8e02ff */
[----:B------:R-:W-:Y:S02]  /*15f50*/  IMAD R0, R16, UR7, RZ ;  /* 0x0000000710007c24 */ /* 0x000fe4000f8e02ff */
[----:B------:R-:W3:Y:S04]  /*15f60*/  LDL.LU R16, [R1+0x118] ;  /* 0x0001180001107983 */ /* 0x000ee80000300800 */
[----:B------:R0:W-:Y:S04]  /*15f70*/  STL [R1+0x240], R2 ;  /* 0x0002400201007387 */ /* 0x0001e80000100800 */
[----:B------:R1:W-:Y:S01]  /*15f80*/  STL [R1+0x244], R0 ;  /* 0x0002440001007387 */ /* 0x0003e20000100800 */
[----:B0-----:R-:W-:-:S02]  /*15f90*/  IMAD R2, R10, UR7, RZ ;  /* 0x000000070a027c24 */ /* 0x001fc4000f8e02ff */
[----:B-1----:R-:W-:Y:S02]  /*15fa0*/  IMAD R0, R47, UR7, RZ ;  /* 0x000000072f007c24 */ /* 0x002fe4000f8e02ff */
[----:B------:R-:W-:Y:S01]  /*15fb0*/  IMAD R3, R11, UR7, RZ ;  /* 0x000000070b037c24 */ /* 0x000fe2000f8e02ff */
[----:B------:R0:W-:Y:S04]  /*15fc0*/  STL [R1+0x248], R2 ;  /* 0x0002480201007387 */ /* 0x0001e80000100800 */
[----:B------:R1:W-:Y:S04]  /*15fd0*/  STL [R1+0x24c], R0 ;  /* 0x00024c0001007387 */ /* 0x0003e80000100800 */
[----:B------:R1:W-:Y:S01]  /*15fe0*/  STL [R1+0x250], R3 ;  /* 0x0002500301007387 */ /* 0x0003e20000100800 */
[----:B0-----:R-:W-:-:S02]  /*15ff0*/  IMAD R2, R43, UR7, RZ ;  /* 0x000000072b027c24 */ /* 0x001fc4000f8e02ff */
[----:B-1----:R-:W-:-:S03]  /*16000*/  IMAD R0, R13, UR7, RZ ;  /* 0x000000070d007c24 */ /* 0x002fc6000f8e02ff */
[----:B------:R0:W-:Y:S01]  /*16010*/  STL [R1+0x254], R2 ;  /* 0x0002540201007387 */ /* 0x0001e20000100800 */
[----:B------:R-:W-:-:S03]  /*16020*/  IMAD R3, R39, UR7, RZ ;  /* 0x0000000727037c24 */ /* 0x000fc6000f8e02ff */
[----:B------:R1:W-:Y:S04]  /*16030*/  STL [R1+0x258], R0 ;  /* 0x0002580001007387 */ /* 0x0003e80000100800 */
[----:B------:R-:W-:Y:S01]  /*16040*/  STL [R1+0x25c], R3 ;  /* 0x00025c0301007387 */ /* 0x000fe20000100800 */
[----:B0-----:R-:W-:Y:S02]  /*16050*/  IMAD R2, R20, UR7, RZ ;  /* 0x0000000714027c24 */ /* 0x001fe4000f8e02ff */
[----:B-1----:R-:W-:Y:S02]  /*16060*/  IMAD R0, R14, UR7, RZ ;  /* 0x000000070e007c24 */ /* 0x002fe4000f8e02ff */
[----:B------:R-:W3:Y:S04]  /*16070*/  LDL.LU R14, [R1+0x114] ;  /* 0x00011400010e7983 */ /* 0x000ee80000300800 */
[----:B------:R-:W-:Y:S04]  /*16080*/  STL [R1+0x260], R2 ;  /* 0x0002600201007387 */ /* 0x000fe80000100800 */
[----:B------:R2:W-:Y:S02]  /*16090*/  STL [R1+0x264], R0 ;  /* 0x0002640001007387 */ /* 0x0005e40000100800 */
[----:B--2---:R-:W-:-:S02]  /*160a0*/  IMAD R0, R58, UR7, RZ ;  /* 0x000000073a007c24 */ /* 0x004fc4000f8e02ff */
[----:B------:R-:W2:Y:S01]  /*160b0*/  LDL.LU R58, [R1+0x10c] ;  /* 0x00010c00013a7983 */ /* 0x000ea20000300800 */
[----:B------:R-:W-:-:S05]  /*160c0*/  IMAD R2, R18, UR7, RZ ;  /* 0x0000000712027c24 */ /* 0x000fca000f8e02ff */
[----:B------:R0:W-:Y:S04]  /*160d0*/  STL [R1+0x268], R2 ;  /* 0x0002680201007387 */ /* 0x0001e80000100800 */
[----:B------:R1:W-:Y:S01]  /*160e0*/  STL [R1+0x26c], R0 ;  /* 0x00026c0001007387 */ /* 0x0003e20000100800 */
[----:B0-----:R-:W-:-:S03]  /*160f0*/  IMAD R2, R17, UR7, RZ ;  /* 0x0000000711027c24 */ /* 0x001fc6000f8e02ff */
[----:B------:R-:W2:Y:S01]  /*16100*/  LDL.LU R17, [R1+0x108] ;  /* 0x0001080001117983 */ /* 0x000ea20000300800 */
[----:B-1----:R-:W-:-:S03]  /*16110*/  IMAD R0, R8, UR7, RZ ;  /* 0x0000000708007c24 */ /* 0x002fc6000f8e02ff */
[----:B------:R0:W-:Y:S04]  /*16120*/  STL [R1+0x270], R2 ;  /* 0x0002700201007387 */ /* 0x0001e80000100800 */
[----:B0-----:R-:W2:Y:S04]  /*16130*/  LDL.LU R2, [R1+0x104] ;  /* 0x0001040001027983 */ /* 0x001ea80000300800 */
[----:B------:R-:W2:Y:S04]  /*16140*/  LDL.LU R3, [R1+0xf0] ;  /* 0x0000f00001037983 */ /* 0x000ea80000300800 */
[----:B------:R0:W-:Y:S04]  /*16150*/  STL [R1+0x514], R0 ;  /* 0x0005140001007387 */ /* 0x0001e80000100800 */
[----:B------:R-:W2:Y:S04]  /*16160*/  LDL.LU R36, [R1+0xec] ;  /* 0x0000ec0001247983 */ /* 0x000ea80000300800 */
[----:B------:R-:W2:Y:S04]  /*16170*/  LDL.LU R49, [R1+0xe8] ;  /* 0x0000e80001317983 */ /* 0x000ea80000300800 */
[----:B------:R-:W2:Y:S04]  /*16180*/  LDL.LU R35, [R1+0xe4] ;  /* 0x0000e40001237983 */ /* 0x000ea80000300800 */
[----:B------:R-:W2:Y:S04]  /*16190*/  LDL.LU R34, [R1+0xe0] ;  /* 0x0000e00001227983 */ /* 0x000ea80000300800 */
[----:B------:R-:W2:Y:S01]  /*161a0*/  LDL.LU R20, [R1+0xdc] ;  /* 0x0000dc0001147983 */ /* 0x000ea20000300800 */
[----:B------:R-:W-:-:S03]  /*161b0*/  LEA R30, P3, R4, UR14, 0x1 ;  /* 0x0000000e041e7c11 */ /* 0x000fc6000f8608ff */
[----:B------:R-:W2:Y:S01]  /*161c0*/  LDL.LU R18, [R1+0xcc] ;  /* 0x0000cc0001127983 */ /* 0x000ea20000300800 */
[----:B----4-:R-:W-:-:S03]  /*161d0*/  IMAD R5, R33, UR7, RZ ;  /* 0x0000000721057c24 */ /* 0x010fc6000f8e02ff */
[----:B------:R-:W4:Y:S01]  /*161e0*/  LDL.LU R8, [R1+0xc8] ;  /* 0x0000c80001087983 */ /* 0x000f220000300800 */
[----:B------:R-:W-:Y:S01]  /*161f0*/  LEA.HI.X.SX32 R31, R4, UR15, 0x1, P3 ;  /* 0x0000000f041f7c11 */ /* 0x000fe200098f0eff */
[----:B------:R-:W-:Y:S02]  /*16200*/  IMAD R4, R56, UR7, RZ ;  /* 0x0000000738047c24 */ /* 0x000fe4000f8e02ff */
[----:B0-----:R-:W-:Y:S01]  /*16210*/  IMAD R0, R7, UR7, RZ ;  /* 0x0000000707007c24 */ /* 0x001fe2000f8e02ff */
[----:B------:R-:W-:Y:S04]  /*16220*/  STL [R1+0x51c], R5 ;  /* 0x00051c0501007387 */ /* 0x000fe80000100800 */
[----:B------:R-:W4:Y:S04]  /*16230*/  LDL.LU R38, [R1+0xc4] ;  /* 0x0000c40001267983 */ /* 0x000f280000300800 */
[----:B------:R-:W-:Y:S04]  /*16240*/  STL [R1+0x524], R4 ;  /* 0x0005240401007387 */ /* 0x000fe80000100800 */
[----:B------:R-:W4:Y:S04]  /*16250*/  LDL.LU R57, [R1+0xc0] ;  /* 0x0000c00001397983 */ /* 0x000f280000300800 */
[----:B------:R3:W-:Y:S04]  /*16260*/  STL [R1+0x52c], R0 ;  /* 0x00052c0001007387 */ /* 0x0007e80000100800 */
[----:B------:R-:W4:Y:S04]  /*16270*/  LDL.LU R7, [R1+0xbc] ;  /* 0x0000bc0001077983 */ /* 0x000f280000300800 */
[----:B------:R-:W4:Y:S01]  /*16280*/  LDL.LU R10, [R1+0xb4] ;  /* 0x0000b400010a7983 */ /* 0x000f220000300800 */
[----:B---3--:R-:W-:-:S03]  /*16290*/  IMAD R0, R16, UR7, RZ ;  /* 0x0000000710007c24 */ /* 0x008fc6000f8e02ff */
[----:B------:R-:W3:Y:S04]  /*162a0*/  LDL.LU R47, [R1+0xb0] ;  /* 0x0000b000012f7983 */ /* 0x000ee80000300800 */
[----:B------:R0:W-:Y:S04]  /*162b0*/  STL [R1+0x534], R0 ;  /* 0x0005340001007387 */ /* 0x0001e80000100800 */
[----:B------:R-:W3:Y:S04]  /*162c0*/  LDL.LU R11, [R1+0xac] ;  /* 0x0000ac00010b7983 */ /* 0x000ee80000300800 */
[----:B------:R-:W3:Y:S04]  /*162d0*/  LDL.LU R43, [R1+0xa8] ;  /* 0x0000a800012b7983 */ /* 0x000ee80000300800 */
[----:B------:R-:W3:Y:S04]  /*162e0*/  LDL.LU R13, [R1+0xa4] ;  /* 0x0000a400010d7983 */ /* 0x000ee80000300800 */
[----:B------:R-:W3:Y:S04]  /*162f0*/  LDL.LU R39, [R1+0xa0] ;  /* 0x0000a00001277983 */ /* 0x000ee80000300800 */
[----:B------:R-:W3:Y:S04]  /*16300*/  LDL.LU R33, [R1+0x9c] ;  /* 0x00009c0001217983 */ /* 0x000ee80000300800 */
[----:B------:R-:W3:Y:S04]  /*16310*/  LDL.LU R16, [R1+0x98] ;  /* 0x0000980001107983 */ /* 0x000ee80000300800 */
[----:B------:R-:W3:Y:S01]  /*16320*/  LDL.LU R56, [R1+0x94] ;  /* 0x0000940001387983 */ /* 0x000ee20000300800 */
[----:B0-----:R-:W-:-:S03]  /*16330*/  IMAD R0, R14, UR7, RZ ;  /* 0x000000070e007c24 */ /* 0x001fc6000f8e02ff */
[----:B------:R-:W3:Y:S04]  /*16340*/  LDL.LU R14, [R1+0x90] ;  /* 0x00009000010e7983 */ /* 0x000ee80000300800 */
[----:B------:R0:W-:Y:S01]  /*16350*/  STL [R1+0x53c], R0 ;  /* 0x00053c0001007387 */ /* 0x0001e20000100800 */
[----:B--2---:R-:W-:-:S03]  /*16360*/  IMAD R4, R58, UR7, RZ ;  /* 0x000000073a047c24 */ /* 0x004fc6000f8e02ff */
[----:B------:R-:W2:Y:S04]  /*16370*/  LDL.LU R58, [R1+0x8c] ;  /* 0x00008c00013a7983 */ /* 0x000ea80000300800 */
[----:B------:R1:W-:Y:S01]  /*16380*/  STL [R1+0x544], R4 ;  /* 0x0005440401007387 */ /* 0x0003e20000100800 */
[----:B0-----:R-:W-:-:S03]  /*16390*/  IMAD R0, R17, UR7, RZ ;  /* 0x0000000711007c24 */ /* 0x001fc6000f8e02ff */
[----:B------:R-:W2:Y:S04]  /*163a0*/  LDL.LU R17, [R1+0x88] ;  /* 0x0000880001117983 */ /* 0x000ea80000300800 */
[----:B------:R0:W-:Y:S01]  /*163b0*/  STL [R1+0x54c], R0 ;  /* 0x00054c0001007387 */ /* 0x0001e20000100800 */
[----:B-1----:R-:W-:Y:S02]  /*163c0*/  IMAD R4, R2, UR7, RZ ;  /* 0x0000000702047c24 */ /* 0x002fe4000f8e02ff */
[----:B------:R-:W-:-:S03]  /*163d0*/  IMAD R2, R3, UR7, RZ ;  /* 0x0000000703027c24 */ /* 0x000fc6000f8e02ff */
[----:B------:R-:W-:Y:S04]  /*163e0*/  STL [R1+0x554], R4 ;  /* 0x0005540401007387 */ /* 0x000fe80000100800 */
[----:B------:R1:W-:Y:S01]  /*163f0*/  STL [R1+0x558], R2 ;  /* 0x0005580201007387 */ /* 0x0003e20000100800 */
[----:B0-----:R-:W-:Y:S02]  /*16400*/  IMAD R0, R36, UR7, RZ ;  /* 0x0000000724007c24 */ /* 0x001fe4000f8e02ff */
[----:B------:R-:W-:-:S03]  /*16410*/  IMAD R3, R49, UR7, RZ ;  /* 0x0000000731037c24 */ /* 0x000fc6000f8e02ff */
[----:B------:R0:W-:Y:S01]  /*16420*/  STL [R1+0x550], R0 ;  /* 0x0005500001007387 */ /* 0x0001e20000100800 */
[----:B-1----:R-:W-:-:S03]  /*16430*/  IMAD R2, R35, UR7, RZ ;  /* 0x0000000723027c24 */ /* 0x002fc6000f8e02ff */
[----:B------:R1:W-:Y:S01]  /*16440*/  STL [R1+0x548], R3 ;  /* 0x0005480301007387 */ /* 0x0003e20000100800 */
[----:B0-----:R-:W-:-:S03]  /*16450*/  IMAD R0, R34, UR7, RZ ;  /* 0x0000000722007c24 */ /* 0x001fc6000f8e02ff */
[----:B------:R0:W-:Y:S01]  /*16460*/  STL [R1+0x540], R2 ;  /* 0x0005400201007387 */ /* 0x0001e20000100800 */
[----:B-1----:R-:W-:-:S03]  /*16470*/  IMAD R3, R20, UR7, RZ ;  /* 0x0000000714037c24 */ /* 0x002fc6000f8e02ff */
[----:B------:R4:W-:Y:S01]  /*16480*/  STL [R1+0x538], R0 ;  /* 0x0005380001007387 */ /* 0x0009e20000100800 */
[----:B0-----:R-:W-:-:S03]  /*16490*/  IMAD R2, R18, UR7, RZ ;  /* 0x0000000712027c24 */ /* 0x001fc6000f8e02ff */
[----:B------:R0:W-:Y:S01]  /*164a0*/  STL [R1+0x530], R3 ;  /* 0x0005300301007387 */ /* 0x0001e20000100800 */
[----:B----4-:R-:W-:-:S03]  /*164b0*/  IMAD R0, R8, UR7, RZ ;  /* 0x0000000708007c24 */ /* 0x010fc6000f8e02ff */
[----:B------:R-:W4:Y:S04]  /*164c0*/  LDL.LU R20, [R1+0x84] ;  /* 0x0000840001147983 */ /* 0x000f280000300800 */
[----:B------:R1:W-:Y:S04]  /*164d0*/  STL [R1+0x528], R2 ;  /* 0x0005280201007387 */ /* 0x0003e80000100800 */
[----:B------:R-:W4:Y:S04]  /*164e0*/  LDL.LU R18, [R1+0x7c] ;  /* 0x00007c0001127983 */ /* 0x000f280000300800 */
[----:B------:R1:W-:Y:S01]  /*164f0*/  STL [R1+0x520], R0 ;  /* 0x0005200001007387 */ /* 0x0003e20000100800 */
[----:B0-----:R-:W-:-:S03]  /*16500*/  IMAD R3, R38, UR7, RZ ;  /* 0x0000000726037c24 */ /* 0x001fc6000f8e02ff */
[----:B------:R-:W4:Y:S01]  /*16510*/  LDL.LU R8, [R1+0x78] ;  /* 0x0000780001087983 */ /* 0x000f220000300800 */
[----:B-1----:R-:W-:-:S03]  /*16520*/  IMAD R2, R57, UR7, RZ ;  /* 0x0000000739027c24 */ /* 0x002fc6000f8e02ff */
[----:B------:R3:W-:Y:S01]  /*16530*/  STL [R1+0x518], R3 ;  /* 0x0005180301007387 */ /* 0x0007e20000100800 */
[----:B------:R-:W-:-:S03]  /*16540*/  IMAD R0, R7, UR7, RZ ;  /* 0x0000000707007c24 */ /* 0x000fc6000f8e02ff */
[----:B------:R-:W4:Y:S04]  /*16550*/  LDL.LU R7, [R1+0x74] ;  /* 0x0000740001077983 */ /* 0x000f280000300800 */
[----:B------:R0:W-:Y:S04]  /*16560*/  STL [R1+0x510], R2 ;  /* 0x0005100201007387 */ /* 0x0001e80000100800 */
[----:B------:R1:W-:Y:S01]  /*16570*/  STL [R1+0x50c], R0 ;  /* 0x00050c0001007387 */ /* 0x0003e20000100800 */
[----:B---3--:R-:W-:Y:S02]  /*16580*/  IMAD R3, R11, UR7, RZ ;  /* 0x000000070b037c24 */ /* 0x008fe4000f8e02ff */
[----:B0-----:R-:W-:-:S02]  /*16590*/  IMAD R2, R10, UR7, RZ ;  /* 0x000000070a027c24 */ /* 0x001fc4000f8e02ff */
[----:B-1----:R-:W-:-:S03]  /*165a0*/  IMAD R0, R47, UR7, RZ ;  /* 0x000000072f007c24 */ /* 0x002fc6000f8e02ff */
[----:B------:R0:W-:Y:S04]  /*165b0*/  STL [R1+0x508], R2 ;  /* 0x0005080201007387 */ /* 0x0001e80000100800 */
[----:B------:R1:W-:Y:S01]  /*165c0*/  STL [R1+0x504], R0 ;  /* 0x0005040001007387 */ /* 0x0003e20000100800 */
[----:B0-----:R-:W-:-:S03]  /*165d0*/  IMAD R2, R43, UR7, RZ ;  /* 0x000000072b027c24 */ /* 0x001fc6000f8e02ff */
[----:B------:R0:W-:Y:S01]  /*165e0*/  STL [R1+0x500], R3 ;  /* 0x0005000301007387 */ /* 0x0001e20000100800 */
[----:B-1----:R-:W-:-:S03]  /*165f0*/  IMAD R0, R13, UR7, RZ ;  /* 0x000000070d007c24 */ /* 0x002fc6000f8e02ff */
[----:B------:R1:W-:Y:S04]  /*16600*/  STL [R1+0x4fc], R2 ;  /* 0x0004fc0201007387 */ /* 0x0003e80000100800 */
[----:B------:R3:W-:Y:S01]  /*16610*/  STL [R1+0x4f8], R0 ;  /* 0x0004f80001007387 */ /* 0x0007e20000100800 */
[----:B0-----:R-:W-:Y:S02]  /*16620*/  IMAD R3, R39, UR7, RZ ;  /* 0x0000000727037c24 */ /* 0x001fe4000f8e02ff */
[----:B-1----:R-:W-:-:S03]  /*16630*/  IMAD R2, R33, UR7, RZ ;  /* 0x0000000721027c24 */ /* 0x002fc6000f8e02ff */
[----:B------:R-:W-:Y:S01]  /*16640*/  STL [R1+0x4f4], R3 ;  /* 0x0004f40301007387 */ /* 0x000fe20000100800 */
[----:B---3--:R-:W-:-:S03]  /*16650*/  IMAD R0, R16, UR7, RZ ;  /* 0x0000000710007c24 */ /* 0x008fc6000f8e02ff */
[----:B------:R-:W3:Y:S04]  /*16660*/  LDL.LU R16, [R1+0x70] ;  /* 0x0000700001107983 */ /* 0x000ee80000300800 */
[----:B------:R0:W-:Y:S04]  /*16670*/  STL [R1+0x4f0], R2 ;  /* 0x0004f00201007387 */ /* 0x0001e80000100800 */
[----:B------:R1:W-:Y:S01]  /*16680*/  STL [R1+0x4ec], R0 ;  /* 0x0004ec0001007387 */ /* 0x0003e20000100800 */
[----:B0-----:R-:W-:Y:S02]  /*16690*/  IMAD R2, R56, UR7, RZ ;  /* 0x0000000738027c24 */ /* 0x001fe4000f8e02ff */
[----:B-1----:R-:W-:-:S02]  /*166a0*/  IMAD R0, R14, UR7, RZ ;  /* 0x000000070e007c24 */ /* 0x002fc4000f8e02ff */
[----:B------:R-:W3:Y:S04]  /*166b0*/  LDL.LU R14, [R1+0x6c] ;  /* 0x00006c00010e7983 */ /* 0x000ee80000300800 */
[----:B------:R2:W-:Y:S04]  /*166c0*/  STL [R1+0x4e8], R2 ;  /* 0x0004e80201007387 */ /* 0x0005e80000100800 */
[----:B------:R-:W-:Y:S01]  /*166d0*/  STL [R1+0x4e4], R0 ;  /* 0x0004e40001007387 */ /* 0x000fe20000100800 */
[----:B--2---:R-:W-:-:S03]  /*166e0*/  IMAD R2, R58, UR7, RZ ;  /* 0x000000073a027c24 */ /* 0x004fc6000f8e02ff */
[----:B------:R-:W2:Y:S04]  /*166f0*/  LDL.LU R58, [R1+0x64] ;  /* 0x00006400013a7983 */ /* 0x000ea80000300800 */
[----:B------:R0:W-:Y:S04]  /*16700*/  STL [R1+0x4e0], R2 ;  /* 0x0004e00201007387 */ /* 0x0001e80000100800 */
[----:B0-----:R-:W2:Y:S01]  /*16710*/  LDL.LU R2, [R1+0x5c] ;  /* 0x00005c0001027983 */ /* 0x001ea20000300800 */
[----:B------:R-:W-:-:S03]  /*16720*/  IMAD R0, R17, UR7, RZ ;  /* 0x0000000711007c24 */ /* 0x000fc6000f8e02ff */
[----:B------:R-:W2:Y:S04]  /*16730*/  LDL.LU R3, [R1+0x4c] ;  /* 0x00004c0001037983 */ /* 0x000ea80000300800 */
[----:B------:R0:W-:Y:S04]  /*16740*/  STL [R1+0x4dc], R0 ;  /* 0x0004dc0001007387 */ /* 0x0001e80000100800 */
[----:B------:R-:W2:Y:S04]  /*16750*/  LDL.LU R36, [R1+0x48] ;  /* 0x0000480001247983 */ /* 0x000ea80000300800 */
[----:B------:R-:W2:Y:S04]  /*16760*/  LDL.LU R49, [R1+0x44] ;  /* 0x0000440001317983 */ /* 0x000ea80000300800 */
[----:B------:R-:W2:Y:S04]  /*16770*/  LDL.LU R35, [R1+0x40] ;  /* 0x0000400001237983 */ /* 0x000ea80000300800 */
[----:B------:R-:W2:Y:S04]  /*16780*/  LDL.LU R34, [R1+0x3c] ;  /* 0x00003c0001227983 */ /* 0x000ea80000300800 */
[----:B------:R-:W2:Y:S04]  /*16790*/  LDL.LU R33, [R1+0x24] ;  /* 0x0000240001217983 */ /* 0x000ea80000300800 */
[----:B------:R-:W2:Y:S04]  /*167a0*/  LDL.LU R56, [R1+0x20] ;  /* 0x0000200001387983 */ /* 0x000ea80000300800 */
[----:B------:R-:W2:Y:S01]  /*167b0*/  LDL.LU R17, [R1+0x1c] ;  /* 0x00001c0001117983 */ /* 0x000ea20000300800 */
[----:B----4-:R-:W-:-:S05]  /*167c0*/  IMAD R5, R20, UR7, RZ ;  /* 0x0000000714057c24 */ /* 0x010fca000f8e02ff */
[----:B------:R-:W-:Y:S01]  /*167d0*/  STL [R1+0x4d8], R5 ;  /* 0x0004d80501007387 */ /* 0x000fe20000100800 */
[----:B------:R-:W-:-:S03]  /*167e0*/  IMAD R4, R18, UR7, RZ ;  /* 0x0000000712047c24 */ /* 0x000fc6000f8e02ff */
[----:B------:R-:W4:Y:S04]  /*167f0*/  LDL.LU R38, [R1+0x168] ;  /* 0x0001680001267983 */ /* 0x000f280000300800 */
[----:B------:R-:W-:Y:S01]  /*16800*/  STL [R1+0x4d4], R4 ;  /* 0x0004d40401007387 */ /* 0x000fe20000100800 */
[----:B0-----:R-:W-:-:S03]  /*16810*/  IMAD R0, R8, UR7, RZ ;  /* 0x0000000708007c24 */ /* 0x001fc6000f8e02ff */
[----:B------:R-:W4:Y:S04]  /*16820*/  LDL.LU R57, [R1+0x170] ;  /* 0x0001700001397983 */ /* 0x000f280000300800 */
[----:B------:R0:W-:Y:S04]  /*16830*/  STL [R1+0x4d0], R0 ;  /* 0x0004d00001007387 */ /* 0x0001e80000100800 */
[----:B------:R-:W4:Y:S04]  /*16840*/  LDL.LU R8, [R1+0x59c] ;  /* 0x00059c0001087983 */ /* 0x000f280000300800 */
[----:B------:R-:W4:Y:S01]  /*16850*/  LDL.LU R10, [R1+0x598] ;  /* 0x00059800010a7983 */ /* 0x000f220000300800 */
[----:B0-----:R-:W-:-:S03]  /*16860*/  IMAD R0, R7, UR7, RZ ;  /* 0x0000000707007c24 */ /* 0x001fc6000f8e02ff */
[----:B------:R-:W4:Y:S04]  /*16870*/  LDL.LU R47, [R1+0x594] ;  /* 0x00059400012f7983 */ /* 0x000f280000300800 */
[----:B------:R3:W-:Y:S04]  /*16880*/  STL [R1+0x4cc], R0 ;  /* 0x0004cc0001007387 */ /* 0x0007e80000100800 */
[----:B------:R-:W4:Y:S04]  /*16890*/  LDL.LU R11, [R1+0x590] ;  /* 0x00059000010b7983 */ /* 0x000f280000300800 */
[----:B------:R-:W4:Y:S04]  /*168a0*/  LDL.LU R43, [R1+0x58c] ;  /* 0x00058c00012b7983 */ /* 0x000f280000300800 */
[----:B------:R-:W4:Y:S04]  /*168b0*/  LDL.LU R13, [R1+0x588] ;  /* 0x00058800010d7983 */ /* 0x000f280000300800 */
[----:B------:R-:W4:Y:S04]  /*168c0*/  LDL.LU R39, [R1+0x584] ;  /* 0x0005840001277983 */ /* 0x000f280000300800 */
[----:B------:R-:W4:Y:S04]  /*168d0*/  LDL.LU R20, [R1+0x580] ;  /* 0x0005800001147983 */ /* 0x000f280000300800 */
[----:B------:R-:W4:Y:S04]  /*168e0*/  LDL.LU R7, [R1+0x57c] ;  /* 0x00057c0001077983 */ /* 0x000f280000300800 */
[----:B------:R-:W4:Y:S01]  /*168f0*/  LDL.LU R18, [R1+0x578] ;  /* 0x0005780001127983 */ /* 0x000f220000300800 */
[----:B---3--:R-:W-:-:S03]  /*16900*/  IMAD R0, R16, UR7, RZ ;  /* 0x0000000710007c24 */ /* 0x008fc6000f8e02ff */
[----:B------:R-:W3:Y:S04]  /*16910*/  LDL.LU R16, [R1+0x574] ;  /* 0x0005740001107983 */ /* 0x000ee80000300800 */
[----:B------:R2:W-:Y:S01]  /*16920*/  STL [R1+0x4c8], R0 ;  /* 0x0004c80001007387 */ /* 0x0005e20000100800 */
[----:B------:R-:W-:-:S03]  /*16930*/  IMAD R4, R14, UR7, RZ ;  /* 0x000000070e047c24 */ /* 0x000fc6000f8e02ff */
[----:B------:R-:W3:Y:S04]  /*16940*/  LDL.LU R14, [R1+0x570] ;  /* 0x00057000010e7983 */ /* 0x000ee80000300800 */
[----:B------:R0:W-:Y:S01]  /*16950*/  STL [R1+0x4c4], R4 ;  /* 0x0004c40401007387 */ /* 0x0001e20000100800 */
[----:B--2---:R-:W-:-:S03]  /*16960*/  IMAD R0, R58, UR7, RZ ;  /* 0x000000073a007c24 */ /* 0x004fc6000f8e02ff */
[----:B------:R-:W2:Y:S04]  /*16970*/  LDL.LU R58, [R1+0x56c] ;  /* 0x00056c00013a7983 */ /* 0x000ea80000300800 */
[----:B------:R1:W-:Y:S01]  /*16980*/  STL [R1+0x4c0], R0 ;  /* 0x0004c00001007387 */ /* 0x0003e20000100800 */
[----:B0-----:R-:W-:Y:S02]  /*16990*/  IMAD R4, R2, UR7, RZ ;  /* 0x0000000702047c24 */ /* 0x001fe4000f8e02ff */
[----:B------:R-:W-:-:S03]  /*169a0*/  IMAD R2, R3, UR7, RZ ;  /* 0x0000000703027c24 */ /* 0x000fc6000f8e02ff */
[----:B------:R-:W-:Y:S04]  /*169b0*/  STL [R1+0x4bc], R4 ;  /* 0x0004bc0401007387 */ /* 0x000fe80000100800 */
[----:B------:R0:W-:Y:S01]  /*169c0*/  STL [R1+0x4b8], R2 ;  /* 0x0004b80201007387 */ /* 0x0001e20000100800 */
[----:B-1----:R-:W-:Y:S02]  /*169d0*/  IMAD R0, R36, UR7, RZ ;  /* 0x0000000724007c24 */ /* 0x002fe4000f8e02ff */
[----:B------:R-:W-:-:S03]  /*169e0*/  IMAD R3, R49, UR7, RZ ;  /* 0x0000000731037c24 */ /* 0x000fc6000f8e02ff */
[----:B------:R1:W-:Y:S01]  /*169f0*/  STL [R1+0x4b4], R0 ;  /* 0x0004b40001007387 */ /* 0x0003e20000100800 */
[----:B0-----:R-:W-:-:S03]  /*16a00*/  IMAD R2, R35, UR7, RZ ;  /* 0x0000000723027c24 */ /* 0x001fc6000f8e02ff */
[----:B------:R0:W-:Y:S04]  /*16a10*/  STL [R1+0x4b0], R3 ;  /* 0x0004b00301007387 */ /* 0x0001e80000100800 */
[----:B------:R0:W-:Y:S01]  /*16a20*/  STL [R1+0x4ac], R2 ;  /* 0x0004ac0201007387 */ /* 0x0001e20000100800 */
[----:B-1----:R-:W-:Y:S02]  /*16a30*/  IMAD R0, R34, UR7, RZ ;  /* 0x0000000722007c24 */ /* 0x002fe4000f8e02ff */
[----:B0-----:R-:W-:-:S03]  /*16a40*/  IMAD R3, R33, UR7, RZ ;  /* 0x0000000721037c24 */ /* 0x001fc6000f8e02ff */
[----:B------:R0:W-:Y:S01]  /*16a50*/  STL [R1+0x4a8], R0 ;  /* 0x0004a80001007387 */ /* 0x0001e20000100800 */
[----:B------:R-:W-:-:S03]  /*16a60*/  IMAD R2, R56, UR7, RZ ;  /* 0x0000000738027c24 */ /* 0x000fc6000f8e02ff */
[----:B------:R4:W-:Y:S04]  /*16a70*/  STL [R1+0x4a4], R3 ;  /* 0x0004a40301007387 */ /* 0x0009e80000100800 */
[----:B------:R-:W2:Y:S01]  /*16a80*/  LDL.LU R33, [R1+0x568] ;  /* 0x0005680001217983 */ /* 0x000ea20000300800 */
[----:B0-----:R-:W-:-:S03]  /*16a90*/  IMAD R0, R17, UR7, RZ ;  /* 0x0000000711007c24 */ /* 0x001fc6000f8e02ff */
[----:B------:R0:W-:Y:S04]  /*16aa0*/  STL [R1+0x4a0], R2 ;  /* 0x0004a00201007387 */ /* 0x0001e80000100800 */
[----:B------:R-:W2:Y:S04]  /*16ab0*/  LDL.LU R56, [R1+0x564] ;  /* 0x0005640001387983 */ /* 0x000ea80000300800 */
[----:B------:R1:W-:Y:S04]  /*16ac0*/  STL [R1+0x23c], R0 ;  /* 0x00023c0001007387 */ /* 0x0003e80000100800 */
[----:B------:R-:W2:Y:S01]  /*16ad0*/  LDL.LU R17, [R1+0x560] ;  /* 0x0005600001117983 */ /* 0x000ea20000300800 */
[----:B----4-:R-:W-:-:S05]  /*16ae0*/  IMAD R3, R38, UR7, RZ ;  /* 0x0000000726037c24 */ /* 0x010fca000f8e02ff */
[----:B------:R-:W-:Y:S01]  /*16af0*/  STL [R1+0x238], R3 ;  /* 0x0002380301007387 */ /* 0x000fe20000100800 */
[----:B0-----:R-:W-:Y:S02]  /*16b00*/  IMAD R2, R57, UR7, RZ ;  /* 0x0000000739027c24 */ /* 0x001fe4000f8e02ff */
[----:B-1----:R-:W-:Y:S02]  /*16b10*/  IMAD R0, R8, UR7, RZ ;  /* 0x0000000708007c24 */ /* 0x002fe4000f8e02ff */
[----:B------:R-:W4:Y:S04]  /*16b20*/  LDL.LU R8, [R1+0x55c] ;  /* 0x00055c0001087983 */ /* 0x000f280000300800 */
[----:B------:R0:W-:Y:S04]  /*16b30*/  STL [R1+0x234], R2 ;  /* 0x0002340201007387 */ /* 0x0001e80000100800 */
[----:B------:R1:W-:Y:S01]  /*16b40*/  STL [R1+0x230], R0 ;  /* 0x0002300001007387 */ /* 0x0003e20000100800 */
[----:B0-----:R-:W-:-:S02]  /*16b50*/  IMAD R2, R10, UR7, RZ ;  /* 0x000000070a027c24 */ /* 0x001fc4000f8e02ff */
[----:B-1----:R-:W-:-:S03]  /*16b60*/  IMAD R0, R47, UR7, RZ ;  /* 0x000000072f007c24 */ /* 0x002fc6000f8e02ff */
[----:B------:R0:W-:Y:S01]  /*16b70*/  STL [R1+0x22c], R2 ;  /* 0x00022c0201007387 */ /* 0x0001e20000100800 */
[----:B------:R-:W-:-:S03]  /*16b80*/  IMAD R3, R11, UR7, RZ ;  /* 0x000000070b037c24 */ /* 0x000fc6000f8e02ff */
        /* <DEDUP_REMOVED lines=9> */
[----:B------:R-:W-:-:S03]  /*16c20*/  IMAD R0, R7, UR7, RZ ;  /* 0x0000000707007c24 */ /* 0x000fc6000f8e02ff */
[----:B------:R-:W4:Y:S04]  /*16c30*/  LDL.LU R7, [R1+0x49c] ;  /* 0x00049c0001077983 */ /* 0x000f280000300800 */
[----:B------:R0:W-:Y:S04]  /*16c40*/  STL [R1+0x214], R2 ;  /* 0x0002140201007387 */ /* 0x0001e80000100800 */
[----:B------:R3:W-:Y:S01]  /*16c50*/  STL [R1+0x210], R0 ;  /* 0x0002100001007387 */ /* 0x0007e20000100800 */
[----:B0-----:R-:W-:Y:S02]  /*16c60*/  IMAD R2, R18, UR7, RZ ;  /* 0x0000000712027c24 */ /* 0x001fe4000f8e02ff */
[----:B---3--:R-:W-:-:S02]  /*16c70*/  IMAD R0, R16, UR7, RZ ;  /* 0x0000000710007c24 */ /* 0x008fc4000f8e02ff */
[----:B------:R-:W3:Y:S04]  /*16c80*/  LDL.LU R16, [R1+0x498] ;  /* 0x0004980001107983 */ /* 0x000ee80000300800 */
[----:B------:R0:W-:Y:S04]  /*16c90*/  STL [R1+0x20c], R2 ;  /* 0x00020c0201007387 */ /* 0x0001e80000100800 */
[----:B------:R-:W-:Y:S01]  /*16ca0*/  STL [R1+0x208], R0 ;  /* 0x0002080001007387 */ /* 0x000fe20000100800 */
[----:B0-----:R-:W-:-:S03]  /*16cb0*/  IMAD R2, R14, UR7, RZ ;  /* 0x000000070e027c24 */ /* 0x001fc6000f8e02ff */
[----:B------:R-:W3:Y:S04]  /*16cc0*/  LDL.LU R14, [R1+0x494] ;  /* 0x00049400010e7983 */ /* 0x000ee80000300800 */
[----:B------:R0:W-:Y:S04]  /*16cd0*/  STL [R1+0x204], R2 ;  /* 0x0002040201007387 */ /* 0x0001e80000100800 */
[----:B0-----:R-:W3:Y:S04]  /*16ce0*/  LDL.LU R2, [R1+0x490] ;  /* 0x0004900001027983 */ /* 0x001ee80000300800 */
[----:B------:R-:W3:Y:S01]  /*16cf0*/  LDL.LU R3, [R1+0x48c] ;  /* 0x00048c0001037983 */ /* 0x000ee20000300800 */
[----:B--2---:R-:W-:-:S05]  /*16d00*/  IMAD R0, R58, UR7, RZ ;  /* 0x000000073a007c24 */ /* 0x004fca000f8e02ff */
        /* <DEDUP_REMOVED lines=8> */
[----:B------:R-:W-:-:S05]  /*16d90*/  IMAD R5, R33, UR7, RZ ;  /* 0x0000000721057c24 */ /* 0x000fca000f8e02ff */
[----:B------:R-:W-:Y:S01]  /*16da0*/  STL [R1+0x1fc], R5 ;  /* 0x0001fc0501007387 */ /* 0x000fe20000100800 */
[----:B------:R-:W-:-:S03]  /*16db0*/  IMAD R4, R56, UR7, RZ ;  /* 0x0000000738047c24 */ /* 0x000fc6000f8e02ff */
[----:B------:R-:W2:Y:S04]  /*16dc0*/  LDL.LU R38, [R1+0x46c] ;  /* 0x00046c0001267983 */ /* 0x000ea80000300800 */
[----:B------:R-:W-:Y:S01]  /*16dd0*/  STL [R1+0x1f8], R4 ;  /* 0x0001f80401007387 */ /* 0x000fe20000100800 */
[----:B0-----:R-:W-:-:S03]  /*16de0*/  IMAD R0, R17, UR7, RZ ;  /* 0x0000000711007c24 */ /* 0x001fc6000f8e02ff */
[----:B------:R-:W2:Y:S04]  /*16df0*/  LDL.LU R57, [R1+0x468] ;  /* 0x0004680001397983 */ /* 0x000ea80000300800 */
[----:B------:R4:W-:Y:S04]  /*16e00*/  STL [R1+0x1f4], R0 ;  /* 0x0001f40001007387 */ /* 0x0009e80000100800 */
[----:B------:R-:W2:Y:S04]  /*16e10*/  LDL.LU R17, [R1+0x464] ;  /* 0x0004640001117983 */ /* 0x000ea80000300800 */
[----:B------:R-:W2:Y:S04]  /*16e20*/  LDL.LU R10, [R1+0x460] ;  /* 0x00046000010a7983 */ /* 0x000ea80000300800 */
[----:B------:R-:W2:Y:S01]  /*16e30*/  LDL.LU R47, [R1+0x45c] ;  /* 0x00045c00012f7983 */ /* 0x000ea20000300800 */
[----:B----4-:R-:W-:-:S05]  /*16e40*/  IMAD R0, R8, UR7, RZ ;  /* 0x0000000708007c24 */ /* 0x010fca000f8e02ff */
        /* <DEDUP_REMOVED lines=8> */
[----:B0-----:R-:W-:-:S03]  /*16ed0*/  IMAD R0, R7, UR7, RZ ;  /* 0x0000000707007c24 */ /* 0x001fc6000f8e02ff */
[----:B------:R-:W4:Y:S04]  /*16ee0*/  LDL.LU R7, [R1+0x43c] ;  /* 0x00043c0001077983 */ /* 0x000f280000300800 */
[----:B------:R0:W-:Y:S01]  /*16ef0*/  STL [R1+0x1ec], R0 ;  /* 0x0001ec0001007387 */ /* 0x0001e20000100800 */
[----:B---3--:R-:W-:-:S03]  /*16f00*/  IMAD R4, R16, UR7, RZ ;  /* 0x0000000710047c24 */ /* 0x008fc6000f8e02ff */
[----:B------:R-:W3:Y:S04]  /*16f10*/  LDL.LU R16, [R1+0x438] ;  /* 0x0004380001107983 */ /* 0x000ee80000300800 */
[----:B------:R1:W-:Y:S01]  /*16f20*/  STL [R1+0x1e8], R4 ;  /* 0x0001e80401007387 */ /* 0x0003e20000100800 */
[----:B0-----:R-:W-:-:S03]  /*16f30*/  IMAD R0, R14, UR7, RZ ;  /* 0x000000070e007c24 */ /* 0x001fc6000f8e02ff */
[----:B------:R-:W3:Y:S04]  /*16f40*/  LDL.LU R14, [R1+0x434] ;  /* 0x00043400010e7983 */ /* 0x000ee80000300800 */
[----:B------:R2:W-:Y:S01]  /*16f50*/  STL [R1+0x1e4], R0 ;  /* 0x0001e40001007387 */ /* 0x0005e20000100800 */
[----:B-1----:R-:W-:Y:S02]  /*16f60*/  IMAD R4, R2, UR7, RZ ;  /* 0x0000000702047c24 */ /* 0x002fe4000f8e02ff */
[----:B------:R-:W-:-:S03]  /*16f70*/  IMAD R2, R3, UR7, RZ ;  /* 0x0000000703027c24 */ /* 0x000fc6000f8e02ff */
[----:B------:R-:W-:Y:S04]  /*16f80*/  STL [R1+0x1e0], R4 ;  /* 0x0001e00401007387 */ /* 0x000fe80000100800 */
[----:B------:R0:W-:Y:S01]  /*16f90*/  STL [R1+0x1dc], R2 ;  /* 0x0001dc0201007387 */ /* 0x0001e20000100800 */
[----:B--2---:R-:W-:Y:S02]  /*16fa0*/  IMAD R0, R36, UR7, RZ ;  /* 0x0000000724007c24 */ /* 0x004fe4000f8e02ff */
[----:B------:R-:W-:-:S03]  /*16fb0*/  IMAD R3, R49, UR7, RZ ;  /* 0x0000000731037c24 */ /* 0x000fc6000f8e02ff */
[----:B------:R1:W-:Y:S01]  /*16fc0*/  STL [R1+0x1d8], R0 ;  /* 0x0001d80001007387 */ /* 0x0003e20000100800 */
[----:B0-----:R-:W-:-:S03]  /*16fd0*/  IMAD R2, R35, UR7, RZ ;  /* 0x0000000723027c24 */ /* 0x001fc6000f8e02ff */
[----:B------:R0:W-:Y:S01]  /*16fe0*/  STL [R1+0x1d4], R3 ;  /* 0x0001d40301007387 */ /* 0x0001e20000100800 */
[----:B-1----:R-:W-:-:S03]  /*16ff0*/  IMAD R0, R34, UR7, RZ ;  /* 0x0000000722007c24 */ /* 0x002fc6000f8e02ff */
[----:B------:R1:W-:Y:S01]  /*17000*/  STL [R1+0x1d0], R2 ;  /* 0x0001d00201007387 */ /* 0x0003e20000100800 */
[----:B0-----:R-:W-:-:S03]  /*17010*/  IMAD R3, R20, UR7, RZ ;  /* 0x0000000714037c24 */ /* 0x001fc6000f8e02ff */
[----:B------:R0:W-:Y:S04]  /*17020*/  STL [R1+0x1cc], R0 ;  /* 0x0001cc0001007387 */ /* 0x0001e80000100800 */
[----:B------:R2:W-:Y:S01]  /*17030*/  STL [R1+0x1c8], R3 ;  /* 0x0001c80301007387 */ /* 0x0005e20000100800 */
[----:B-1----:R-:W-:-:S03]  /*17040*/  IMAD R2, R18, UR7, RZ ;  /* 0x0000000712027c24 */ /* 0x002fc6000f8e02ff */
[----:B------:R-:W3:Y:S01]  /*17050*/  LDL.LU R20, [R1+0x430] ;  /* 0x0004300001147983 */ /* 0x000ee20000300800 */
[----:B0-----:R-:W-:-:S03]  /*17060*/  IMAD R0, R58, UR7, RZ ;  /* 0x000000073a007c24 */ /* 0x001fc6000f8e02ff */
[----:B------:R0:W-:Y:S04]  /*17070*/  STL [R1+0x1c4], R2 ;  /* 0x0001c40201007387 */ /* 0x0001e80000100800 */
[----:B------:R-:W3:Y:S04]  /*17080*/  LDL.LU R18, [R1+0x42c] ;  /* 0x00042c0001127983 */ /* 0x000ee80000300800 */
[----:B------:R1:W-:Y:S04]  /*17090*/  STL [R1+0x1c0], R0 ;  /* 0x0001c00001007387 */ /* 0x0003e80000100800 */
[----:B------:R-:W3:Y:S01]  /*170a0*/  LDL.LU R58, [R1+0x428] ;  /* 0x00042800013a7983 */ /* 0x000ee20000300800 */
[----:B--2---:R-:W-:-:S05]  /*170b0*/  IMAD R3, R38, UR7, RZ ;  /* 0x0000000726037c24 */ /* 0x004fca000f8e02ff */
[----:B------:R-:W-:Y:S01]  /*170c0*/  STL [R1+0x1bc], R3 ;  /* 0x0001bc0301007387 */ /* 0x000fe20000100800 */
[----:B0-----:R-:W-:Y:S02]  /*170d0*/  IMAD R2, R57, UR7, RZ ;  /* 0x0000000739027c24 */ /* 0x001fe4000f8e02ff */
[----:B-1----:R-:W-:Y:S02]  /*170e0*/  IMAD R0, R17, UR7, RZ ;  /* 0x0000000711007c24 */ /* 0x002fe4000f8e02ff */
[----:B------:R-:W2:Y:S04]  /*170f0*/  LDL.LU R17, [R1+0x424] ;  /* 0x0004240001117983 */ /* 0x000ea80000300800 */
[----:B------:R0:W-:Y:S04]  /*17100*/  STL [R1+0x1b8], R2 ;  /* 0x0001b80201007387 */ /* 0x0001e80000100800 */
[----:B------:R1:W-:Y:S01]  /*17110*/  STL [R1+0x1b4], R0 ;  /* 0x0001b40001007387 */ /* 0x0003e20000100800 */
[----:B0-----:R-:W-:-:S02]  /*17120*/  IMAD R2, R10, UR7, RZ ;  /* 0x000000070a027c24 */ /* 0x001fc4000f8e02ff */
[----:B-1----:R-:W-:-:S03]  /*17130*/  IMAD R0, R47, UR7, RZ ;  /* 0x000000072f007c24 */ /* 0x002fc6000f8e02ff */
[----:B------:R0:W-:Y:S01]  /*17140*/  STL [R1+0x1b0], R2 ;  /* 0x0001b00201007387 */ /* 0x0001e20000100800 */
[----:B----4-:R-:W-:-:S03]  /*17150*/  IMAD R3, R11, UR7, RZ ;  /* 0x000000070b037c24 */ /* 0x010fc6000f8e02ff */
[----:B------:R1:W-:Y:S01]  /*17160*/  STL [R1+0x1ac], R0 ;  /* 0x0001ac0001007387 */ /* 0x0003e20000100800 */
[----:B0-----:R-:W-:-:S03]  /*17170*/  IMAD R2, R43, UR7, RZ ;  /* 0x000000072b027c24 */ /* 0x001fc6000f8e02ff */
[----:B------:R0:W-:Y:S04]  /*17180*/  STL [R1+0x1a8], R3 ;  /* 0x0001a80301007387 */ /* 0x0001e80000100800 */
[----:B------:R4:W-:Y:S01]  /*17190*/  STL [R1+0x1a4], R2 ;  /* 0x0001a40201007387 */ /* 0x0009e20000100800 */
[----:B-1----:R-:W-:Y:S02]  /*171a0*/  IMAD R0, R13, UR7, RZ ;  /* 0x000000070d007c24 */ /* 0x002fe4000f8e02ff */
[----:B0-----:R-:W-:-:S03]  /*171b0*/  IMAD R3, R39, UR7, RZ ;  /* 0x0000000727037c24 */ /* 0x001fc6000f8e02ff */
[----:B------:R0:W-:Y:S01]  /*171c0*/  STL [R1+0x1a0], R0 ;  /* 0x0001a00001007387 */ /* 0x0001e20000100800 */
[----:B----4-:R-:W-:-:S03]  /*171d0*/  IMAD R2, R33, UR7, RZ ;  /* 0x0000000721027c24 */ /* 0x010fc6000f8e02ff */
[----:B------:R-:W-:Y:S01]  /*171e0*/  STL [R1+0x19c], R3 ;  /* 0x00019c0301007387 */ /* 0x000fe20000100800 */
[----:B0-----:R-:W-:-:S03]  /*171f0*/  IMAD R0, R8, UR7, RZ ;  /* 0x0000000708007c24 */ /* 0x001fc6000f8e02ff */
[----:B------:R-:W4:Y:S04]  /*17200*/  LDL.LU R8, [R1+0x420] ;  /* 0x0004200001087983 */ /* 0x000f280000300800 */
[----:B------:R0:W-:Y:S04]  /*17210*/  STL [R1+0x198], R2 ;  /* 0x0001980201007387 */ /* 0x0001e80000100800 */
[----:B------:R1:W-:Y:S01]  /*17220*/  STL [R1+0x194], R0 ;  /* 0x0001940001007387 */ /* 0x0003e20000100800 */
[----:B0-----:R-:W-:Y:S02]  /*17230*/  IMAD R2, R56, UR7, RZ ;  /* 0x0000000738027c24 */ /* 0x001fe4000f8e02ff */
[----:B-1----:R-:W-:-:S02]  /*17240*/  IMAD R0, R7, UR7, RZ ;  /* 0x0000000707007c24 */ /* 0x002fc4000f8e02ff */
[----:B------:R-:W4:Y:S04]  /*17250*/  LDL.LU R7, [R1+0x41c] ;  /* 0x00041c0001077983 */ /* 0x000f280000300800 */
[----:B------:R3:W-:Y:S04]  /*17260*/  STL [R1+0x190], R2 ;  /* 0x0001900201007387 */ /* 0x0007e80000100800 */
[----:B------:R0:W-:Y:S01]  /*17270*/  STL [R1+0x18c], R0 ;  /* 0x00018c0001007387 */ /* 0x0001e20000100800 */
[----:B---3--:R-:W-:-:S03]  /*17280*/  IMAD R2, R16, UR7, RZ ;  /* 0x0000000710027c24 */ /* 0x008fc6000f8e02ff */
[----:B------:R-:W3:Y:S04]  /*17290*/  LDL.LU R16, [R1+0x418] ;  /* 0x0004180001107983 */ /* 0x000ee80000300800 */
[----:B------:R1:W-:Y:S01]  /*172a0*/  STL [R1+0x188], R2 ;  /* 0x0001880201007387 */ /* 0x0003e20000100800 */
[----:B0-----:R-:W-:-:S03]  /*172b0*/  IMAD R0, R14, UR7, RZ ;  /* 0x000000070e007c24 */ /* 0x001fc6000f8e02ff */
[----:B-1----:R-:W3:Y:S04]  /*172c0*/  LDL.LU R2, [R1+0x414] ;  /* 0x0004140001027983 */ /* 0x002ee80000300800 */
        /* <DEDUP_REMOVED lines=9> */
[----:B------:R-:W-:-:S05]  /*17360*/  IMAD R5, R20, UR7, RZ ;  /* 0x0000000714057c24 */ /* 0x000fca000f8e02ff */
[----:B------:R-:W-:Y:S01]  /*17370*/  STL [R1+0x180], R5 ;  /* 0x0001800501007387 */ /* 0x000fe20000100800 */
[----:B------:R-:W-:-:S03]  /*17380*/  IMAD R4, R18, UR7, RZ ;  /* 0x0000000712047c24 */ /* 0x000fc6000f8e02ff */
[----:B------:R-:W3:Y:S04]  /*17390*/  LDL.LU R38, [R1+0x3f0] ;  /* 0x0003f00001267983 */ /* 0x000ee80000300800 */
[----:B------:R-:W-:Y:S01]  /*173a0*/  STL [R1+0x17c], R4 ;  /* 0x00017c0401007387 */ /* 0x000fe20000100800 */
[----:B0-----:R-:W-:-:S03]  /*173b0*/  IMAD R0, R58, UR7, RZ ;  /* 0x000000073a007c24 */ /* 0x001fc6000f8e02ff */
[----:B------:R-:W3:Y:S04]  /*173c0*/  LDL.LU R57, [R1+0x3ec] ;  /* 0x0003ec0001397983 */ /* 0x000ee80000300800 */
[----:B------:R2:W-:Y:S04]  /*173d0*/  STL [R1+0x178], R0 ;  /* 0x0001780001007387 */ /* 0x0005e80000100800 */
[----:B------:R-:W3:Y:S04]  /*173e0*/  LDL.LU R58, [R1+0x3e8] ;  /* 0x0003e800013a7983 */ /* 0x000ee80000300800 */
[----:B------:R-:W3:Y:S04]  /*173f0*/  LDL.LU R10, [R1+0x3e4] ;  /* 0x0003e400010a7983 */ /* 0x000ee80000300800 */
        /* <DEDUP_REMOVED lines=10> */
[----:B----4-:R-:W-:-:S03]  /*174a0*/  IMAD R0, R8, UR7, RZ ;  /* 0x0000000708007c24 */ /* 0x010fc6000f8e02ff */
[----:B------:R-:W4:Y:S04]  /*174b0*/  LDL.LU R8, [R1+0x3c0] ;  /* 0x0003c00001087983 */ /* 0x000f280000300800 */
[----:B------:R3:W-:Y:S01]  /*174c0*/  STL [R1+0x170], R0 ;  /* 0x0001700001007387 */ /* 0x0007e20000100800 */
[----:B------:R-:W-:-:S03]  /*174d0*/  IMAD R4, R7, UR7, RZ ;  /* 0x0000000707047c24 */ /* 0x000fc6000f8e02ff */
[----:B------:R-:W4:Y:S04]  /*174e0*/  LDL.LU R7, [R1+0x3bc] ;  /* 0x0003bc0001077983 */ /* 0x000f280000300800 */
[----:B------:R0:W-:Y:S01]  /*174f0*/  STL [R1+0x16c], R4 ;  /* 0x00016c0401007387 */ /* 0x0001e20000100800 */
[----:B---3--:R-:W-:-:S03]  /*17500*/  IMAD R0, R16, UR7, RZ ;  /* 0x0000000710007c24 */ /* 0x008fc6000f8e02ff */
[----:B------:R-:W3:Y:S04]  /*17510*/  LDL.LU R16, [R1+0x3b8] ;  /* 0x0003b80001107983 */ /* 0x000ee80000300800 */
        /* <DEDUP_REMOVED lines=18> */
[----:B------:R-:W-:Y:S04]  /*17640*/  STL [R1+0x148], R2 ;  /* 0x0001480201007387 */ /* 0x000fe80000100800 */
[----:B------:R-:W3:Y:S04]  /*17650*/  LDL.LU R56, [R1+0x3b0] ;  /* 0x0003b00001387983 */ /* 0x000ee80000300800 */
[----:B------:R0:W-:Y:S04]  /*17660*/  STL [R1+0x144], R0 ;  /* 0x0001440001007387 */ /* 0x0001e80000100800 */
[----:B------:R-:W3:Y:S01]  /*17670*/  LDL.LU R14, [R1+0x3ac] ;  /* 0x0003ac00010e7983 */ /* 0x000ee20000300800 */
[----:B------:R-:W-:-:S05]  /*17680*/  IMAD R3, R38, UR7, RZ ;  /* 0x0000000726037c24 */ /* 0x000fca000f8e02ff */
[----:B------:R-:W-:Y:S01]  /*17690*/  STL [R1+0x140], R3 ;  /* 0x0001400301007387 */ /* 0x000fe20000100800 */
[----:B0-----:R-:W-:-:S03]  /*176a0*/  IMAD R0, R58, UR7, RZ ;  /* 0x000000073a007c24 */ /* 0x001fc6000f8e02ff */
[----:B------:R-:W3:Y:S01]  /*176b0*/  LDL.LU R58, [R1+0x3a8] ;  /* 0x0003a800013a7983 */ /* 0x000ee20000300800 */
[----:B------:R-:W-:-:S05]  /*176c0*/  IMAD R2, R57, UR7, RZ ;  /* 0x0000000739027c24 */ /* 0x000fca000f8e02ff */
[----:B------:R0:W-:Y:S04]  /*176d0*/  STL [R1+0x13c], R2 ;  /* 0x00013c0201007387 */ /* 0x0001e80000100800 */
[----:B------:R1:W-:Y:S01]  /*176e0*/  STL [R1+0x138], R0 ;  /* 0x0001380001007387 */ /* 0x0003e20000100800 */
[----:B0-----:R-:W-:Y:S02]  /*176f0*/  IMAD R2, R10, UR7, RZ ;  /* 0x000000070a027c24 */ /* 0x001fe4000f8e02ff */
[----:B-1----:R-:W-:-:S03]  /*17700*/  IMAD R0, R47, UR7, RZ ;  /* 0x000000072f007c24 */ /* 0x002fc6000f8e02ff */
[----:B------:R0:W-:Y:S01]  /*17710*/  STL [R1+0x134], R2 ;  /* 0x0001340201007387 */ /* 0x0001e20000100800 */
[----:B--2---:R-:W-:-:S03]  /*17720*/  IMAD R3, R11, UR7, RZ ;  /* 0x000000070b037c24 */ /* 0x004fc6000f8e02ff */
        /* <DEDUP_REMOVED lines=9> */
[----:B--2---:R-:W-:-:S03]  /*177c0*/  IMAD R0, R17, UR7, RZ ;  /* 0x0000000711007c24 */ /* 0x004fc6000f8e02ff */
[----:B------:R-:W2:Y:S04]  /*177d0*/  LDL.LU R17, [R1+0x3a4] ;  /* 0x0003a40001117983 */ /* 0x000ea80000300800 */
[----:B------:R0:W-:Y:S04]  /*177e0*/  STL [R1+0x11c], R2 ;  /* 0x00011c0201007387 */ /* 0x0001e80000100800 */
[----:B------:R4:W-:Y:S01]  /*177f0*/  STL [R1+0x118], R0 ;  /* 0x0001180001007387 */ /* 0x0009e20000100800 */
[----:B0-----:R-:W-:Y:S02]  /*17800*/  IMAD R2, R18, UR7, RZ ;  /* 0x0000000712027c24 */ /* 0x001fe4000f8e02ff */
[----:B----4-:R-:W-:-:S02]  /*17810*/  IMAD R0, R8, UR7, RZ ;  /* 0x0000000708007c24 */ /* 0x010fc4000f8e02ff */
[----:B------:R-:W4:Y:S04]  /*17820*/  LDL.LU R8, [R1+0x3a0] ;  /* 0x0003a00001087983 */ /* 0x000f280000300800 */
[----:B------:R0:W-:Y:S04]  /*17830*/  STL [R1+0x114], R2 ;  /* 0x0001140201007387 */ /* 0x0001e80000100800 */
[----:B------:R-:W-:Y:S01]  /*17840*/  STL [R1+0x110], R0 ;  /* 0x0001100001007387 */ /* 0x000fe20000100800 */
[----:B0-----:R-:W-:-:S03]  /*17850*/  IMAD R2, R7, UR7, RZ ;  /* 0x0000000707027c24 */ /* 0x001fc6000f8e02ff */
[----:B------:R-:W4:Y:S04]  /*17860*/  LDL.LU R7, [R1+0x39c] ;  /* 0x00039c0001077983 */ /* 0x000f280000300800 */
[----:B------:R0:W-:Y:S04]  /*17870*/  STL [R1+0x10c], R2 ;  /* 0x00010c0201007387 */ /* 0x0001e80000100800 */
[----:B0-----:R-:W4:Y:S01]  /*17880*/  LDL.LU R2, [R1+0x398] ;  /* 0x0003980001027983 */ /* 0x001f220000300800 */
        /* <DEDUP_REMOVED lines=21> */
[----:B0-----:R-:W-:-:S05]  /*179e0*/  IMAD R0, R58, UR7, RZ ;  /* 0x000000073a007c24 */ /* 0x001fca000f8e02ff */
        /* <DEDUP_REMOVED lines=10> */
[----:B------:R0:W-:Y:S01]  /*17a90*/  STL [R1+0xf4], R0 ;  /* 0x0000f40001007387 */ /* 0x0001e20000100800 */
[----:B----4-:R-:W-:-:S03]  /*17aa0*/  IMAD R4, R8, UR7, RZ ;  /* 0x0000000708047c24 */ /* 0x010fc6000f8e02ff */
[----:B------:R-:W4:Y:S04]  /*17ab0*/  LDL.LU R8, [R1+0x340] ;  /* 0x0003400001087983 */ /* 0x000f280000300800 */
[----:B------:R1:W-:Y:S01]  /*17ac0*/  STL [R1+0xf0], R4 ;  /* 0x0000f00401007387 */ /* 0x0003e20000100800 */
[----:B0-----:R-:W-:-:S03]  /*17ad0*/  IMAD R0, R7, UR7, RZ ;  /* 0x0000000707007c24 */ /* 0x001fc6000f8e02ff */
[----:B------:R-:W4:Y:S04]  /*17ae0*/  LDL.LU R7, [R1+0x33c] ;  /* 0x00033c0001077983 */ /* 0x000f280000300800 */
[----:B------:R3:W-:Y:S01]  /*17af0*/  STL [R1+0xec], R0 ;  /* 0x0000ec0001007387 */ /* 0x0007e20000100800 */
[----:B-1----:R-:W-:Y:S02]  /*17b00*/  IMAD R4, R2, UR7, RZ ;  /* 0x0000000702047c24 */ /* 0x002fe4000f8e02ff */
[----:B---3--:R-:W-:-:S03]  /*17b10*/  IMAD R0, R3, UR7, RZ ;  /* 0x0000000703007c24 */ /* 0x008fc6000f8e02ff */
[----:B------:R-:W-:Y:S01]  /*17b20*/  STL [R1+0xe8], R4 ;  /* 0x0000e80401007387 */ /* 0x000fe20000100800 */
[----:B------:R-:W-:-:S03]  /*17b30*/  IMAD R2, R36, UR7, RZ ;  /* 0x0000000724027c24 */ /* 0x000fc6000f8e02ff */
[----:B------:R0:W-:Y:S01]  /*17b40*/  STL [R1+0xe4], R0 ;  /* 0x0000e40001007387 */ /* 0x0001e20000100800 */
[----:B------:R-:W-:-:S03]  /*17b50*/  IMAD R3, R49, UR7, RZ ;  /* 0x0000000731037c24 */ /* 0x000fc6000f8e02ff */
[----:B------:R1:W-:Y:S04]  /*17b60*/  STL [R1+0xe0], R2 ;  /* 0x0000e00201007387 */ /* 0x0003e80000100800 */
[----:B------:R3:W-:Y:S01]  /*17b70*/  STL [R1+0xdc], R3 ;  /* 0x0000dc0301007387 */ /* 0x0007e20000100800 */
[----:B0-----:R-:W-:Y:S02]  /*17b80*/  IMAD R0, R35, UR7, RZ ;  /* 0x0000000723007c24 */ /* 0x001fe4000f8e02ff */
[----:B-1----:R-:W-:-:S03]  /*17b90*/  IMAD R2, R34, UR7, RZ ;  /* 0x0000000722027c24 */ /* 0x002fc6000f8e02ff */
[----:B------:R0:W-:Y:S01]  /*17ba0*/  STL [R1+0xd8], R0 ;  /* 0x0000d80001007387 */ /* 0x0001e20000100800 */
[----:B---3--:R-:W-:-:S03]  /*17bb0*/  IMAD R3, R38, UR7, RZ ;  /* 0x0000000726037c24 */ /* 0x008fc6000f8e02ff */
[----:B------:R1:W-:Y:S04]  /*17bc0*/  STL [R1+0xd4], R2 ;  /* 0x0000d40201007387 */ /* 0x0003e80000100800 */
[----:B------:R-:W-:Y:S01]  /*17bd0*/  STL [R1+0xd0], R3 ;  /* 0x0000d00301007387 */ /* 0x000fe20000100800 */
[----:B0-----:R-:W-:Y:S02]  /*17be0*/  IMAD R0, R57, UR7, RZ ;  /* 0x0000000739007c24 */ /* 0x001fe4000f8e02ff */
[----:B-1----:R-:W-:Y:S02]  /*17bf0*/  IMAD R2, R16, UR7, RZ ;  /* 0x0000000710027c24 */ /* 0x002fe4000f8e02ff */
[----:B------:R-:W3:Y:S04]  /*17c00*/  LDL.LU R16, [R1+0x338] ;  /* 0x0003380001107983 */ /* 0x000ee80000300800 */
[----:B------:R0:W-:Y:S04]  /*17c10*/  STL [R1+0xcc], R0 ;  /* 0x0000cc0001007387 */ /* 0x0001e80000100800 */
[----:B------:R1:W-:Y:S01]  /*17c20*/  STL [R1+0xc8], R2 ;  /* 0x0000c80201007387 */ /* 0x0003e20000100800 */
[----:B0-----:R-:W-:-:S02]  /*17c30*/  IMAD R0, R9, UR7, RZ ;  /* 0x0000000709007c24 */ /* 0x001fc4000f8e02ff */
[----:B------:R-:W-:-:S03]  /*17c40*/  IMAD R3, R10, UR7, RZ ;  /* 0x000000070a037c24 */ /* 0x000fc6000f8e02ff */
[----:B------:R0:W-:Y:S04]  /*17c50*/  STL [R1+0x4190], R0 ;  /* 0x0041900001007387 */ /* 0x0001e80000100800 */
[----:B------:R-:W-:Y:S01]  /*17c60*/  STL [R1+0xc0], R3 ;  /* 0x0000c00301007387 */ /* 0x000fe20000100800 */
[----:B-1----:R-:W-:Y:S02]  /*17c70*/  IMAD R2, R47, UR7, RZ ;  /* 0x000000072f027c24 */ /* 0x002fe4000f8e02ff */
[----:B0-----:R-:W-:Y:S02]  /*17c80*/  IMAD R0, R14, UR7, RZ ;  /* 0x000000070e007c24 */ /* 0x001fe4000f8e02ff */
[----:B------:R-:W3:Y:S04]  /*17c90*/  LDL.LU R14, [R1+0x334] ;  /* 0x00033400010e7983 */ /* 0x000ee80000300800 */
[----:B------:R0:W-:Y:S04]  /*17ca0*/  STL [R1+0xbc], R2 ;  /* 0x0000bc0201007387 */ /* 0x0001e80000100800 */
[----:B------:R1:W-:Y:S01]  /*17cb0*/  STL [R1+0xb8], R0 ;  /* 0x0000b80001007387 */ /* 0x0003e20000100800 */
[----:B0-----:R-:W-:-:S02]  /*17cc0*/  IMAD R2, R11, UR7, RZ ;  /* 0x000000070b027c24 */ /* 0x001fc4000f8e02ff */
[----:B-1----:R-:W-:-:S03]  /*17cd0*/  IMAD R0, R43, UR7, RZ ;  /* 0x000000072b007c24 */ /* 0x002fc6000f8e02ff */
[----:B------:R0:W-:Y:S04]  /*17ce0*/  STL [R1+0xb4], R2 ;  /* 0x0000b40201007387 */ /* 0x0001e80000100800 */
[----:B------:R1:W-:Y:S01]  /*17cf0*/  STL [R1+0xb0], R0 ;  /* 0x0000b00001007387 */ /* 0x0003e20000100800 */
[----:B------:R-:W-:Y:S02]  /*17d00*/  IMAD R3, R13, UR7, RZ ;  /* 0x000000070d037c24 */ /* 0x000fe4000f8e02ff */
[----:B0-----:R-:W-:-:S03]  /*17d10*/  IMAD R2, R39, UR7, RZ ;  /* 0x0000000727027c24 */ /* 0x001fc6000f8e02ff */
[----:B------:R0:W-:Y:S01]  /*17d20*/  STL [R1+0xac], R3 ;  /* 0x0000ac0301007387 */ /* 0x0001e20000100800 */
[----:B-1----:R-:W-:-:S03]  /*17d30*/  IMAD R0, R20, UR7, RZ ;  /* 0x0000000714007c24 */ /* 0x002fc6000f8e02ff */
[----:B------:R-:W-:Y:S01]  /*17d40*/  STL [R1+0xa8], R2 ;  /* 0x0000a80201007387 */ /* 0x000fe20000100800 */
[----:B0-----:R-:W-:-:S03]  /*17d50*/  IMAD R3, R18, UR7, RZ ;  /* 0x0000000712037c24 */ /* 0x001fc6000f8e02ff */
[----:B------:R0:W-:Y:S04]  /*17d60*/  STL [R1+0xa4], R0 ;  /* 0x0000a40001007387 */ /* 0x0001e80000100800 */
[----:B------:R-:W-:Y:S01]  /*17d70*/  STL [R1+0xa0], R3 ;  /* 0x0000a00301007387 */ /* 0x000fe20000100800 */
[----:B0-----:R-:W-:-:S03]  /*17d80*/  IMAD R0, R58, UR7, RZ ;  /* 0x000000073a007c24 */ /* 0x001fc6000f8e02ff */
[----:B------:R-:W3:Y:S01]  /*17d90*/  LDL.LU R58, [R1+0x330] ;  /* 0x00033000013a7983 */ /* 0x000ee20000300800 */
[----:B------:R-:W-:-:S05]  /*17da0*/  IMAD R2, R33, UR7, RZ ;  /* 0x0000000721027c24 */ /* 0x000fca000f8e02ff */
[----:B------:R0:W-:Y:S04]  /*17db0*/  STL [R1+0x9c], R2 ;  /* 0x00009c0201007387 */ /* 0x0001e80000100800 */
[----:B------:R2:W-:Y:S01]  /*17dc0*/  STL [R1+0x98], R0 ;  /* 0x0000980001007387 */ /* 0x0005e20000100800 */
[----:B0-----:R-:W-:Y:S02]  /*17dd0*/  IMAD R2, R56, UR7, RZ ;  /* 0x0000000738027c24 */ /* 0x001fe4000f8e02ff */
[----:B--2---:R-:W-:Y:S02]  /*17de0*/  IMAD R0, R17, UR7, RZ ;  /* 0x0000000711007c24 */ /* 0x004fe4000f8e02ff */
[----:B------:R-:W2:Y:S04]  /*17df0*/  LDL.LU R17, [R1+0x32c] ;  /* 0x00032c0001117983 */ /* 0x000ea80000300800 */
[----:B------:R4:W-:Y:S04]  /*17e00*/  STL [R1+0x94], R2 ;  /* 0x0000940201007387 */ /* 0x0009e80000100800 */
[----:B------:R0:W-:Y:S01]  /*17e10*/  STL [R1+0x90], R0 ;  /* 0x0000900001007387 */ /* 0x0001e20000100800 */
[----:B----4-:R-:W-:-:S03]  /*17e20*/  IMAD R2, R8, UR7, RZ ;  /* 0x0000000708027c24 */ /* 0x010fc6000f8e02ff */
[----:B------:R-:W4:Y:S04]  /*17e30*/  LDL.LU R8, [R1+0x328] ;  /* 0x0003280001087983 */ /* 0x000f280000300800 */
[----:B------:R1:W-:Y:S04]  /*17e40*/  STL [R1+0x8c], R2 ;  /* 0x00008c0201007387 */ /* 0x0003e80000100800 */
[----:B------:R-:W4:Y:S04]  /*17e50*/  LDL.LU R27, [R1+0x324] ;  /* 0x00032400011b7983 */ /* 0x000f280000300800 */
[----:B------:R-:W4:Y:S01]  /*17e60*/  LDL.LU R59, [R1+0x320] ;  /* 0x00032000013b7983 */ /* 0x000f220000300800 */
[----:B0-----:R-:W-:-:S05]  /*17e70*/  IMAD R0, R7, UR7, RZ ;  /* 0x0000000707007c24 */ /* 0x001fca000f8e02ff */
[----:B------:R3:W-:Y:S04]  /*17e80*/  STL [R1+0x88], R0 ;  /* 0x0000880001007387 */ /* 0x0007e80000100800 */
        /* <DEDUP_REMOVED lines=9> */
[----:B---3--:R-:W-:-:S05]  /*17f20*/  IMAD R0, R16, UR7, RZ ;  /* 0x0000000710007c24 */ /* 0x008fca000f8e02ff */
[----:B------:R0:W-:Y:S04]  /*17f30*/  STL [R1+0x84], R0 ;  /* 0x0000840001007387 */ /* 0x0001e80000100800 */
[----:B------:R-:W3:Y:S04]  /*17f40*/  LDL.LU R10, [R1+0x2f8] ;  /* 0x0002f800010a7983 */ /* 0x000ee80000300800 */
[----:B------:R-:W3:Y:S04]  /*17f50*/  LDL.LU R47, [R1+0x2f4] ;  /* 0x0002f400012f7983 */ /* 0x000ee80000300800 */
        /* <DEDUP_REMOVED lines=18> */
[----:B----4-:R-:W-:-:S03]  /*18080*/  IMAD R0, R8, UR7, RZ ;  /* 0x0000000708007c24 */ /* 0x010fc6000f8e02ff */
[----:B------:R-:W4:Y:S04]  /*18090*/  LDL.LU R8, [R1+0xc] ;  /* 0x00000c0001087983 */ /* 0x000f280000300800 */
[----:B------:R1:W-:Y:S01]  /*180a0*/  STL [R1+0x74], R0 ;  /* 0x0000740001007387 */ /* 0x0003e20000100800 */
[----:B------:R-:W-:Y:S02]  /*180b0*/  IMAD R5, R27, UR7, RZ ;  /* 0x000000071b057c24 */ /* 0x000fe4000f8e02ff */
[----:B0-----:R-:W-:-:S03]  /*180c0*/  IMAD R4, R59, UR7, RZ ;  /* 0x000000073b047c24 */ /* 0x001fc6000f8e02ff */
[----:B------:R-:W-:Y:S04]  /*180d0*/  STL [R1+0x70], R5 ;  /* 0x0000700501007387 */ /* 0x000fe80000100800 */
[----:B------:R-:W-:Y:S01]  /*180e0*/  STL [R1+0x6c], R4 ;  /* 0x00006c0401007387 */ /* 0x000fe20000100800 */
[----:B-1----:R-:W-:Y:S02]  /*180f0*/  IMAD R0, R2, UR7, RZ ;  /* 0x0000000702007c24 */ /* 0x002fe4000f8e02ff */
[----:B------:R-:W-:-:S03]  /*18100*/  IMAD R3, R3, UR7, RZ ;  /* 0x0000000703037c24 */ /* 0x000fc6000f8e02ff */
[----:B------:R0:W-:Y:S01]  /*18110*/  STL [R1+0x68], R0 ;  /* 0x0000680001007387 */ /* 0x0001e20000100800 */
[----:B------:R-:W-:-:S03]  /*18120*/  IMAD R2, R36, UR7, RZ ;  /* 0x0000000724027c24 */ /* 0x000fc6000f8e02ff */
[----:B------:R1:W-:Y:S01]  /*18130*/  STL [R1+0x64], R3 ;  /* 0x0000640301007387 */ /* 0x0003e20000100800 */
[----:B0-----:R-:W-:-:S03]  /*18140*/  IMAD R0, R49, UR7, RZ ;  /* 0x0000000731007c24 */ /* 0x001fc6000f8e02ff */
[----:B------:R0:W-:Y:S01]  /*18150*/  STL [R1+0x60], R2 ;  /* 0x0000600201007387 */ /* 0x0001e20000100800 */
[----:B-1----:R-:W-:-:S03]  /*18160*/  IMAD R3, R35, UR7, RZ ;  /* 0x0000000723037c24 */ /* 0x002fc6000f8e02ff */
[----:B------:R1:W-:Y:S01]  /*18170*/  STL [R1+0x5c], R0 ;  /* 0x00005c0001007387 */ /* 0x0003e20000100800 */
[----:B0-----:R-:W-:-:S03]  /*18180*/  IMAD R2, R34, UR7, RZ ;  /* 0x0000000722027c24 */ /* 0x001fc6000f8e02ff */
[----:B------:R-:W-:Y:S01]  /*18190*/  STL [R1+0x58], R3 ;  /* 0x0000580301007387 */ /* 0x000fe20000100800 */
[----:B-1----:R-:W-:-:S03]  /*181a0*/  IMAD R0, R7, UR7, RZ ;  /* 0x0000000707007c24 */ /* 0x002fc6000f8e02ff */
[----:B------:R-:W4:Y:S04]  /*181b0*/  LDL.LU R7, [R1+0x4] ;  /* 0x0000040001077983 */ /* 0x000f280000300800 */
[----:B------:R0:W-:Y:S04]  /*181c0*/  STL [R1+0x54], R2 ;  /* 0x0000540201007387 */ /* 0x0001e80000100800 */
[----:B------:R1:W-:Y:S01]  /*181d0*/  STL [R1+0x50], R0 ;  /* 0x0000500001007387 */ /* 0x0003e20000100800 */
[----:B0-----:R-:W-:Y:S02]  /*181e0*/  IMAD R2, R38, UR7, RZ ;  /* 0x0000000726027c24 */ /* 0x001fe4000f8e02ff */
[----:B-1----:R-:W-:-:S03]  /*181f0*/  IMAD R0, R57, UR7, RZ ;  /* 0x0000000739007c24 */ /* 0x002fc6000f8e02ff */
[----:B------:R0:W-:Y:S01]  /*18200*/  STL [R1+0x4c], R2 ;  /* 0x00004c0201007387 */ /* 0x0001e20000100800 */
[----:B---3--:R-:W-:-:S03]  /*18210*/  IMAD R3, R10, UR7, RZ ;  /* 0x000000070a037c24 */ /* 0x008fc6000f8e02ff */
[----:B------:R1:W-:Y:S01]  /*18220*/  STL [R1+0x48], R0 ;  /* 0x0000480001007387 */ /* 0x0003e20000100800 */
[----:B0-----:R-:W-:-:S03]  /*18230*/  IMAD R2, R47, UR7, RZ ;  /* 0x000000072f027c24 */ /* 0x001fc6000f8e02ff */
[----:B------:R-:W-:Y:S01]  /*18240*/  STL [R1+0x44], R3 ;  /* 0x0000440301007387 */ /* 0x000fe20000100800 */
[----:B-1----:R-:W-:-:S03]  /*18250*/  IMAD R0, R16, UR7, RZ ;  /* 0x0000000710007c24 */ /* 0x002fc6000f8e02ff */
[----:B------:R-:W3:Y:S04]  /*18260*/  LDL.LU R16, [R1] ;  /* 0x0000000001107983 */ /* 0x000ee80000300800 */
[----:B------:R0:W-:Y:S04]  /*18270*/  STL [R1+0x40], R2 ;  /* 0x0000400201007387 */ /* 0x0001e80000100800 */
[----:B------:R1:W-:Y:S01]  /*18280*/  STL [R1+0x3c], R0 ;  /* 0x00003c0001007387 */ /* 0x0003e20000100800 */
[----:B0-----:R-:W-:Y:S02]  /*18290*/  IMAD R2, R11, UR7, RZ ;  /* 0x000000070b027c24 */ /* 0x001fe4000f8e02ff */
[----:B-1----:R-:W-:-:S03]  /*182a0*/  IMAD R0, R43, UR7, RZ ;  /* 0x000000072b007c24 */ /* 0x002fc6000f8e02ff */
        /* <DEDUP_REMOVED lines=12> */
[----:B------:R-:W3:Y:S01]  /*18370*/  LDL.LU R14, [R1+0x2e0] ;  /* 0x0002e000010e7983 */ /* 0x000ee20000300800 */
[----:B------:R-:W-:-:S03]  /*18380*/  IMAD R29, R56, UR7, RZ ;  /* 0x00000007381d7c24 */ /* 0x000fc6000f8e02ff */
[----:B------:R3:W-:Y:S01]  /*18390*/  STL [R1+0x20], R2 ;  /* 0x0000200201007387 */ /* 0x0007e20000100800 */
[----:B------:R-:W-:-:S03]  /*183a0*/  IMAD R28, R58, UR7, RZ ;  /* 0x000000073a1c7c24 */ /* 0x000fc6000f8e02ff */
[----:B------:R-:W3:Y:S04]  /*183b0*/  LDL.LU R58, [R1+0x2dc] ;  /* 0x0002dc00013a7983 */ /* 0x000ee80000300800 */
[----:B------:R-:W-:Y:S04]  /*183c0*/  STL [R1+0x1c], R0 ;  /* 0x00001c0001007387 */ /* 0x000fe80000100800 */
[----:B------:R-:W-:Y:S04]  /*183d0*/  STL [R1+0x18], R29 ;  /* 0x0000181d01007387 */ /* 0x000fe80000100800 */
[----:B------:R-:W3:Y:S04]  /*183e0*/  LDL.LU R20, [R1+0x2d8] ;  /* 0x0002d80001147983 */ /* 0x000ee80000300800 */
[----:B------:R-:W3:Y:S04]  /*183f0*/  LDL.LU R56, [R1+0x2d4] ;  /* 0x0002d40001387983 */ /* 0x000ee80000300800 */
[----:B------:R-:W3:Y:S01]  /*18400*/  LDL.LU R10, [R1+0x2d0] ;  /* 0x0002d000010a7983 */ /* 0x000ee20000300800 */
[----:B--2---:R-:W-:-:S03]  /*18410*/  IMAD R27, R17, UR7, RZ ;  /* 0x00000007111b7c24 */ /* 0x004fc6000f8e02ff */
[----:B------:R-:W2:Y:S04]  /*18420*/  LDL.LU R47, [R1+0x2cc] ;  /* 0x0002cc00012f7983 */ /* 0x000ea80000300800 */
[----:B------:R-:W-:Y:S04]  /*18430*/  STL [R1+0x14], R28 ;  /* 0x0000141c01007387 */ /* 0x000fe80000100800 */
[----:B------:R0:W-:Y:S04]  /*18440*/  STL [R1+0x4188], R28 ;  /* 0x0041881c01007387 */ /* 0x0001e80000100800 */
[----:B------:R-:W-:Y:S01]  /*18450*/  STL [R1+0x418c], R29 ;  /* 0x00418c1d01007387 */ /* 0x000fe20000100800 */
[----:B----4-:R-:W-:-:S03]  /*18460*/  IMAD R26, R8, UR7, RZ ;  /* 0x00000007081a7c24 */ /* 0x010fc6000f8e02ff */
[----:B------:R-:W4:Y:S01]  /*18470*/  LDL.LU R11, [R1+0x2c8] ;  /* 0x0002c800010b7983 */ /* 0x000f220000300800 */
[----:B------:R-:W-:Y:S02]  /*18480*/  IMAD R61, R61, UR7, RZ ;  /* 0x000000073d3d7c24 */ /* 0x000fe4000f8e02ff */
[----:B------:R-:W-:Y:S02]  /*18490*/  IMAD R60, R60, UR7, RZ ;  /* 0x000000073c3c7c24 */ /* 0x000fe4000f8e02ff */
[----:B-1----:R-:W-:Y:S02]  /*184a0*/  IMAD R3, R7, UR7, RZ ;  /* 0x0000000707037c24 */ /* 0x002fe4000f8e02ff */
[----:B------:R-:W4:Y:S04]  /*184b0*/  LDL.LU R7, [R1+0x2c4] ;  /* 0x0002c40001077983 */ /* 0x000f280000300800 */
[----:B------:R-:W4:Y:S04]  /*184c0*/  LDL.LU R8, [R1+0x2c0] ;  /* 0x0002c00001087983 */ /* 0x000f280000300800 */
[----:B------:R-:W4:Y:S04]  /*184d0*/  LDL.LU R43, [R1+0x2bc] ;  /* 0x0002bc00012b7983 */ /* 0x000f280000300800 */
[----:B------:R-:W-:Y:S04]  /*184e0*/  STL [R1+0x10], R27 ;  /* 0x0000101b01007387 */ /* 0x000fe80000100800 */
[----:B------:R-:W4:Y:S04]  /*184f0*/  LDL.LU R13, [R1+0x2b8] ;  /* 0x0002b800010d7983 */ /* 0x000f280000300800 */
[----:B------:R-:W4:Y:S04]  /*18500*/  LDL.LU R33, [R1+0x2b4] ;  /* 0x0002b40001217983 */ /* 0x000f280000300800 */
[----:B------:R-:W4:Y:S04]  /*18510*/  LDL.LU R39, [R1+0x2b0] ;  /* 0x0002b00001277983 */ /* 0x000f280000300800 */
[----:B------:R-:W-:Y:S04]  /*18520*/  STL [R1+0xc], R26 ;  /* 0x00000c1a01007387 */ /* 0x000fe80000100800 */
[----:B------:R-:W-:Y:S04]  /*18530*/  STL.64 [R1+0x4198], R26 ;  /* 0x0041981a01007387 */ /* 0x000fe80000100a00 */
[----:B------:R-:W-:Y:S01]  /*18540*/  STL [R1+0x8], R61 ;  /* 0x0000083d01007387 */ /* 0x000fe20000100800 */
[----:B---3--:R-:W-:-:S03]  /*18550*/  IMAD R2, R16, UR7, RZ ;  /* 0x0000000710027c24 */ /* 0x008fc6000f8e02ff */
[----:B------:R-:W-:Y:S01]  /*18560*/  STL.64 [R1+0x41a0], R60 ;  /* 0x0041a03c01007387 */ /* 0x000fe20000100a00 */
[----:B------:R-:W-:-:S03]  /*18570*/  IMAD R59, R14, UR7, RZ ;  /* 0x000000070e3b7c24 */ /* 0x000fc6000f8e02ff */
[----:B------:R-:W3:Y:S04]  /*18580*/  LDL.LU R14, [R1+0x2ac] ;  /* 0x0002ac00010e7983 */ /* 0x000ee80000300800 */
[----:B------:R-:W-:Y:S04]  /*18590*/  STL [R1+0x4], R3 ;  /* 0x0000040301007387 */ /* 0x000fe80000100800 */
[----:B------:R-:W3:Y:S04]  /*185a0*/  LDL.LU R16, [R1+0x2a8] ;  /* 0x0002a80001107983 */ /* 0x000ee80000300800 */
[----:B------:R-:W3:Y:S04]  /*185b0*/  LDL.LU R17, [R1+0x2a4] ;  /* 0x0002a40001117983 */ /* 0x000ee80000300800 */
[----:B------:R-:W3:Y:S01]  /*185c0*/  LDL.LU R18, [R1+0x2a0] ;  /* 0x0002a00001127983 */ /* 0x000ee20000300800 */
[----:B------:R-:W-:-:S05]  /*185d0*/  IMAD R58, R58, UR7, RZ ;  /* 0x000000073a3a7c24 */ /* 0x000fca000f8e02ff */
[----:B------:R-:W-:Y:S04]  /*185e0*/  STL.64 [R1+0x41a8], R58 ;  /* 0x0041a83a01007387 */ /* 0x000fe80000100a00 */
[----:B------:R-:W-:Y:S01]  /*185f0*/  STL [R1], R2 ;  /* 0x0000000201007387 */ /* 0x000fe20000100800 */
[----:B------:R-:W-:-:S03]  /*18600*/  IMAD R57, R20, UR7, RZ ;  /* 0x0000000714397c24 */ /* 0x000fc6000f8e02ff */
[----:B------:R1:W-:Y:S04]  /*18610*/  STL.64 [R1+0x41b0], R2 ;  /* 0x0041b00201007387 */ /* 0x0003e80000100a00 */
[----:B------:R-:W3:Y:S01]  /*18620*/  LDL.LU R20, [R1+0x29c] ;  /* 0x00029c0001147983 */ /* 0x000ee20000300800 */
[----:B------:R-:W-:Y:S02]  /*18630*/  IMAD R56, R56, UR7, RZ ;  /* 0x0000000738387c24 */ /* 0x000fe4000f8e02ff */
[----:B------:R-:W-:Y:S02]  /*18640*/  IMAD R4, R10, UR7, RZ ;  /* 0x000000070a047c24 */ /* 0x000fe4000f8e02ff */
[----:B--2---:R-:W-:Y:S01]  /*18650*/  IMAD R5, R47, UR7, RZ ;  /* 0x000000072f057c24 */ /* 0x004fe2000f8e02ff */
[----:B------:R-:W-:Y:S01]  /*18660*/  STL.64 [R1+0x41b8], R56 ;  /* 0x0041b83801007387 */ /* 0x000fe20000100a00 */
[----:B------:R-:W-:-:S03]  /*18670*/  IMAD R12, R12, UR7, RZ ;  /* 0x000000070c0c7c24 */ /* 0x000fc6000f8e02ff */
[----:B------:R2:W-:Y:S01]  /*18680*/  STL.64 [R1+0x41c0], R4 ;  /* 0x0041c00401007387 */ /* 0x0005e20000100a00 */
[----:B------:R-:W-:Y:S02]  /*18690*/  IMAD R15, R15, UR7, RZ ;  /* 0x000000070f0f7c24 */ /* 0x000fe4000f8e02ff */
[----:B----4-:R-:W-:Y:S02]  /*186a0*/  IMAD R6, R11, UR7, RZ ;  /* 0x000000070b067c24 */ /* 0x010fe4000f8e02ff */
[----:B------:R-:W-:Y:S02]  /*186b0*/  IMAD R19, R19, UR7, RZ ;  /* 0x0000000713137c24 */ /* 0x000fe4000f8e02ff */
[----:B------:R-:W-:Y:S02]  /*186c0*/  IMAD R21, R21, UR7, RZ ;  /* 0x0000000715157c24 */ /* 0x000fe4000f8e02ff */
[----:B------:R-:W-:Y:S02]  /*186d0*/  IMAD R22, R22, UR7, RZ ;  /* 0x0000000716167c24 */ /* 0x000fe4000f8e02ff */
[----:B------:R-:W-:-:S02]  /*186e0*/  IMAD R23, R23, UR7, RZ ;  /* 0x0000000717177c24 */ /* 0x000fc4000f8e02ff */
[----:B------:R-:W-:Y:S02]  /*186f0*/  IMAD R7, R7, UR7, RZ ;  /* 0x0000000707077c24 */ /* 0x000fe4000f8e02ff */
[----:B------:R-:W-:Y:S02]  /*18700*/  IMAD R8, R8, UR7, RZ ;  /* 0x0000000708087c24 */ /* 0x000fe4000f8e02ff */
[----:B------:R-:W-:Y:S01]  /*18710*/  IMAD R9, R43, UR7, RZ ;  /* 0x000000072b097c24 */ /* 0x000fe2000f8e02ff */
[----:B------:R-:W-:Y:S04]  /*18720*/  STL.64 [R1+0x41c8], R6 ;  /* 0x0041c80601007387 */ /* 0x000fe80000100a00 */
[----:B------:R4:W-:Y:S01]  /*18730*/  STL.64 [R1+0x41d0], R8 ;  /* 0x0041d00801007387 */ /* 0x0009e20000100a00 */
[----:B------:R-:W-:-:S02]  /*18740*/  IMAD R10, R13, UR7, RZ ;  /* 0x000000070d0a7c24 */ /* 0x000fc4000f8e02ff */
[----:B------:R-:W-:Y:S02]  /*18750*/  IMAD R11, R33, UR7, RZ ;  /* 0x00000007210b7c24 */ /* 0x000fe4000f8e02ff */
[----:B------:R-:W2:Y:S01]  /*18760*/  LDL.LU R33, [R1+0x298] ;  /* 0x0002980001217983 */ /* 0x000ea20000300800 */
[----:B------:R-:W-:-:S03]  /*18770*/  IMAD R13, R39, UR7, RZ ;  /* 0x00000007270d7c24 */ /* 0x000fc6000f8e02ff */
[----:B------:R-:W2:Y:S04]  /*18780*/  LDL.LU R34, [R1+0x294] ;  /* 0x0002940001227983 */ /* 0x000ea80000300800 */
[----:B------:R-:W2:Y:S04]  /*18790*/  LDL.LU R35, [R1+0x290] ;  /* 0x0002900001237983 */ /* 0x000ea80000300800 */
[----:B------:R-:W-:Y:S04]  /*187a0*/  STL.64 [R1+0x41d8], R10 ;  /* 0x0041d80a01007387 */ /* 0x000fe80000100a00 */
[----:B------:R-:W2:Y:S04]  /*187b0*/  LDL.LU R36, [R1+0x28c] ;  /* 0x00028c0001247983 */ /* 0x000ea80000300800 */
[----:B------:R-:W-:Y:S01]  /*187c0*/  STL.64 [R1+0x41e0], R12 ;  /* 0x0041e00c01007387 */ /* 0x000fe20000100a00 */
[----:B---3--:R-:W-:-:S02]  /*187d0*/  IMAD R14, R14, UR7, RZ ;  /* 0x000000070e0e7c24 */ /* 0x008fc4000f8e02ff */
[----:B------:R-:W-:Y:S02]  /*187e0*/  IMAD R16, R16, UR7, RZ ;  /* 0x0000000710107c24 */ /* 0x000fe4000f8e02ff */
[----:B------:R-:W-:Y:S01]  /*187f0*/  IMAD R17, R17, UR7, RZ ;  /* 0x0000000711117c24 */ /* 0x000fe2000f8e02ff */
[----:B------:R-:W-:Y:S01]  /*18800*/  STL.64 [R1+0x41e8], R14 ;  /* 0x0041e80e01007387 */ /* 0x000fe20000100a00 */
[----:B------:R-:W-:-:S03]  /*18810*/  IMAD R18, R18, UR7, RZ ;  /* 0x0000000712127c24 */ /* 0x000fc6000f8e02ff */
[----:B------:R-:W-:Y:S04]  /*18820*/  STL.64 [R1+0x41f0], R16 ;  /* 0x0041f01001007387 */ /* 0x000fe80000100a00 */
[----:B------:R-:W3:Y:S04]  /*18830*/  LDL.LU R38, [R1+0x288] ;  /* 0x0002880001267983 */ /* 0x000ee80000300800 */
[----:B------:R-:W2:Y:S04]  /*18840*/  LDL.LU R39, [R1+0x284] ;  /* 0x0002840001277983 */ /* 0x000ea80000300800 */
[----:B------:R-:W-:Y:S04]  /*18850*/  STL.64 [R1+0x41f8], R18 ;  /* 0x0041f81201007387 */ /* 0x000fe80000100a00 */
[----:B------:R-:W2:Y:S04]  /*18860*/  LDL.LU R43, [R1+0x280] ;  /* 0x00028000012b7983 */ /* 0x000ea80000300800 */
[----:B------:R-:W2:Y:S04]  /*18870*/  LDL.LU R47, [R1+0x27c] ;  /* 0x00027c00012f7983 */ /* 0x000ea80000300800 */
[----:B------:R-:W2:Y:S01]  /*18880*/  LDL.LU R49, [R1+0x278] ;  /* 0x0002780001317983 */ /* 0x000ea20000300800 */
[----:B------:R-:W-:-:S05]  /*18890*/  IMAD R20, R20, UR7, RZ ;  /* 0x0000000714147c24 */ /* 0x000fca000f8e02ff */
[----:B------:R-:W-:Y:S04]  /*188a0*/  STL.64 [R1+0x4200], R20 ;  /* 0x0042001401007387 */ /* 0x000fe80000100a00 */
[----:B------:R-:W-:Y:S04]  /*188b0*/  STL.64 [R1+0x4208], R22 ;  /* 0x0042081601007387 */ /* 0x000fe80000100a00 */
[----:B0-----:R-:W2:Y:S04]  /*188c0*/  LDL.LU R28, [R1+0x274] ;  /* 0x00027400011c7983 */ /* 0x001ea80000300800 */
[----:B-1----:R-:W4:Y:S04]  /*188d0*/  LDL R2, [R1+0x240] ;  /* 0x0002400001027983 */ /* 0x002f280000100800 */
[----:B------:R-:W3:Y:S04]  /*188e0*/  LDL R3, [R1+0x244] ;  /* 0x0002440001037983 */ /* 0x000ee80000100800 */
[----:B------:R-:W3:Y:S04]  /*188f0*/  LDL R58, [R1+0x248] ;  /* 0x00024800013a7983 */ /* 0x000ee80000100800 */
[----:B------:R-:W3:Y:S04]  /*18900*/  LDL R59, [R1+0x24c] ;  /* 0x00024c00013b7983 */ /* 0x000ee80000100800 */
[----:B------:R-:W3:Y:S04]  /*18910*/  LDL R60, [R1+0x250] ;  /* 0x00025000013c7983 */ /* 0x000ee80000100800 */
[----:B------:R-:W3:Y:S04]  /*18920*/  LDL R61, [R1+0x254] ;  /* 0x00025400013d7983 */ /* 0x000ee80000100800 */
[----:B------:R-:W3:Y:S04]  /*18930*/  LDL R26, [R1+0x258] ;  /* 0x00025800011a7983 */ /* 0x000ee80000100800 */
[----:B------:R-:W3:Y:S04]  /*18940*/  LDL R27, [R1+0x25c] ;  /* 0x00025c00011b7983 */ /* 0x000ee80000100800 */
[----:B------:R-:W3:Y:S01]  /*18950*/  LDL R29, [R1+0x260] ;  /* 0x00026000011d7983 */ /* 0x000ee20000100800 */
[----:B--2---:R-:W-:-:S03]  /*18960*/  IMAD R4, R28, UR7, RZ ;  /* 0x000000071c047c24 */ /* 0x004fc6000f8e02ff */
[----:B------:R-:W2:Y:S01]  /*18970*/  LDL R28, [R1+0x264] ;  /* 0x00026400011c7983 */ /* 0x000ea20000100800 */
[----:B----4-:R-:W-:-:S04]  /*18980*/  IMAD.WIDE R8, R2, 0x2, R30 ;  /* 0x0000000202087825 */ /* 0x010fc800078e021e */
[--C-:B---3--:R-:W-:Y:S01]  /*18990*/  IMAD.WIDE R6, R3, 0x2, R30.reuse ;  /* 0x0000000203067825 */ /* 0x108fe200078e021e */
[----:B------:R0:W-:Y:S03]  /*189a0*/  STL.64 [R1+0x498], R8 ;  /* 0x0004980801007387 */ /* 0x0001e60000100a00 */
[--C-:B------:R-:W-:Y:S01]  /*189b0*/  IMAD.WIDE R2, R58, 0x2, R30.reuse ;  /* 0x000000023a027825 */ /* 0x100fe200078e021e */
[----:B------:R-:W-:Y:S04]  /*189c0*/  STL [R1+0xc4], R4 ;  /* 0x0000c40401007387 */ /* 0x000fe80000100800 */
[----:B------:R1:W-:Y:S01]  /*189d0*/  STL.64 [R1+0x490], R6 ;  /* 0x0004900601007387 */ /* 0x0003e20000100a00 */
[----:B0-----:R-:W-:-:S03]  /*189e0*/  IMAD.WIDE R8, R59, 0x2, R30 ;  /* 0x000000023b087825 */ /* 0x001fc600078e021e */
[----:B------:R0:W-:Y:S04]  /*189f0*/  STL.64 [R1+0x488], R2 ;  /* 0x0004880201007387 */ /* 0x0001e80000100a00 */
[----:B------:R3:W-:Y:S01]  /*18a00*/  STL.64 [R1+0x480], R8 ;  /* 0x0004800801007387 */ /* 0x0007e20000100a00 */
[----:B-1----:R-:W-:-:S04]  /*18a10*/  IMAD.WIDE R6, R60, 0x2, R30 ;  /* 0x000000023c067825 */ /* 0x002fc800078e021e */
[--C-:B0-----:R-:W-:Y:S01]  /*18a20*/  IMAD.WIDE R2, R61, 0x2, R30.reuse ;  /* 0x000000023d027825 */ /* 0x101fe200078e021e */
[----:B------:R0:W-:Y:S03]  /*18a30*/  STL.64 [R1+0x478], R6 ;  /* 0x0004780601007387 */ /* 0x0001e60000100a00 */
[--C-:B---3--:R-:W-:Y:S01]  /*18a40*/  IMAD.WIDE R8, R26, 0x2, R30.reuse ;  /* 0x000000021a087825 */ /* 0x108fe200078e021e */
[----:B------:R1:W-:Y:S04]  /*18a50*/  STL.64 [R1+0x470], R2 ;  /* 0x0004700201007387 */ /* 0x0003e80000100a00 */
[----:B------:R3:W-:Y:S01]  /*18a60*/  STL.64 [R1+0x468], R8 ;  /* 0x0004680801007387 */ /* 0x0007e20000100a00 */
[----:B0-----:R-:W-:-:S03]  /*18a70*/  IMAD.WIDE R6, R27, 0x2, R30 ;  /* 0x000000021b067825 */ /* 0x001fc600078e021e */
[----:B------:R-:W4:Y:S01]  /*18a80*/  LDL R23, [R1+0x268] ;  /* 0x0002680001177983 */ /* 0x000f220000100800 */
[----:B-1----:R-:W-:-:S03]  /*18a90*/  IMAD.WIDE R2, R29, 0x2, R30 ;  /* 0x000000021d027825 */ /* 0x002fc600078e021e */
[----:B------:R0:W-:Y:S04]  /*18aa0*/  STL.64 [R1+0x460], R6 ;  /* 0x0004600601007387 */ /* 0x0001e80000100a00 */
[----:B------:R-:W4:Y:S04]  /*18ab0*/  LDL R20, [R1+0x26c] ;  /* 0x00026c0001147983 */ /* 0x000f280000100800 */
[----:B------:R1:W-:Y:S04]  /*18ac0*/  STL.64 [R1+0x458], R2 ;  /* 0x0004580201007387 */ /* 0x0003e80000100a00 */
[----:B------:R-:W4:Y:S04]  /*18ad0*/  LDL R21, [R1+0x270] ;  /* 0x0002700001157983 */ /* 0x000f280000100800 */
        /* <DEDUP_REMOVED lines=10> */
[----:B---3--:R-:W3:Y:S04]  /*18b80*/  LDL R8, [R1+0x550] ;  /* 0x0005500001087983 */ /* 0x008ee80000100800 */
[----:B------:R-:W3:Y:S04]  /*18b90*/  LDL R9, [R1+0x548] ;  /* 0x0005480001097983 */ /* 0x000ee80000100800 */
[----:B0-----:R-:W3:Y:S04]  /*18ba0*/  LDL R6, [R1+0x540] ;  /* 0x0005400001067983 */ /* 0x001ee80000100800 */
[----:B------:R-:W3:Y:S04]  /*18bb0*/  LDL R7, [R1+0x538] ;  /* 0x0005380001077983 */ /* 0x000ee80000100800 */
[----:B------:R-:W3:Y:S04]  /*18bc0*/  LDL R5, [R1+0x530] ;  /* 0x0005300001057983 */ /* 0x000ee80000100800 */
[----:B------:R-:W3:Y:S04]  /*18bd0*/  LDL R56, [R1+0x528] ;  /* 0x0005280001387983 */ /* 0x000ee80000100800 */
[----:B------:R-:W3:Y:S04]  /*18be0*/  LDL R29, [R1+0x520] ;  /* 0x00052000011d7983 */ /* 0x000ee80000100800 */
[----:B------:R-:W3:Y:S04]  /*18bf0*/  LDL R57, [R1+0x518] ;  /* 0x0005180001397983 */ /* 0x000ee80000100800 */
[----:B-1----:R-:W3:Y:S01]  /*18c00*/  LDL R2, [R1+0x510] ;  /* 0x0005100001027983 */ /* 0x002ee20000100800 */
[----:B--2---:R-:W-:-:S05]  /*18c10*/  IMAD.WIDE R26, R28, 0x2, R30 ;  /* 0x000000021c1a7825 */ /* 0x004fca00078e021e */
[----:B------:R0:W-:Y:S04]  /*18c20*/  STL.64 [R1+0x450], R26 ;  /* 0x0004501a01007387 */ /* 0x0001e80000100a00 */
[----:B------:R-:W2:Y:S04]  /*18c30*/  LDL R3, [R1+0x50c] ;  /* 0x00050c0001037983 */ /* 0x000ea80000100800 */
[----:B------:R-:W2:Y:S04]  /*18c40*/  LDL R58, [R1+0x508] ;  /* 0x00050800013a7983 */ /* 0x000ea80000100800 */
[----:B------:R-:W2:Y:S04]  /*18c50*/  LDL R59, [R1+0x504] ;  /* 0x00050400013b7983 */ /* 0x000ea80000100800 */
[----:B------:R-:W2:Y:S04]  /*18c60*/  LDL R60, [R1+0x500] ;  /* 0x00050000013c7983 */ /* 0x000ea80000100800 */
[----:B------:R-:W2:Y:S04]  /*18c70*/  LDL R61, [R1+0x4fc] ;  /* 0x0004fc00013d7983 */ /* 0x000ea80000100800 */
[----:B0-----:R-:W2:Y:S04]  /*18c80*/  LDL R26, [R1+0x4f8] ;  /* 0x0004f800011a7983 */ /* 0x001ea80000100800 */
[----:B------:R-:W2:Y:S04]  /*18c90*/  LDL R27, [R1+0x4f4] ;  /* 0x0004f400011b7983 */ /* 0x000ea80000100800 */
[----:B------:R-:W2:Y:S01]  /*18ca0*/  LDL R28, [R1+0x4f0] ;  /* 0x0004f000011c7983 */ /* 0x000ea20000100800 */
[----:B----4-:R-:W-:-:S05]  /*18cb0*/  IMAD.WIDE R22, R23, 0x2, R30 ;  /* 0x0000000217167825 */ /* 0x010fca00078e021e */
[----:B------:R0:W-:Y:S02]  /*18cc0*/  STL.64 [R1+0x448], R22 ;  /* 0x0004481601007387 */ /* 0x0001e40000100a00 */
[----:B0-----:R-:W-:-:S05]  /*18cd0*/  IMAD.WIDE R22, R20, 0x2, R30 ;  /* 0x0000000214167825 */ /* 0x001fca00078e021e */
[----:B------:R0:W-:Y:S02]  /*18ce0*/  STL.64 [R1+0x440], R22 ;  /* 0x0004401601007387 */ /* 0x0001e40000100a00 */
[----:B0-----:R-:W-:-:S04]  /*18cf0*/  IMAD.WIDE R22, R21, 0x2, R30 ;  /* 0x0000000215167825 */ /* 0x001fc800078e021e */
[--C-:B------:R-:W-:Y:S01]  /*18d00*/  IMAD.WIDE R20, R18, 0x2, R30.reuse ;  /* 0x0000000212147825 */ /* 0x100fe200078e021e */
[----:B------:R0:W-:Y:S03]  /*18d10*/  STL.64 [R1+0x438], R22 ;  /* 0x0004381601007387 */ /* 0x0001e60000100a00 */
[--C-:B------:R-:W-:Y:S01]  /*18d20*/  IMAD.WIDE R18, R19, 0x2, R30.reuse ;  /* 0x0000000213127825 */ /* 0x100fe200078e021e */
[----:B------:R1:W-:Y:S04]  /*18d30*/  STL.64 [R1+0x430], R20 ;  /* 0x0004301401007387 */ /* 0x0003e80000100a00 */
[----:B------:R4:W-:Y:S01]  /*18d40*/  STL.64 [R1+0x428], R18 ;  /* 0x0004281201007387 */ /* 0x0009e20000100a00 */
[----:B0-----:R-:W-:-:S04]  /*18d50*/  IMAD.WIDE R22, R16, 0x2, R30 ;  /* 0x0000000210167825 */ /* 0x001fc800078e021e */
[--C-:B-1----:R-:W-:Y:S01]  /*18d60*/  IMAD.WIDE R20, R17, 0x2, R30.reuse ;  /* 0x0000000211147825 */ /* 0x102fe200078e021e */
[----:B------:R-:W-:Y:S03]  /*18d70*/  STL.64 [R1+0x420], R22 ;  /* 0x0004201601007387 */ /* 0x000fe60000100a00 */
[--C-:B----4-:R-:W-:Y:S01]  /*18d80*/  IMAD.WIDE R18, R14, 0x2, R30.reuse ;  /* 0x000000020e127825 */ /* 0x110fe200078e021e */
[----:B------:R-:W-:Y:S03]  /*18d90*/  STL.64 [R1+0x418], R20 ;  /* 0x0004181401007387 */ /* 0x000fe60000100a00 */
[--C-:B------:R-:W-:Y:S01]  /*18da0*/  IMAD.WIDE R16, R15, 0x2, R30.reuse ;  /* 0x000000020f107825 */ /* 0x100fe200078e021e */
[----:B------:R-:W-:Y:S03]  /*18db0*/  STL.64 [R1+0x410], R18 ;  /* 0x0004101201007387 */ /* 0x000fe60000100a00 */
        /* <DEDUP_REMOVED lines=8> */
[--C-:B---3--:R-:W-:Y:S01]  /*18e40*/  IMAD.WIDE R12, R8, 0x2, R30.reuse ;  /* 0x00000002080c7825 */ /* 0x108fe200078e021e */
        /* <DEDUP_REMOVED lines=10> */
[----:B------:R0:W-:Y:S03]  /*18ef0*/  STL.64 [R1+0x620], R10 ;  /* 0x0006200a01007387 */ /* 0x0001e60000100a00 */
[--C-:B---3--:R-:W-:Y:S02]  /*18f00*/  IMAD.WIDE R6, R29, 0x2, R30.reuse ;  /* 0x000000021d067825 */ /* 0x108fe400078e021e */
[----:B------:R-:W3:Y:S04]  /*18f10*/  LDL R29, [R1+0x4ec] ;  /* 0x0004ec00011d7983 */ /* 0x000ee80000100800 */
[----:B------:R1:W-:Y:S01]  /*18f20*/  STL.64 [R1+0x638], R8 ;  /* 0x0006380801007387 */ /* 0x0003e20000100a00 */
[----:B0-----:R-:W-:-:S03]  /*18f30*/  IMAD.WIDE R10, R57, 0x2, R30 ;  /* 0x00000002390a7825 */ /* 0x001fc600078e021e */
[----:B------:R2:W-:Y:S04]  /*18f40*/  STL.64 [R1+0x658], R6 ;  /* 0x0006580601007387 */ /* 0x0005e80000100a00 */
[----:B------:R-:W-:Y:S01]  /*18f50*/  STL.64 [R1+0x678], R10 ;  /* 0x0006780a01007387 */ /* 0x000fe20000100a00 */
[----:B-1----:R-:W-:-:S05]  /*18f60*/  IMAD.WIDE R8, R2, 0x2, R30 ;  /* 0x0000000202087825 */ /* 0x002fca00078e021e */
[----:B------:R0:W-:Y:S01]  /*18f70*/  STL.64 [R1+0x690], R8 ;  /* 0x0006900801007387 */ /* 0x0001e20000100a00 */
[----:B--2---:R-:W-:-:S04]  /*18f80*/  IMAD.WIDE R6, R3, 0x2, R30 ;  /* 0x0000000203067825 */ /* 0x004fc800078e021e */
[--C-:B------:R-:W-:Y:S01]  /*18f90*/  IMAD.WIDE R2, R58, 0x2, R30.reuse ;  /* 0x000000023a027825 */ /* 0x100fe200078e021e */
[----:B------:R1:W-:Y:S03]  /*18fa0*/  STL.64 [R1+0x6b0], R6 ;  /* 0x0006b00601007387 */ /* 0x0003e60000100a00 */
[--C-:B0-----:R-:W-:Y:S01]  /*18fb0*/  IMAD.WIDE R8, R59, 0x2, R30.reuse ;  /* 0x000000023b087825 */ /* 0x101fe200078e021e */
[----:B------:R0:W-:Y:S04]  /*18fc0*/  STL.64 [R1+0x6c8], R2 ;  /* 0x0006c80201007387 */ /* 0x0001e80000100a00 */
[----:B------:R2:W-:Y:S01]  /*18fd0*/  STL.64 [R1+0x6e8], R8 ;  /* 0x0006e80801007387 */ /* 0x0005e20000100a00 */
[----:B-1----:R-:W-:-:S04]  /*18fe0*/  IMAD.WIDE R6, R60, 0x2, R30 ;  /* 0x000000023c067825 */ /* 0x002fc800078e021e */
[--C-:B0-----:R-:W-:Y:S01]  /*18ff0*/  IMAD.WIDE R2, R61, 0x2, R30.reuse ;  /* 0x000000023d027825 */ /* 0x101fe200078e021e */
[----:B------:R0:W-:Y:S03]  /*19000*/  STL.64 [R1+0x700], R6 ;  /* 0x0007000601007387 */ /* 0x0001e60000100a00 */
[--C-:B--2---:R-:W-:Y:S01]  /*19010*/  IMAD.WIDE R8, R26, 0x2, R30.reuse ;  /* 0x000000021a087825 */ /* 0x104fe200078e021e */
        /* <DEDUP_REMOVED lines=19> */
[----:B--2---:R-:W2:Y:S04]  /*19150*/  LDL R8, [R1+0x4b4] ;  /* 0x0004b40001087983 */ /* 0x004ea80000100800 */
[----:B------:R-:W2:Y:S04]  /*19160*/  LDL R9, [R1+0x4b0] ;  /* 0x0004b00001097983 */ /* 0x000ea80000100800 */
[----:B0-----:R-:W2:Y:S04]  /*19170*/  LDL R6, [R1+0x4ac] ;  /* 0x0004ac0001067983 */ /* 0x001ea80000100800 */
[----:B------:R-:W2:Y:S04]  /*19180*/  LDL R7, [R1+0x4a8] ;  /* 0x0004a80001077983 */ /* 0x000ea80000100800 */
[----:B------:R-:W2:Y:S04]  /*19190*/  LDL R5, [R1+0x4a4] ;  /* 0x0004a40001057983 */ /* 0x000ea80000100800 */
[----:B------:R-:W2:Y:S04]  /*191a0*/  LDL R28, [R1+0x23c] ;  /* 0x00023c00011c7983 */ /* 0x000ea80000100800 */
[----:B------:R-:W2:Y:S04]  /*191b0*/  LDL R56, [R1+0x4a0] ;  /* 0x0004a00001387983 */ /* 0x000ea80000100800 */
[----:B------:R-:W2:Y:S04]  /*191c0*/  LDL R57, [R1+0x238] ;  /* 0x0002380001397983 */ /* 0x000ea80000100800 */
[----:B-1----:R-:W2:Y:S01]  /*191d0*/  LDL R2, [R1+0x234] ;  /* 0x0002340001027983 */ /* 0x002ea20000100800 */
[----:B---3--:R-:W-:-:S05]  /*191e0*/  IMAD.WIDE R26, R29, 0x2, R30 ;  /* 0x000000021d1a7825 */ /* 0x008fca00078e021e */
[----:B------:R0:W-:Y:S04]  /*191f0*/  STL.64 [R1+0x790], R26 ;  /* 0x0007901a01007387 */ /* 0x0001e80000100a00 */
[----:B------:R-:W3:Y:S04]  /*19200*/  LDL R3, [R1+0x230] ;  /* 0x0002300001037983 */ /* 0x000ee80000100800 */
[----:B------:R-:W3:Y:S04]  /*19210*/  LDL R58, [R1+0x22c] ;  /* 0x00022c00013a7983 */ /* 0x000ee80000100800 */
[----:B------:R-:W3:Y:S04]  /*19220*/  LDL R59, [R1+0x228] ;  /* 0x00022800013b7983 */ /* 0x000ee80000100800 */
[----:B------:R-:W3:Y:S04]  /*19230*/  LDL R60, [R1+0x224] ;  /* 0x00022400013c7983 */ /* 0x000ee80000100800 */
[----:B------:R-:W3:Y:S04]  /*19240*/  LDL R61, [R1+0x220] ;  /* 0x00022000013d7983 */ /* 0x000ee80000100800 */
[----:B0-----:R-:W3:Y:S04]  /*19250*/  LDL R26, [R1+0x21c] ;  /* 0x00021c00011a7983 */ /* 0x001ee80000100800 */
[----:B------:R-:W3:Y:S04]  /*19260*/  LDL R27, [R1+0x218] ;  /* 0x00021800011b7983 */ /* 0x000ee80000100800 */
[----:B------:R-:W3:Y:S01]  /*19270*/  LDL R29, [R1+0x214] ;  /* 0x00021400011d7983 */ /* 0x000ee20000100800 */
        /* <DEDUP_REMOVED lines=25> */
[--C-:B--2---:R-:W-:Y:S01]  /*19410*/  IMAD.WIDE R12, R8, 0x2, R30.reuse ;  /* 0x00000002080c7825 */ /* 0x104fe200078e021e */
[----:B------:R-:W-:Y:S03]  /*19420*/  STL.64 [R1+0x908], R14 ;  /* 0x0009080e01007387 */ /* 0x000fe60000100a00 */
[--C-:B------:R-:W-:Y:S01]  /*19430*/  IMAD.WIDE R10, R9, 0x2, R30.reuse ;  /* 0x00000002090a7825 */ /* 0x100fe200078e021e */
[----:B------:R-:W-:Y:S03]  /*19440*/  STL.64 [R1+0x920], R12 ;  /* 0x0009200c01007387 */ /* 0x000fe60000100a00 */
[--C-:B------:R-:W-:Y:S01]  /*19450*/  IMAD.WIDE R8, R6, 0x2, R30.reuse ;  /* 0x0000000206087825 */ /* 0x100fe200078e021e */
[----:B------:R0:W-:Y:S03]  /*19460*/  STL.64 [R1+0x960], R10 ;  /* 0x0009600a01007387 */ /* 0x0001e60000100a00 */
[--C-:B------:R-:W-:Y:S01]  /*19470*/  IMAD.WIDE R6, R7, 0x2, R30.reuse ;  /* 0x0000000207067825 */ /* 0x100fe200078e021e */
[----:B------:R-:W-:Y:S04]  /*19480*/  STL.64 [R1+0x978], R8 ;  /* 0x0009780801007387 */ /* 0x000fe80000100a00 */
[----:B------:R1:W-:Y:S01]  /*19490*/  STL.64 [R1+0x998], R6 ;  /* 0x0009980601007387 */ /* 0x0003e20000100a00 */
[----:B0-----:R-:W-:-:S05]  /*194a0*/  IMAD.WIDE R10, R5, 0x2, R30 ;  /* 0x00000002050a7825 */ /* 0x001fca00078e021e */
[----:B------:R0:W-:Y:S01]  /*194b0*/  STL.64 [R1+0x9b8], R10 ;  /* 0x0009b80a01007387 */ /* 0x0001e20000100a00 */
[----:B-1----:R-:W-:-:S03]  /*194c0*/  IMAD.WIDE R6, R28, 0x2, R30 ;  /* 0x000000021c067825 */ /* 0x002fc600078e021e */
[----:B------:R-:W2:Y:S01]  /*194d0*/  LDL R28, [R1+0x210] ;  /* 0x00021000011c7983 */ /* 0x000ea20000100800 */
[----:B------:R-:W-:-:S05]  /*194e0*/  IMAD.WIDE R8, R56, 0x2, R30 ;  /* 0x0000000238087825 */ /* 0x000fca00078e021e */
[----:B------:R1:W-:Y:S01]  /*194f0*/  STL.64 [R1+0x9d0], R8 ;  /* 0x0009d00801007387 */ /* 0x0003e20000100a00 */
[----:B0-----:R-:W-:-:S03]  /*19500*/  IMAD.WIDE R10, R57, 0x2, R30 ;  /* 0x00000002390a7825 */ /* 0x001fc600078e021e */
[----:B------:R3:W-:Y:S04]  /*19510*/  STL.64 [R1+0x9f0], R6 ;  /* 0x0009f00601007387 */ /* 0x0007e80000100a00 */
[----:B------:R-:W-:Y:S01]  /*19520*/  STL.64 [R1+0xa08], R10 ;  /* 0x000a080a01007387 */ /* 0x000fe20000100a00 */
[----:B-1----:R-:W-:-:S04]  /*19530*/  IMAD.WIDE R8, R2, 0x2, R30 ;  /* 0x0000000202087825 */ /* 0x002fc800078e021e */
[--C-:B---3--:R-:W-:Y:S01]  /*19540*/  IMAD.WIDE R6, R3, 0x2, R30.reuse ;  /* 0x0000000203067825 */ /* 0x108fe200078e021e */
[----:B------:R0:W-:Y:S03]  /*19550*/  STL.64 [R1+0xa28], R8 ;  /* 0x000a280801007387 */ /* 0x0001e60000100a00 */
[--C-:B------:R-:W-:Y:S01]  /*19560*/  IMAD.WIDE R2, R58, 0x2, R30.reuse ;  /* 0x000000023a027825 */ /* 0x100fe200078e021e */
[----:B------:R1:W-:Y:S04]  /*19570*/  STL.64 [R1+0xa40], R6 ;  /* 0x000a400601007387 */ /* 0x0003e80000100a00 */
[----:B------:R3:W-:Y:S01]  /*19580*/  STL.64 [R1+0xa60], R2 ;  /* 0x000a600201007387 */ /* 0x0007e20000100a00 */
[----:B0-----:R-:W-:-:S04]  /*19590*/  IMAD.WIDE R8, R59, 0x2, R30 ;  /* 0x000000023b087825 */ /* 0x001fc800078e021e */
[--C-:B-1----:R-:W-:Y:S01]  /*195a0*/  IMAD.WIDE R6, R60, 0x2, R30.reuse ;  /* 0x000000023c067825 */ /* 0x102fe200078e021e */
[----:B------:R0:W-:Y:S03]  /*195b0*/  STL.64 [R1+0xa80], R8 ;  /* 0x000a800801007387 */ /* 0x0001e60000100a00 */
[--C-:B---3--:R-:W-:Y:S01]  /*195c0*/  IMAD.WIDE R2, R61, 0x2, R30.reuse ;  /* 0x000000023d027825 */ /* 0x108fe200078e021e */
[----:B------:R1:W-:Y:S04]  /*195d0*/  STL.64 [R1+0xa98], R6 ;  /* 0x000a980601007387 */ /* 0x0003e80000100a00 */
[----:B------:R3:W-:Y:S01]  /*195e0*/  STL.64 [R1+0xab8], R2 ;  /* 0x000ab80201007387 */ /* 0x0007e20000100a00 */
[----:B0-----:R-:W-:-:S04]  /*195f0*/  IMAD.WIDE R8, R26, 0x2, R30 ;  /* 0x000000021a087825 */ /* 0x001fc800078e021e */
[--C-:B-1----:R-:W-:Y:S01]  /*19600*/  IMAD.WIDE R6, R27, 0x2, R30.reuse ;  /* 0x000000021b067825 */ /* 0x102fe200078e021e */
[----:B------:R0:W-:Y:S04]  /*19610*/  STL.64 [R1+0xad0], R8 ;  /* 0x000ad00801007387 */ /* 0x0001e80000100a00 */
[----:B------:R-:W4:Y:S01]  /*19620*/  LDL R23, [R1+0x20c] ;  /* 0x00020c0001177983 */ /* 0x000f220000100800 */
[----:B---3--:R-:W-:-:S03]  /*19630*/  IMAD.WIDE R2, R29, 0x2, R30 ;  /* 0x000000021d027825 */ /* 0x008fc600078e021e */
[----:B------:R1:W-:Y:S04]  /*19640*/  STL.64 [R1+0xaf0], R6 ;  /* 0x000af00601007387 */ /* 0x0003e80000100a00 */
[----:B------:R-:W3:Y:S04]  /*19650*/  LDL R20, [R1+0x208] ;  /* 0x0002080001147983 */ /* 0x000ee80000100800 */
[----:B------:R0:W-:Y:S04]  /*19660*/  STL.64 [R1+0xb08], R2 ;  /* 0x000b080201007387 */ /* 0x0001e80000100a00 */
[----:B------:R-:W3:Y:S04]  /*19670*/  LDL R21, [R1+0x204] ;  /* 0x0002040001157983 */ /* 0x000ee80000100800 */
        /* <DEDUP_REMOVED lines=10> */
[----:B0-----:R-:W3:Y:S04]  /*19720*/  LDL R8, [R1+0x1d8] ;  /* 0x0001d80001087983 */ /* 0x001ee80000100800 */
[----:B------:R-:W3:Y:S04]  /*19730*/  LDL R9, [R1+0x1d4] ;  /* 0x0001d40001097983 */ /* 0x000ee80000100800 */
[----:B-1----:R-:W3:Y:S04]  /*19740*/  LDL R6, [R1+0x1d0] ;  /* 0x0001d00001067983 */ /* 0x002ee80000100800 */
[----:B------:R-:W3:Y:S04]  /*19750*/  LDL R7, [R1+0x1cc] ;  /* 0x0001cc0001077983 */ /* 0x000ee80000100800 */
[----:B------:R-:W3:Y:S04]  /*19760*/  LDL R5, [R1+0x1c8] ;  /* 0x0001c80001057983 */ /* 0x000ee80000100800 */
[----:B------:R-:W3:Y:S04]  /*19770*/  LDL R56, [R1+0x1c4] ;  /* 0x0001c40001387983 */ /* 0x000ee80000100800 */
[----:B------:R-:W3:Y:S04]  /*19780*/  LDL R29, [R1+0x1c0] ;  /* 0x0001c000011d7983 */ /* 0x000ee80000100800 */
[----:B------:R-:W3:Y:S04]  /*19790*/  LDL R57, [R1+0x1bc] ;  /* 0x0001bc0001397983 */ /* 0x000ee80000100800 */
[----:B------:R-:W3:Y:S01]  /*197a0*/  LDL R2, [R1+0x1b8] ;  /* 0x0001b80001027983 */ /* 0x000ee20000100800 */
        /* <DEDUP_REMOVED lines=12> */
[----:B---3--:R-:W-:-:S05]  /*19870*/  IMAD.WIDE R22, R20, 0x2, R30 ;  /* 0x0000000214167825 */ /* 0x008fca00078e021e */
        /* <DEDUP_REMOVED lines=133> */
[----:B-1----:R-:W-:-:S05]  /*1a0d0*/  IMAD.WIDE R8, R2, 0x2, R30 ;  /* 0x0000000202087825 */ /* 0x002fca00078e021e */
[----:B------:R0:W-:Y:S01]  /*1a0e0*/  STL.64 [R1+0x1118], R8 ;  /* 0x0011180801007387 */ /* 0x0001e20000100a00 */
[----:B---3--:R-:W-:-:S04]  /*1a0f0*/  IMAD.WIDE R6, R3, 0x2, R30 ;  /* 0x0000000203067825 */ /* 0x008fc800078e021e */
        /* <DEDUP_REMOVED lines=35> */
[----:B-1----:R-:W3:Y:S04]  /*1a330*/  LDL R2, [R1+0xc0] ;  /* 0x0000c00001027983 */ /* 0x002ee80000100800 */
[----:B------:R-:W3:Y:S01]  /*1a340*/  LDL R3, [R1+0xbc] ;  /* 0x0000bc0001037983 */ /* 0x000ee20000100800 */
[----:B--2---:R-:W-:-:S05]  /*1a350*/  IMAD.WIDE R26, R28, 0x2, R30 ;  /* 0x000000021c1a7825 */ /* 0x004fca00078e021e */
[----:B------:R0:W-:Y:S04]  /*1a360*/  STL.64 [R1+0x1218], R26 ;  /* 0x0012181a01007387 */ /* 0x0001e80000100a00 */
[----:B------:R-:W2:Y:S04]  /*1a370*/  LDL R58, [R1+0xb8] ;  /* 0x0000b800013a7983 */ /* 0x000ea80000100800 */
[----:B------:R-:W2:Y:S04]  /*1a380*/  LDL R59, [R1+0xb4] ;  /* 0x0000b400013b7983 */ /* 0x000ea80000100800 */
[----:B------:R-:W2:Y:S04]  /*1a390*/  LDL R60, [R1+0xb0] ;  /* 0x0000b000013c7983 */ /* 0x000ea80000100800 */
[----:B------:R-:W2:Y:S04]  /*1a3a0*/  LDL R61, [R1+0xac] ;  /* 0x0000ac00013d7983 */ /* 0x000ea80000100800 */
[----:B0-----:R-:W2:Y:S04]  /*1a3b0*/  LDL R26, [R1+0xa8] ;  /* 0x0000a800011a7983 */ /* 0x001ea80000100800 */
[----:B------:R-:W2:Y:S04]  /*1a3c0*/  LDL R27, [R1+0xa4] ;  /* 0x0000a400011b7983 */ /* 0x000ea80000100800 */
        /* <DEDUP_REMOVED lines=40> */
[----:B------:R0:W-:Y:S03]  /*1a650*/  STL.64 [R1+0x1438], R8 ;  /* 0x0014380801007387 */ /* 0x0001e60000100a00 */
[--C-:B------:R-:W-:Y:S01]  /*1a660*/  IMAD.WIDE R4, R4, 0x2, R30.reuse ;  /* 0x0000000204047825 */ /* 0x100fe200078e021e */
[----:B------:R1:W-:Y:S04]  /*1a670*/  STL.64 [R1+0x1458], R6 ;  /* 0x0014580601007387 */ /* 0x0003e80000100a00 */
[----:B------:R2:W-:Y:S01]  /*1a680*/  STL.64 [R1+0x1470], R4 ;  /* 0x0014700401007387 */ /* 0x0005e20000100a00 */
[----:B0-----:R-:W-:-:S04]  /*1a690*/  IMAD.WIDE R8, R2, 0x2, R30 ;  /* 0x0000000202087825 */ /* 0x001fc800078e021e */
[--C-:B-1----:R-:W-:Y:S01]  /*1a6a0*/  IMAD.WIDE R6, R3, 0x2, R30.reuse ;  /* 0x0000000203067825 */ /* 0x102fe200078e021e */
[----:B------:R-:W-:Y:S04]  /*1a6b0*/  STL.64 [R1+0x1490], R8 ;  /* 0x0014900801007387 */ /* 0x000fe80000100a00 */
        /* <DEDUP_REMOVED lines=14> */
[----:B------:R-:W3:Y:S01]  /*1a7a0*/  LDL R23, [R1+0x98] ;  /* 0x0000980001177983 */ /* 0x000ee20000100800 */
        /* <DEDUP_REMOVED lines=23> */
[----:B-1----:R-:W2:Y:S04]  /*1a920*/  LDL R2, [R1+0x44] ;  /* 0x0000440001027983 */ /* 0x002ea80000100800 */
[----:B------:R-:W2:Y:S04]  /*1a930*/  LDL R3, [R1+0x40] ;  /* 0x0000400001037983 */ /* 0x000ea80000100800 */
[----:B------:R-:W2:Y:S04]  /*1a940*/  LDL R58, [R1+0x3c] ;  /* 0x00003c00013a7983 */ /* 0x000ea80000100800 */
[----:B------:R-:W2:Y:S04]  /*1a950*/  LDL R59, [R1+0x38] ;  /* 0x00003800013b7983 */ /* 0x000ea80000100800 */
[----:B------:R-:W2:Y:S04]  /*1a960*/  LDL R60, [R1+0x34] ;  /* 0x00003400013c7983 */ /* 0x000ea80000100800 */
[----:B------:R-:W2:Y:S04]  /*1a970*/  LDL R61, [R1+0x30] ;  /* 0x00003000013d7983 */ /* 0x000ea80000100800 */
[----:B------:R-:W2:Y:S04]  /*1a980*/  LDL R26, [R1+0x2c] ;  /* 0x00002c00011a7983 */ /* 0x000ea80000100800 */
[----:B------:R-:W2:Y:S04]  /*1a990*/  LDL R27, [R1+0x28] ;  /* 0x00002800011b7983 */ /* 0x000ea80000100800 */
[----:B------:R-:W2:Y:S04]  /*1a9a0*/  LDL R29, [R1+0x24] ;  /* 0x00002400011d7983 */ /* 0x000ea80000100800 */
[----:B------:R-:W2:Y:S01]  /*1a9b0*/  LDL R28, [R1+0x20] ;  /* 0x00002000011c7983 */ /* 0x000ea20000100800 */
[----:B---3--:R-:W-:-:S05]  /*1a9c0*/  IMAD.WIDE R22, R23, 0x2, R30 ;  /* 0x0000000217167825 */ /* 0x008fca00078e021e */
[----:B------:R4:W-:Y:S02]  /*1a9d0*/  STL.64 [R1+0x15b0], R22 ;  /* 0x0015b01601007387 */ /* 0x0009e40000100a00 */
[----:B----4-:R-:W-:-:S04]  /*1a9e0*/  IMAD.WIDE R22, R20, 0x2, R30 ;  /* 0x0000000214167825 */ /* 0x010fc800078e021e */
[--C-:B------:R-:W-:Y:S01]  /*1a9f0*/  IMAD.WIDE R20, R21, 0x2, R30.reuse ;  /* 0x0000000215147825 */ /* 0x100fe200078e021e */
[----:B------:R0:W-:Y:S04]  /*1aa00*/  STL.64 [R1+0x15c8], R22 ;  /* 0x0015c81601007387 */ /* 0x0001e80000100a00 */
[----:B0-----:R-:W3:Y:S04]  /*1aa10*/  LDL.LU.64 R22, [R1+0x4208] ;  /* 0x0042080001167983 */ /* 0x001ee80000300a00 */
[----:B------:R0:W-:Y:S02]  /*1aa20*/  STL.64 [R1+0x15e8], R20 ;  /* 0x0015e81401007387 */ /* 0x0001e40000100a00 */
[----:B0-----:R-:W-:-:S04]  /*1aa30*/  IMAD.WIDE R20, R18, 0x2, R30 ;  /* 0x0000000212147825 */ /* 0x001fc800078e021e */
[--C-:B------:R-:W-:Y:S01]  /*1aa40*/  IMAD.WIDE R18, R19, 0x2, R30.reuse ;  /* 0x0000000213127825 */ /* 0x100fe200078e021e */
[----:B------:R0:W-:Y:S04]  /*1aa50*/  STL.64 [R1+0x1600], R20 ;  /* 0x0016001401007387 */ /* 0x0001e80000100a00 */
[----:B0-----:R-:W4:Y:S04]  /*1aa60*/  LDL.LU.64 R20, [R1+0x4200] ;  /* 0x0042000001147983 */ /* 0x001f280000300a00 */
[----:B------:R0:W-:Y:S02]  /*1aa70*/  STL.64 [R1+0x1620], R18 ;  /* 0x0016201201007387 */ /* 0x0001e40000100a00 */
[----:B0-----:R-:W-:-:S04]  /*1aa80*/  IMAD.WIDE R18, R16, 0x2, R30 ;  /* 0x0000000210127825 */ /* 0x001fc800078e021e */
[--C-:B------:R-:W-:Y:S01]  /*1aa90*/  IMAD.WIDE R16, R17, 0x2, R30.reuse ;  /* 0x0000000211107825 */ /* 0x100fe200078e021e */
[----:B------:R0:W-:Y:S04]  /*1aaa0*/  STL.64 [R1+0x1640], R18 ;  /* 0x0016401201007387 */ /* 0x0001e80000100a00 */
[----:B0-----:R-:W3:Y:S04]  /*1aab0*/  LDL.LU.64 R18, [R1+0x41f8] ;  /* 0x0041f80001127983 */ /* 0x001ee80000300a00 */
        /* <DEDUP_REMOVED lines=21> */
[----:B--2---:R-:W-:-:S04]  /*1ac10*/  IMAD.WIDE R8, R6, 0x2, R30 ;  /* 0x0000000206087825 */ /* 0x004fc800078e021e */
[--C-:B------:R-:W-:Y:S01]  /*1ac20*/  IMAD.WIDE R6, R7, 0x2, R30.reuse ;  /* 0x0000000207067825 */ /* 0x100fe200078e021e */
[----:B------:R0:W-:Y:S04]  /*1ac30*/  STL.64 [R1+0x1760], R8 ;  /* 0x0017600801007387 */ /* 0x0001e80000100a00 */
[----:B0-----:R-:W2:Y:S04]  /*1ac40*/  LDL.LU.64 R8, [R1+0x41d0] ;  /* 0x0041d00001087983 */ /* 0x001ea80000300a00 */
[----:B------:R0:W-:Y:S02]  /*1ac50*/  STL.64 [R1+0x1778], R6 ;  /* 0x0017780601007387 */ /* 0x0001e40000100a00 */
[----:B0-----:R-:W-:-:S04]  /*1ac60*/  IMAD.WIDE R6, R4, 0x2, R30 ;  /* 0x0000000204067825 */ /* 0x001fc800078e021e */
        /* <DEDUP_REMOVED lines=34> */
[----:B0-----:R-:W-:-:S02]  /*1ae90*/  IMAD.WIDE R28, R0, 0x2, R30 ;  /* 0x00000002001c7825 */ /* 0x001fc400078e021e */
[----:B------:R-:W2:Y:S04]  /*1aea0*/  LDL.LU R0, [R1+0x4190] ;  /* 0x0041900001007983 */ /* 0x000ea80000300800 */
[----:B------:R0:W-:Y:S04]  /*1aeb0*/  STL.64 [R1+0x2d60], R28 ;  /* 0x002d601c01007387 */ /* 0x0001e80000100a00 */
[----:B0-----:R-:W2:Y:S02]  /*1aec0*/  LDL.LU R29, [R1+0x418c] ;  /* 0x00418c00011d7983 */ /* 0x001ea40000300800 */
[----:B--2---:R-:W-:-:S05]  /*1aed0*/  IMAD.WIDE R28, R29, 0x2, R30 ;  /* 0x000000021d1c7825 */ /* 0x004fca00078e021e */
[----:B------:R0:W-:Y:S04]  /*1aee0*/  STL.64 [R1+0x2d80], R28 ;  /* 0x002d801c01007387 */ /* 0x0001e80000100a00 */
[----:B0-----:R-:W2:Y:S01]  /*1aef0*/  LDL.LU R28, [R1+0x4188] ;  /* 0x00418800011c7983 */ /* 0x001ea20000300800 */
[----:B------:R-:W-:Y:S02]  /*1af00*/  IMAD R24, R24, UR7, RZ ;  /* 0x0000000718187c24 */ /* 0x000fe4000f8e02ff */
[----:B------:R-:W-:Y:S02]  /*1af10*/  IMAD R25, R25, UR7, RZ ;  /* 0x0000000719197c24 */ /* 0x000fe4000f8e02ff */
[----:B------:R-:W-:Y:S02]  /*1af20*/  IMAD R32, R32, UR7, RZ ;  /* 0x0000000720207c24 */ /* 0x000fe4000f8e02ff */
[----:B------:R-:W-:-:S02]  /*1af30*/  IMAD R33, R33, UR7, RZ ;  /* 0x0000000721217c24 */ /* 0x000fc4000f8e02ff */
[----:B------:R-:W-:Y:S02]  /*1af40*/  IMAD R34, R34, UR7, RZ ;  /* 0x0000000722227c24 */ /* 0x000fe4000f8e02ff */
[----:B------:R-:W-:Y:S02]  /*1af50*/  IMAD R35, R35, UR7, RZ ;  /* 0x0000000723237c24 */ /* 0x000fe4000f8e02ff */
        /* <DEDUP_REMOVED lines=9> */
[----:B--2---:R-:W-:-:S05]  /*1aff0*/  IMAD.WIDE R28, R28, 0x2, R30 ;  /* 0x000000021c1c7825 */ /* 0x004fca00078e021e */
[----:B------:R0:W-:Y:S02]  /*1b000*/  STL.64 [R1+0x2da0], R28 ;  /* 0x002da01c01007387 */ /* 0x0001e40000100a00 */
[----:B0-----:R-:W-:-:S05]  /*1b010*/  IMAD.WIDE R28, R27, 0x2, R30 ;  /* 0x000000021b1c7825 */ /* 0x001fca00078e021e */
[----:B------:R0:W-:Y:S02]  /*1b020*/  STL.64 [R1+0x2dc0], R28 ;  /* 0x002dc01c01007387 */ /* 0x0001e40000100a00 */
[----:B0-----:R-:W-:-:S05]  /*1b030*/  IMAD.WIDE R28, R26, 0x2, R30 ;  /* 0x000000021a1c7825 */ /* 0x001fca00078e021e */
[----:B------:R0:W-:Y:S04]  /*1b040*/  STL.64 [R1+0x2de0], R28 ;  /* 0x002de01c01007387 */ /* 0x0001e80000100a00 */
[----:B0-----:R-:W2:Y:S04]  /*1b050*/  LDL.LU.64 R28, [R1+0x4180] ;  /* 0x00418000011c7983 */ /* 0x001ea80000300a00 */
[----:B------:R-:W-:Y:S04]  /*1b060*/  STL [R1+0x4100], R26 ;  /* 0x0041001a01007387 */ /* 0x000fe80000100800 */
[----:B------:R0:W-:Y:S02]  /*1b070*/  STL [R1+0x4104], R27 ;  /* 0x0041041b01007387 */ /* 0x0001e40000100800 */
[----:B0-----:R-:W-:-:S05]  /*1b080*/  IMAD.WIDE R26, R61, 0x2, R30 ;  /* 0x000000023d1a7825 */ /* 0x001fca00078e021e */
[----:B------:R0:W-:Y:S02]  /*1b090*/  STL.64 [R1+0x2e00], R26 ;  /* 0x002e001a01007387 */ /* 0x0001e40000100a00 */
[----:B0-----:R-:W-:-:S05]  /*1b0a0*/  IMAD.WIDE R26, R3, 0x2, R30 ;  /* 0x00000002031a7825 */ /* 0x001fca00078e021e */
[----:B------:R0:W-:Y:S04]  /*1b0b0*/  STL.64 [R1+0x2e20], R26 ;  /* 0x002e201a01007387 */ /* 0x0001e80000100a00 */
[----:B------:R1:W-:Y:S01]  /*1b0c0*/  STL.64 [R1+0x4108], R2 ;  /* 0x0041080201007387 */ /* 0x0003e20000100a00 */
[----:B0-----:R-:W-:-:S04]  /*1b0d0*/  IMAD.WIDE R26, R2, 0x2, R30 ;  /* 0x00000002021a7825 */ /* 0x001fc800078e021e */
[--C-:B-1----:R-:W-:Y:S01]  /*1b0e0*/  IMAD.WIDE R2, R60, 0x2, R30.reuse ;  /* 0x000000023c027825 */ /* 0x102fe200078e021e */
[----:B------:R0:W-:Y:S04]  /*1b0f0*/  STL.64 [R1+0x2e40], R26 ;  /* 0x002e401a01007387 */ /* 0x0001e80000100a00 */
[----:B------:R-:W-:Y:S04]  /*1b100*/  STL.64 [R1+0x4110], R60 ;  /* 0x0041103c01007387 */ /* 0x000fe80000100a00 */
[----:B------:R1:W-:Y:S01]  /*1b110*/  STL.64 [R1+0x2e60], R2 ;  /* 0x002e600201007387 */ /* 0x0003e20000100a00 */
[----:B0-----:R-:W-:-:S03]  /*1b120*/  IMAD.WIDE R26, R59, 0x2, R30 ;  /* 0x000000023b1a7825 */ /* 0x001fc600078e021e */
[----:B------:R-:W-:Y:S01]  /*1b130*/  STL.64 [R1+0x4118], R58 ;  /* 0x0041183a01007387 */ /* 0x000fe20000100a00 */
[----:B-1----:R-:W-:-:S03]  /*1b140*/  IMAD.WIDE R2, R58, 0x2, R30 ;  /* 0x000000023a027825 */ /* 0x002fc600078e021e */
[----:B------:R0:W-:Y:S04]  /*1b150*/  STL.64 [R1+0x2e80], R26 ;  /* 0x002e801a01007387 */ /* 0x0001e80000100a00 */
[----:B------:R1:W-:Y:S04]  /*1b160*/  STL.64 [R1+0x2ea0], R2 ;  /* 0x002ea00201007387 */ /* 0x0003e80000100a00 */
[----:B------:R-:W-:Y:S01]  /*1b170*/  STL.64 [R1+0x4120], R56 ;  /* 0x0041203801007387 */ /* 0x000fe20000100a00 */
[----:B0-----:R-:W-:-:S04]  /*1b180*/  IMAD.WIDE R26, R57, 0x2, R30 ;  /* 0x00000002391a7825 */ /* 0x001fc800078e021e */
[--C-:B-1----:R-:W-:Y:S01]  /*1b190*/  IMAD.WIDE R2, R56, 0x2, R30.reuse ;  /* 0x0000000238027825 */ /* 0x102fe200078e021e */
[----:B------:R0:W-:Y:S04]  /*1b1a0*/  STL.64 [R1+0x2ec0], R26 ;  /* 0x002ec01a01007387 */ /* 0x0001e80000100a00 */
[----:B------:R1:W-:Y:S04]  /*1b1b0*/  STL.64 [R1+0x2ee0], R2 ;  /* 0x002ee00201007387 */ /* 0x0003e80000100a00 */
[----:B------:R3:W-:Y:S01]  /*1b1c0*/  STL.64 [R1+0x4128], R4 ;  /* 0x0041280401007387 */ /* 0x0007e20000100a00 */
[----:B0-----:R-:W-:-:S04]  /*1b1d0*/  IMAD.WIDE R26, R4, 0x2, R30 ;  /* 0x00000002041a7825 */ /* 0x001fc800078e021e */
[--C-:B-1----:R-:W-:Y:S01]  /*1b1e0*/  IMAD.WIDE R2, R5, 0x2, R30.reuse ;  /* 0x0000000205027825 */ /* 0x102fe200078e021e */
[----:B------:R-:W-:Y:S03]  /*1b1f0*/  STL.64 [R1+0x2f00], R26 ;  /* 0x002f001a01007387 */ /* 0x000fe60000100a00 */
[--C-:B---3--:R-:W-:Y:S01]  /*1b200*/  IMAD.WIDE R4, R6, 0x2, R30.reuse ;  /* 0x0000000206047825 */ /* 0x108fe200078e021e */
[----:B------:R0:W-:Y:S04]  /*1b210*/  STL.64 [R1+0x2f20], R2 ;  /* 0x002f200201007387 */ /* 0x0001e80000100a00 */
[----:B------:R-:W-:Y:S04]  /*1b220*/  STL.64 [R1+0x4130], R6 ;  /* 0x0041300601007387 */ /* 0x000fe80000100a00 */
[----:B------:R1:W-:Y:S01]  /*1b230*/  STL.64 [R1+0x2f40], R4 ;  /* 0x002f400401007387 */ /* 0x0003e20000100a00 */
[----:B0-----:R-:W-:-:S05]  /*1b240*/  IMAD.WIDE R2, R7, 0x2, R30 ;  /* 0x0000000207027825 */ /* 0x001fca00078e021e */
[----:B------:R0:W-:Y:S01]  /*1b250*/  STL.64 [R1+0x2f60], R2 ;  /* 0x002f600201007387 */ /* 0x0001e20000100a00 */
[----:B-1----:R-:W-:-:S03]  /*1b260*/  IMAD.WIDE R4, R8, 0x2, R30 ;  /* 0x0000000208047825 */ /* 0x002fc600078e021e */
        /* <DEDUP_REMOVED lines=29> */
[----:B----4-:R-:W-:-:S03]  /*1b440*/  IMAD.WIDE R4, R20, 0x2, R30 ;  /* 0x0000000214047825 */ /* 0x010fc600078e021e */
        /* <DEDUP_REMOVED lines=10> */
[----:B------:R-:W-:Y:S01]  /*1b4f0*/  STL.64 [R1+0x4178], R24 ;  /* 0x0041781801007387 */ /* 0x000fe20000100a00 */
[----:B------:R-:W-:-:S03]  /*1b500*/  IMAD.WIDE R6, R32, 0x2, R30 ;  /* 0x0000000220067825 */ /* 0x000fc600078e021e */
[----:B------:R1:W-:Y:S01]  /*1b510*/  STL.64 [R1+0x3180], R4 ;  /* 0x0031800401007387 */ /* 0x0003e20000100a00 */
[----:B0-----:R-:W-:-:S05]  /*1b520*/  IMAD.WIDE R2, R25, 0x2, R30 ;  /* 0x0000000219027825 */ /* 0x001fca00078e021e */
[----:B------:R0:W-:Y:S01]  /*1b530*/  STL.64 [R1+0x31a0], R2 ;  /* 0x0031a00201007387 */ /* 0x0001e20000100a00 */
[----:B-1----:R-:W-:-:S03]  /*1b540*/  IMAD.WIDE R4, R33, 0x2, R30 ;  /* 0x0000000221047825 */ /* 0x002fc600078e021e */
        /* <DEDUP_REMOVED lines=10> */
[----:B------:R0:W-:Y:S03]  /*1b5f0*/  STL.64 [R1+0x3260], R2 ;  /* 0x0032600201007387 */ /* 0x0001e60000100a00 */
[--C-:B---3--:R-:W-:Y:S01]  /*1b600*/  IMAD.WIDE R4, R39, 0x2, R30.reuse ;  /* 0x0000000227047825 */ /* 0x108fe200078e021e */
[----:B------:R1:W-:Y:S03]  /*1b610*/  STL.64 [R1+0x3280], R6 ;  /* 0x0032800601007387 */ /* 0x0003e60000100a00 */
[--C-:B0-----:R-:W-:Y:S01]  /*1b620*/  IMAD.WIDE R2, R40, 0x2, R30.reuse ;  /* 0x0000000228027825 */ /* 0x101fe200078e021e */
[----:B-1----:R-:W2:Y:S04]  /*1b630*/  LDL R7, [R1+0x240] ;  /* 0x0002400001077983 */ /* 0x002ea80000100800 */
[----:B------:R0:W-:Y:S04]  /*1b640*/  STL.64 [R1+0x32a0], R4 ;  /* 0x0032a00401007387 */ /* 0x0001e80000100a00 */
[----:B0-----:R-:W3:Y:S04]  /*1b650*/  LDL R4, [R1+0x244] ;  /* 0x0002440001047983 */ /* 0x001ee80000100800 */
[----:B------:R0:W-:Y:S04]  /*1b660*/  STL.64 [R1+0x32c0], R2 ;  /* 0x0032c00201007387 */ /* 0x0001e80000100a00 */
[----:B------:R-:W4:Y:S04]  /*1b670*/  LDL R5, [R1+0x248] ;  /* 0x0002480001057983 */ /* 0x000f280000100800 */
[----:B------:R-:W4:Y:S04]  /*1b680*/  LDL R56, [R1+0x24c] ;  /* 0x00024c0001387983 */ /* 0x000f280000100800 */
[----:B------:R-:W4:Y:S04]  /*1b690*/  LDL R57, [R1+0x250] ;  /* 0x0002500001397983 */ /* 0x000f280000100800 */
[----:B------:R-:W4:Y:S04]  /*1b6a0*/  LDL R58, [R1+0x254] ;  /* 0x00025400013a7983 */ /* 0x000f280000100800 */
[----:B------:R-:W4:Y:S04]  /*1b6b0*/  LDL R59, [R1+0x258] ;  /* 0x00025800013b7983 */ /* 0x000f280000100800 */
[----:B------:R-:W4:Y:S04]  /*1b6c0*/  LDL R60, [R1+0x25c] ;  /* 0x00025c00013c7983 */ /* 0x000f280000100800 */
[----:B------:R-:W4:Y:S01]  /*1b6d0*/  LDL R61, [R1+0x260] ;  /* 0x00026000013d7983 */ /* 0x000f220000100800 */
[----:B------:R-:W-:-:S03]  /*1b6e0*/  IMAD.WIDE R10, R41, 0x2, R30 ;  /* 0x00000002290a7825 */ /* 0x000fc600078e021e */
[----:B0-----:R-:W4:Y:S01]  /*1b6f0*/  LDL R2, [R1+0x264] ;  /* 0x0002640001027983 */ /* 0x001f220000100800 */
[----:B------:R-:W-:-:S03]  /*1b700*/  IMAD.WIDE R8, R42, 0x2, R30 ;  /* 0x000000022a087825 */ /* 0x000fc600078e021e */
[----:B------:R-:W4:Y:S01]  /*1b710*/  LDL R3, [R1+0x268] ;  /* 0x0002680001037983 */ /* 0x000f220000100800 */
[----:B------:R-:W-:-:S03]  /*1b720*/  IMAD.WIDE R12, R43, 0x2, R30 ;  /* 0x000000022b0c7825 */ /* 0x000fc600078e021e */
[----:B------:R0:W-:Y:S04]  /*1b730*/  STL.64 [R1+0x32e0], R10 ;  /* 0x0032e00a01007387 */ /* 0x0001e80000100a00 */
[----:B------:R1:W-:Y:S04]  /*1b740*/  STL.64 [R1+0x3300], R8 ;  /* 0x0033000801007387 */ /* 0x0003e80000100a00 */
[----:B------:R-:W-:Y:S01]  /*1b750*/  STL.64 [R1+0x3320], R12 ;  /* 0x0033200c01007387 */ /* 0x000fe20000100a00 */
[----:B0-----:R-:W-:-:S03]  /*1b760*/  IMAD.WIDE R10, R44, 0x2, R30 ;  /* 0x000000022c0a7825 */ /* 0x001fc600078e021e */
[----:B------:R-:W4:Y:S04]  /*1b770*/  LDL R27, [R1+0x26c] ;  /* 0x00026c00011b7983 */ /* 0x000f280000100800 */
[----:B------:R0:W-:Y:S04]  /*1b780*/  STL.64 [R1+0x3340], R10 ;  /* 0x0033400a01007387 */ /* 0x0001e80000100a00 */
[----:B------:R-:W4:Y:S01]  /*1b790*/  LDL R26, [R1+0x270] ;  /* 0x00027000011a7983 */ /* 0x000f220000100800 */
[----:B------:R-:W-:Y:S02]  /*1b7a0*/  IMAD R45, R45, UR7, RZ ;  /* 0x000000072d2d7c24 */ /* 0x000fe4000f8e02ff */
[----:B------:R-:W-:-:S02]  /*1b7b0*/  IMAD R46, R46, UR7, RZ ;  /* 0x000000072e2e7c24 */ /* 0x000fc4000f8e02ff */
[----:B-1----:R-:W-:-:S04]  /*1b7c0*/  IMAD.WIDE R8, R45, 0x2, R30 ;  /* 0x000000022d087825 */ /* 0x002fc800078e021e */
[----:B------:R-:W-:Y:S01]  /*1b7d0*/  IMAD R47, R47, UR7, RZ ;  /* 0x000000072f2f7c24 */ /* 0x000fe2000f8e02ff */
[----:B------:R1:W-:Y:S01]  /*1b7e0*/  STL.64 [R1+0x3360], R8 ;  /* 0x0033600801007387 */ /* 0x0003e20000100a00 */
[----:B------:R-:W-:Y:S02]  /*1b7f0*/  IMAD R48, R48, UR7, RZ ;  /* 0x0000000730307c24 */ /* 0x000fe4000f8e02ff */
[----:B0-----:R-:W-:-:S04]  /*1b800*/  IMAD.WIDE R10, R46, 0x2, R30 ;  /* 0x000000022e0a7825 */ /* 0x001fc800078e021e */
[----:B------:R-:W-:Y:S01]  /*1b810*/  IMAD R49, R49, UR7, RZ ;  /* 0x0000000731317c24 */ /* 0x000fe2000f8e02ff */
[----:B------:R0:W-:Y:S01]  /*1b820*/  STL.64 [R1+0x3380], R10 ;  /* 0x0033800a01007387 */ /* 0x0001e20000100a00 */
[----:B------:R-:W-:Y:S02]  /*1b830*/  IMAD R50, R50, UR7, RZ ;  /* 0x0000000732327c24 */ /* 0x000fe4000f8e02ff */
[----:B-1----:R-:W-:-:S04]  /*1b840*/  IMAD.WIDE R8, R47, 0x2, R30 ;  /* 0x000000022f087825 */ /* 0x002fc800078e021e */
[--C-:B------:R-:W-:Y:S01]  /*1b850*/  IMAD.WIDE R12, R48, 0x2, R30.reuse ;  /* 0x00000002300c7825 */ /* 0x100fe200078e021e */
[----:B------:R1:W-:Y:S03]  /*1b860*/  STL.64 [R1+0x33a0], R8 ;  /* 0x0033a00801007387 */ /* 0x0003e60000100a00 */
[----:B------:R-:W-:Y:S02]  /*1b870*/  IMAD R51, R51, UR7, RZ ;  /* 0x0000000733337c24 */ /* 0x000fe4000f8e02ff */
[----:B0-----:R-:W-:Y:S01]  /*1b880*/  IMAD.WIDE R10, R49, 0x2, R30 ;  /* 0x00000002310a7825 */ /* 0x001fe200078e021e */
[----:B------:R0:W-:Y:S03]  /*1b890*/  STL.64 [R1+0x33c0], R12 ;  /* 0x0033c00c01007387 */ /* 0x0001e60000100a00 */
[----:B------:R-:W-:-:S02]  /*1b8a0*/  IMAD R52, R52, UR7, RZ ;  /* 0x0000000734347c24 */ /* 0x000fc4000f8e02ff */
[--C-:B-1----:R-:W-:Y:S01]  /*1b8b0*/  IMAD.WIDE R8, R50, 0x2, R30.reuse ;  /* 0x0000000232087825 */ /* 0x102fe200078e021e */
        /* <DEDUP_REMOVED lines=8> */
[--C-:B0-----:R-:W-:Y:S01]  /*1b940*/  IMAD.WIDE R8, R53, 0x2, R30.reuse ;  /* 0x0000000235087825 */ /* 0x101fe200078e021e */
[----:B------:R0:W-:Y:S03]  /*1b950*/  STL.64 [R1+0x3428], R10 ;  /* 0x0034280a01007387 */ /* 0x0001e60000100a00 */
[--C-:B-1----:R-:W-:Y:S01]  /*1b960*/  IMAD.WIDE R12, R54, 0x2, R30.reuse ;  /* 0x00000002360c7825 */ /* 0x102fe200078e021e */
[----:B------:R1:W-:Y:S03]  /*1b970*/  STL.64 [R1+0x3448], R8 ;  /* 0x0034480801007387 */ /* 0x0003e60000100a00 */
[--C-:B0-----:R-:W-:Y:S01]  /*1b980*/  IMAD.WIDE R10, R0, 0x2, R30.reuse ;  /* 0x00000002000a7825 */ /* 0x101fe200078e021e */
[----:B------:R-:W-:Y:S03]  /*1b990*/  STL.64 [R1+0x3468], R12 ;  /* 0x0034680c01007387 */ /* 0x000fe60000100a00 */
[----:B-1----:R-:W-:-:S02]  /*1b9a0*/  IMAD.WIDE R8, R55, 0x2, R30 ;  /* 0x0000000237087825 */ /* 0x002fc400078e021e */
[----:B------:R-:W4:Y:S04]  /*1b9b0*/  LDL.LU R30, [R1+0x53c] ;  /* 0x00053c00011e7983 */ /* 0x000f280000300800 */
[----:B------:R2:W-:Y:S04]  /*1b9c0*/  STL.64 [R1+0x34a8], R10 ;  /* 0x0034a80a01007387 */ /* 0x0005e80000100a00 */
[----:B------:R-:W4:Y:S04]  /*1b9d0*/  LDL.LU R31, [R1+0x544] ;  /* 0x00054400011f7983 */ /* 0x000f280000300800 */
[----:B------:R3:W-:Y:S01]  /*1b9e0*/  STL.64 [R1+0x3488], R8 ;  /* 0x0034880801007387 */ /* 0x0007e20000100a00 */
[----:B--2---:R-:W-:-:S05]  /*1b9f0*/  IMAD.WIDE R10, R7, 0x2, R28 ;  /* 0x00000002070a7825 */ /* 0x004fca00078e021c */
[----:B------:R-:W-:Y:S01]  /*1ba00*/  STL.64 [R1+0x400], R10 ;  /* 0x0004000a01007387 */ /* 0x000fe20000100a00 */
[----:B---3--:R-:W-:-:S04]  /*1ba10*/  IMAD.WIDE R8, R4, 0x2, R28 ;  /* 0x0000000204087825 */ /* 0x008fc800078e021c */
[--C-:B----4-:R-:W-:Y:S01]  /*1ba20*/  IMAD.WIDE R6, R5, 0x2, R28.reuse ;  /* 0x0000000205067825 */ /* 0x110fe200078e021c */
[----:B------:R0:W-:Y:S03]  /*1ba30*/  STL.64 [R1+0x3f8], R8 ;  /* 0x0003f80801007387 */ /* 0x0001e60000100a00 */
[--C-:B------:R-:W-:Y:S01]  /*1ba40*/  IMAD.WIDE R4, R56, 0x2, R28.reuse ;  /* 0x0000000238047825 */ /* 0x100fe200078e021c */
[----:B------:R1:W-:Y:S04]  /*1ba50*/  STL.64 [R1+0x3f0], R6 ;  /* 0x0003f00601007387 */ /* 0x0003e80000100a00 */
[----:B------:R2:W-:Y:S01]  /*1ba60*/  STL.64 [R1+0x3e8], R4 ;  /* 0x0003e80401007387 */ /* 0x0005e20000100a00 */
[----:B0-----:R-:W-:-:S04]  /*1ba70*/  IMAD.WIDE R8, R57, 0x2, R28 ;  /* 0x0000000239087825 */ /* 0x001fc800078e021c */
[--C-:B-1----:R-:W-:Y:S01]  /*1ba80*/  IMAD.WIDE R6, R58, 0x2, R28.reuse ;  /* 0x000000023a067825 */ /* 0x102fe200078e021c */
[----:B------:R0:W-:Y:S03]  /*1ba90*/  STL.64 [R1+0x3e0], R8 ;  /* 0x0003e00801007387 */ /* 0x0001e60000100a00 */
[--C-:B--2---:R-:W-:Y:S01]  /*1baa0*/  IMAD.WIDE R4, R59, 0x2, R28.reuse ;  /* 0x000000023b047825 */ /* 0x104fe200078e021c */
        /* <DEDUP_REMOVED lines=8> */
[----:B------:R-:W2:Y:S04]  /*1bb30*/  LDL R23, [R1+0x514] ;  /* 0x0005140001177983 */ /* 0x000ea80000100800 */
[----:B------:R0:W-:Y:S04]  /*1bb40*/  STL.64 [R1+0x3b8], R4 ;  /* 0x0003b80401007387 */ /* 0x0001e80000100a00 */
[----:B------:R-:W3:Y:S04]  /*1bb50*/  LDL R20, [R1+0x51c] ;  /* 0x00051c0001147983 */ /* 0x000ee80000100800 */
[----:B------:R1:W-:Y:S04]  /*1bb60*/  STL.64 [R1+0x3b0], R2 ;  /* 0x0003b00201007387 */ /* 0x0003e80000100a00 */
[----:B------:R-:W4:Y:S01]  /*1bb70*/  LDL R21, [R1+0x524] ;  /* 0x0005240001157983 */ /* 0x000f220000100800 */
[----:B0-----:R-:W-:-:S03]  /*1bb80*/  IMAD.WIDE R4, R27, 0x2, R28 ;  /* 0x000000021b047825 */ /* 0x001fc600078e021c */
[----:B------:R-:W4:Y:S04]  /*1bb90*/  LDL R18, [R1+0x52c] ;  /* 0x00052c0001127983 */ /* 0x000f280000100800 */
[----:B------:R-:W4:Y:S01]  /*1bba0*/  LDL R19, [R1+0x534] ;  /* 0x0005340001137983 */ /* 0x000f220000100800 */
[----:B-1----:R-:W-:-:S03]  /*1bbb0*/  IMAD.WIDE R2, R26, 0x2, R28 ;  /* 0x000000021a027825 */ /* 0x002fc600078e021c */
[----:B------:R-:W4:Y:S04]  /*1bbc0*/  LDL R16, [R1+0x54c] ;  /* 0x00054c0001107983 */ /* 0x000f280000100800 */
        /* <DEDUP_REMOVED lines=13> */
[----:B0-----:R-:W4:Y:S04]  /*1bca0*/  LDL R4, [R1+0x50c] ;  /* 0x00050c0001047983 */ /* 0x001f280000100800 */
[----:B------:R-:W4:Y:S04]  /*1bcb0*/  LDL R5, [R1+0x508] ;  /* 0x0005080001057983 */ /* 0x000f280000100800 */
[----:B------:R-:W4:Y:S04]  /*1bcc0*/  LDL R56, [R1+0x504] ;  /* 0x0005040001387983 */ /* 0x000f280000100800 */
[----:B------:R-:W4:Y:S04]  /*1bcd0*/  LDL R57, [R1+0x500] ;  /* 0x0005000001397983 */ /* 0x000f280000100800 */
[----:B------:R-:W4:Y:S04]  /*1bce0*/  LDL R58, [R1+0x4fc] ;  /* 0x0004fc00013a7983 */ /* 0x000f280000100800 */
[----:B------:R-:W4:Y:S04]  /*1bcf0*/  LDL R59, [R1+0x4f8] ;  /* 0x0004f800013b7983 */ /* 0x000f280000100800 */
[----:B------:R-:W4:Y:S04]  /*1bd00*/  LDL R60, [R1+0x4f4] ;  /* 0x0004f400013c7983 */ /* 0x000f280000100800 */
[----:B------:R-:W4:Y:S04]  /*1bd10*/  LDL R61, [R1+0x4f0] ;  /* 0x0004f000013d7983 */ /* 0x000f280000100800 */
[----:B-1----:R-:W4:Y:S04]  /*1bd20*/  LDL R2, [R1+0x4ec] ;  /* 0x0004ec0001027983 */ /* 0x002f280000100800 */
[----:B------:R-:W4:Y:S04]  /*1bd30*/  LDL R3, [R1+0x4e8] ;  /* 0x0004e80001037983 */ /* 0x000f280000100800 */
[----:B------:R-:W4:Y:S04]  /*1bd40*/  LDL R27, [R1+0x4e4] ;  /* 0x0004e400011b7983 */ /* 0x000f280000100800 */
[----:B------:R-:W4:Y:S01]  /*1bd50*/  LDL R26, [R1+0x4e0] ;  /* 0x0004e000011a7983 */ /* 0x000f220000100800 */
[----:B--2---:R-:W-:-:S05]  /*1bd60*/  IMAD.WIDE R22, R23, 0x2, R28 ;  /* 0x0000000217167825 */ /* 0x004fca00078e021c */
[----:B------:R4:W-:Y:S01]  /*1bd70*/  STL.64 [R1+0x398], R22 ;  /* 0x0003981601007387 */ /* 0x0009e20000100a00 */
[----:B---3--:R-:W-:-:S05]  /*1bd80*/  IMAD.WIDE R24, R20, 0x2, R28 ;  /* 0x0000000214187825 */ /* 0x008fca00078e021c */
[----:B------:R-:W-:Y:S01]  /*1bd90*/  STL.64 [R1+0x390], R24 ;  /* 0x0003901801007387 */ /* 0x000fe20000100a00 */
[----:B----4-:R-:W-:-:S04]  /*1bda0*/  IMAD.WIDE R22, R21, 0x2, R28 ;  /* 0x0000000215167825 */ /* 0x010fc800078e021c */
        /* <DEDUP_REMOVED lines=54> */
[----:B------:R-:W2:Y:S01]  /*1c110*/  LDL R25, [R1+0x4dc] ;  /* 0x0004dc0001197983 */ /* 0x000ea20000100800 */
[----:B------:R-:W-:-:S03]  /*1c120*/  IMAD.WIDE R2, R26, 0x2, R28 ;  /* 0x000000021a027825 */ /* 0x000fc600078e021c */
        /* <DEDUP_REMOVED lines=18> */
[----:B-1----:R-:W4:Y:S04]  /*1c250*/  LDL R6, [R1+0x238] ;  /* 0x0002380001067983 */ /* 0x002f280000100800 */
[----:B------:R-:W4:Y:S04]  /*1c260*/  LDL R7, [R1+0x234] ;  /* 0x0002340001077983 */ /* 0x000f280000100800 */
[----:B---3--:R-:W3:Y:S04]  /*1c270*/  LDL R4, [R1+0x230] ;  /* 0x0002300001047983 */ /* 0x008ee80000100800 */
        /* <DEDUP_REMOVED lines=11> */
[----:B--2---:R-:W-:-:S05]  /*1c330*/  IMAD.WIDE R24, R25, 0x2, R28 ;  /* 0x0000000219187825 */ /* 0x004fca00078e021c */
[----:B------:R4:W-:Y:S02]  /*1c340*/  STL.64 [R1+0x810], R24 ;  /* 0x0008101801007387 */ /* 0x0009e40000100a00 */
[----:B----4-:R-:W-:-:S05]  /*1c350*/  IMAD.WIDE R24, R22, 0x2, R28 ;  /* 0x0000000216187825 */ /* 0x010fca00078e021c */
[----:B------:R0:W-:Y:S02]  /*1c360*/  STL.64 [R1+0x828], R24 ;  /* 0x0008281801007387 */ /* 0x0001e40000100a00 */
[----:B0-----:R-:W-:-:S04]  /*1c370*/  IMAD.WIDE R24, R23, 0x2, R28 ;  /* 0x0000000217187825 */ /* 0x001fc800078e021c */
[--C-:B------:R-:W-:Y:S01]  /*1c380*/  IMAD.WIDE R22, R20, 0x2, R28.reuse ;  /* 0x0000000214167825 */ /* 0x100fe200078e021c */
[----:B------:R0:W-:Y:S04]  /*1c390*/  STL.64 [R1+0x848], R24 ;  /* 0x0008481801007387 */ /* 0x0001e80000100a00 */
[----:B------:R1:W-:Y:S01]  /*1c3a0*/  STL.64 [R1+0x860], R22 ;  /* 0x0008601601007387 */ /* 0x0003e20000100a00 */
[----:B0-----:R-:W-:-:S04]  /*1c3b0*/  IMAD.WIDE R24, R21, 0x2, R28 ;  /* 0x0000000215187825 */ /* 0x001fc800078e021c */
[--C-:B-1----:R-:W-:Y:S01]  /*1c3c0*/  IMAD.WIDE R22, R18, 0x2, R28.reuse ;  /* 0x0000000212167825 */ /* 0x102fe200078e021c */
        /* <DEDUP_REMOVED lines=364> */
[----:B----4-:R-:W-:-:S04]  /*1da90*/  IMAD.WIDE R24, R22, 0x2, R28 ;  /* 0x0000000216187825 */ /* 0x010fc800078e021c */
[--C-:B------:R-:W-:Y:S01]  /*1daa0*/  IMAD.WIDE R22, R23, 0x2, R28.reuse ;  /* 0x0000000217167825 */ /* 0x100fe200078e021c */
[----:B------:R0:W-:Y:S04]  /*1dab0*/  STL.64 [R1+0x1628], R24 ;  /* 0x0016281801007387 */ /* 0x0001e80000100a00 */
[----:B0-----:R-:W2:Y:S04]  /*1dac0*/  LDL.LU.64 R24, [R1+0x4178] ;  /* 0x0041780001187983 */ /* 0x001ea80000300a00 */
        /* <DEDUP_REMOVED lines=41> */
[----:B---3--:R-:W-:-:S04]  /*1dd60*/  IMAD.WIDE R6, R4, 0x2, R28 ;  /* 0x0000000204067825 */ /* 0x008fc800078e021c */
[--C-:B------:R-:W-:Y:S01]  /*1dd70*/  IMAD.WIDE R4, R5, 0x2, R28.reuse ;  /* 0x0000000205047825 */ /* 0x100fe200078e021c */
[----:B------:R0:W-:Y:S04]  /*1dd80*/  STL.64 [R1+0x2c48], R6 ;  /* 0x002c480601007387 */ /* 0x0001e80000100a00 */
[----:B0-----:R-:W3:Y:S04]  /*1dd90*/  LDL.LU.64 R6, [R1+0x4130] ;  /* 0x0041300001067983 */ /* 0x001ee80000300a00 */
        /* <DEDUP_REMOVED lines=25> */
[----:B------:R0:W-:Y:S04]  /*1df30*/  STL.64 [R1+0x2da8], R26 ;  /* 0x002da81a01007387 */ /* 0x0001e80000100a00 */
[----:B0-----:R-:W2:Y:S02]  /*1df40*/  LDL.LU R27, [R1+0x4104] ;  /* 0x00410400011b7983 */ /* 0x001ea40000300800 */
[----:B--2---:R-:W-:-:S05]  /*1df50*/  IMAD.WIDE R26, R27, 0x2, R28 ;  /* 0x000000021b1a7825 */ /* 0x004fca00078e021c */
[----:B------:R0:W-:Y:S04]  /*1df60*/  STL.64 [R1+0x2dc8], R26 ;  /* 0x002dc81a01007387 */ /* 0x0001e80000100a00 */
[----:B0-----:R-:W2:Y:S02]  /*1df70*/  LDL.LU R26, [R1+0x4100] ;  /* 0x00410000011a7983 */ /* 0x001ea40000300800 */
[----:B--2---:R-:W-:-:S05]  /*1df80*/  IMAD.WIDE R26, R26, 0x2, R28 ;  /* 0x000000021a1a7825 */ /* 0x004fca00078e021c */
[----:B------:R0:W-:Y:S02]  /*1df90*/  STL.64 [R1+0x2de8], R26 ;  /* 0x002de81a01007387 */ /* 0x0001e40000100a00 */
[----:B0-----:R-:W-:-:S05]  /*1dfa0*/  IMAD.WIDE R26, R61, 0x2, R28 ;  /* 0x000000023d1a7825 */ /* 0x001fca00078e021c */
[----:B------:R0:W-:Y:S02]  /*1dfb0*/  STL.64 [R1+0x2e08], R26 ;  /* 0x002e081a01007387 */ /* 0x0001e40000100a00 */
[----:B0-----:R-:W-:-:S05]  /*1dfc0*/  IMAD.WIDE R26, R3, 0x2, R28 ;  /* 0x00000002031a7825 */ /* 0x001fca00078e021c */
[----:B------:R0:W-:Y:S02]  /*1dfd0*/  STL.64 [R1+0x2e28], R26 ;  /* 0x002e281a01007387 */ /* 0x0001e40000100a00 */
[----:B0-----:R-:W-:-:S05]  /*1dfe0*/  IMAD.WIDE R26, R2, 0x2, R28 ;  /* 0x00000002021a7825 */ /* 0x001fca00078e021c */
[----:B------:R0:W-:Y:S04]  /*1dff0*/  STL.64 [R1+0x2e48], R26 ;  /* 0x002e481a01007387 */ /* 0x0001e80000100a00 */
[----:B0-----:R-:W2:Y:S04]  /*1e000*/  LDL.LU.64 R26, [R1+0x40f8] ;  /* 0x0040f800011a7983 */ /* 0x001ea80000300a00 */
[----:B------:R-:W-:Y:S04]  /*1e010*/  STL [R1+0x4070], R2 ;  /* 0x0040700201007387 */ /* 0x000fe80000100800 */
[----:B------:R0:W-:Y:S04]  /*1e020*/  STL [R1+0x4074], R3 ;  /* 0x0040740301007387 */ /* 0x0001e80000100800 */
[----:B------:R1:W-:Y:S01]  /*1e030*/  STL.64 [R1+0x4080], R60 ;  /* 0x0040803c01007387 */ /* 0x0003e20000100a00 */
[----:B0-----:R-:W-:-:S05]  /*1e040*/  IMAD.WIDE R2, R60, 0x2, R28 ;  /* 0x000000023c027825 */ /* 0x001fca00078e021c */
[----:B------:R0:W-:Y:S01]  /*1e050*/  STL.64 [R1+0x2e68], R2 ;  /* 0x002e680201007387 */ /* 0x0001e20000100a00 */
[----:B-1----:R-:W-:-:S03]  /*1e060*/  IMAD.WIDE R60, R59, 0x2, R28 ;  /* 0x000000023b3c7825 */ /* 0x002fc600078e021c */
[----:B------:R1:W-:Y:S04]  /*1e070*/  STL.64 [R1+0x4088], R58 ;  /* 0x0040883a01007387 */ /* 0x0003e80000100a00 */
[----:B------:R-:W-:Y:S01]  /*1e080*/  STL.64 [R1+0x2e88], R60 ;  /* 0x002e883c01007387 */ /* 0x000fe20000100a00 */
[----:B0-----:R-:W-:-:S04]  /*1e090*/  IMAD.WIDE R2, R58, 0x2, R28 ;  /* 0x000000023a027825 */ /* 0x001fc800078e021c */
[--C-:B-1----:R-:W-:Y:S01]  /*1e0a0*/  IMAD.WIDE R58, R57, 0x2, R28.reuse ;  /* 0x00000002393a7825 */ /* 0x102fe200078e021c */
[----:B------:R0:W-:Y:S04]  /*1e0b0*/  STL.64 [R1+0x2ea8], R2 ;  /* 0x002ea80201007387 */ /* 0x0001e80000100a00 */
        /* <DEDUP_REMOVED lines=78> */
[----:B------:R1:W-:Y:S04]  /*1e5a0*/  STL.64 [R1+0x32c8], R6 ;  /* 0x0032c80601007387 */ /* 0x0003e80000100a00 */
[----:B------:R-:W2:Y:S01]  /*1e5b0*/  LDL R11, [R1+0x240] ;  /* 0x00024000010b7983 */ /* 0x000ea20000100800 */
[----:B0-----:R-:W-:-:S03]  /*1e5c0*/  IMAD.WIDE R2, R42, 0x2, R28 ;  /* 0x000000022a027825 */ /* 0x001fc600078e021c */
[----:B------:R0:W-:Y:S04]  /*1e5d0*/  STL.64 [R1+0x32e8], R4 ;  /* 0x0032e80401007387 */ /* 0x0001e80000100a00 */
[----:B------:R-:W3:Y:S04]  /*1e5e0*/  LDL R8, [R1+0x244] ;  /* 0x0002440001087983 */ /* 0x000ee80000100800 */
[----:B------:R4:W-:Y:S04]  /*1e5f0*/  STL.64 [R1+0x3308], R2 ;  /* 0x0033080201007387 */ /* 0x0009e80000100a00 */
[----:B------:R-:W3:Y:S04]  /*1e600*/  LDL R9, [R1+0x248] ;  /* 0x0002480001097983 */ /* 0x000ee80000100800 */
[----:B-1----:R-:W3:Y:S04]  /*1e610*/  LDL R6, [R1+0x24c] ;  /* 0x00024c0001067983 */ /* 0x002ee80000100800 */
[----:B------:R-:W3:Y:S04]  /*1e620*/  LDL R7, [R1+0x250] ;  /* 0x0002500001077983 */ /* 0x000ee80000100800 */
[----:B0-----:R-:W3:Y:S04]  /*1e630*/  LDL R4, [R1+0x254] ;  /* 0x0002540001047983 */ /* 0x001ee80000100800 */
[----:B------:R-:W3:Y:S04]  /*1e640*/  LDL R5, [R1+0x258] ;  /* 0x0002580001057983 */ /* 0x000ee80000100800 */
[----:B------:R-:W3:Y:S04]  /*1e650*/  LDL R56, [R1+0x25c] ;  /* 0x00025c0001387983 */ /* 0x000ee80000100800 */
[----:B------:R-:W3:Y:S01]  /*1e660*/  LDL R57, [R1+0x260] ;  /* 0x0002600001397983 */ /* 0x000ee20000100800 */
[----:B------:R-:W-:-:S03]  /*1e670*/  IMAD.WIDE R12, R43, 0x2, R28 ;  /* 0x000000022b0c7825 */ /* 0x000fc600078e021c */
[----:B------:R-:W3:Y:S01]  /*1e680*/  LDL R58, [R1+0x264] ;  /* 0x00026400013a7983 */ /* 0x000ee20000100800 */
[----:B----4-:R-:W-:-:S03]  /*1e690*/  IMAD.WIDE R2, R44, 0x2, R28 ;  /* 0x000000022c027825 */ /* 0x010fc600078e021c */
[----:B------:R-:W4:Y:S04]  /*1e6a0*/  LDL R59, [R1+0x268] ;  /* 0x00026800013b7983 */ /* 0x000f280000100800 */
[----:B------:R-:W4:Y:S04]  /*1e6b0*/  LDL R60, [R1+0x26c] ;  /* 0x00026c00013c7983 */ /* 0x000f280000100800 */
[----:B------:R-:W-:Y:S04]  /*1e6c0*/  STL.64 [R1+0x3328], R12 ;  /* 0x0033280c01007387 */ /* 0x000fe80000100a00 */
[----:B------:R-:W4:Y:S04]  /*1e6d0*/  LDL R61, [R1+0x270] ;  /* 0x00027000013d7983 */ /* 0x000f280000100800 */
[----:B------:R0:W-:Y:S04]  /*1e6e0*/  STL.64 [R1+0x3348], R2 ;  /* 0x0033480201007387 */ /* 0x0001e80000100a00 */
[----:B0-----:R-:W4:Y:S04]  /*1e6f0*/  LDL R3, [R1+0x514] ;  /* 0x0005140001037983 */ /* 0x001f280000100800 */
[----:B------:R-:W4:Y:S01]  /*1e700*/  LDL R2, [R1+0x51c] ;  /* 0x00051c0001027983 */ /* 0x000f220000100800 */
[----:B------:R-:W-:-:S04]  /*1e710*/  IMAD.WIDE R16, R45, 0x2, R28 ;  /* 0x000000022d107825 */ /* 0x000fc800078e021c */
        /* <DEDUP_REMOVED lines=19> */
[----:B------:R-:W-:Y:S03]  /*1e850*/  STL.64 [R1+0x3490], R16 ;  /* 0x0034901001007387 */ /* 0x000fe60000100a00 */
[----:B------:R-:W-:Y:S02]  /*1e860*/  IMAD.WIDE R12, R0, 0x2, R28 ;  /* 0x00000002000c7825 */ /* 0x000fe400078e021c */
[----:B------:R-:W4:Y:S04]  /*1e870*/  LDL.LU R28, [R1+0x534] ;  /* 0x00053400011c7983 */ /* 0x000f280000300800 */
[----:B------:R-:W-:Y:S04]  /*1e880*/  STL.64 [R1+0x34c8], R14 ;  /* 0x0034c80e01007387 */ /* 0x000fe80000100a00 */
[----:B------:R-:W4:Y:S04]  /*1e890*/  LDL.LU R29, [R1+0x54c] ;  /* 0x00054c00011d7983 */ /* 0x000f280000300800 */
[----:B------:R2:W-:Y:S02]  /*1e8a0*/  STL.64 [R1+0x34b0], R12 ;  /* 0x0034b00c01007387 */ /* 0x0005e40000100a00 */
[----:B--2---:R-:W-:-:S05]  /*1e8b0*/  IMAD.WIDE R12, R11, 0x2, R26 ;  /* 0x000000020b0c7825 */ /* 0x004fca00078e021a */
[----:B------:R0:W-:Y:S01]  /*1e8c0*/  STL.64 [R1+0x368], R12 ;  /* 0x0003680c01007387 */ /* 0x0001e20000100a00 */
[----:B---3--:R-:W-:-:S04]  /*1e8d0*/  IMAD.WIDE R10, R8, 0x2, R26 ;  /* 0x00000002080a7825 */ /* 0x008fc800078e021a */
[--C-:B------:R-:W-:Y:S01]  /*1e8e0*/  IMAD.WIDE R8, R9, 0x2, R26.reuse ;  /* 0x0000000209087825 */ /* 0x100fe200078e021a */
[----:B------:R1:W-:Y:S03]  /*1e8f0*/  STL.64 [R1+0x360], R10 ;  /* 0x0003600a01007387 */ /* 0x0003e60000100a00 */
[--C-:B0-----:R-:W-:Y:S01]  /*1e900*/  IMAD.WIDE R12, R6, 0x2, R26.reuse ;  /* 0x00000002060c7825 */ /* 0x101fe200078e021a */
[----:B------:R0:W-:Y:S04]  /*1e910*/  STL.64 [R1+0x358], R8 ;  /* 0x0003580801007387 */ /* 0x0001e80000100a00 */
[----:B------:R-:W-:Y:S01]  /*1e920*/  STL.64 [R1+0x350], R12 ;  /* 0x0003500c01007387 */ /* 0x000fe20000100a00 */
[----:B-1----:R-:W-:-:S04]  /*1e930*/  IMAD.WIDE R10, R7, 0x2, R26 ;  /* 0x00000002070a7825 */ /* 0x002fc800078e021a */
[--C-:B0-----:R-:W-:Y:S01]  /*1e940*/  IMAD.WIDE R8, R4, 0x2, R26.reuse ;  /* 0x0000000204087825 */ /* 0x101fe200078e021a */
        /* <DEDUP_REMOVED lines=9> */
[--C-:B----4-:R-:W-:Y:S01]  /*1e9e0*/  IMAD.WIDE R4, R59, 0x2, R26.reuse ;  /* 0x000000023b047825 */ /* 0x110fe200078e021a */
[----:B------:R-:W2:Y:S04]  /*1e9f0*/  LDL R23, [R1+0x524] ;  /* 0x0005240001177983 */ /* 0x000ea80000100800 */
[----:B------:R1:W-:Y:S04]  /*1ea00*/  STL.64 [R1+0x320], R6 ;  /* 0x0003200601007387 */ /* 0x0003e80000100a00 */
[----:B------:R-:W3:Y:S01]  /*1ea10*/  LDL R20, [R1+0x52c] ;  /* 0x00052c0001147983 */ /* 0x000ee20000100800 */
[----:B0-----:R-:W-:-:S03]  /*1ea20*/  IMAD.WIDE R8, R60, 0x2, R26 ;  /* 0x000000023c087825 */ /* 0x001fc600078e021a */
[----:B------:R0:W-:Y:S01]  /*1ea30*/  STL.64 [R1+0x318], R4 ;  /* 0x0003180401007387 */ /* 0x0001e20000100a00 */
[----:B-1----:R-:W-:-:S03]  /*1ea40*/  IMAD.WIDE R6, R61, 0x2, R26 ;  /* 0x000000023d067825 */ /* 0x002fc600078e021a */
[----:B------:R1:W-:Y:S04]  /*1ea50*/  STL.64 [R1+0x310], R8 ;  /* 0x0003100801007387 */ /* 0x0003e80000100a00 */
[----:B------:R4:W-:Y:S01]  /*1ea60*/  STL.64 [R1+0x308], R6 ;  /* 0x0003080601007387 */ /* 0x0009e20000100a00 */
[----:B0-----:R-:W-:-:S03]  /*1ea70*/  IMAD.WIDE R4, R3, 0x2, R26 ;  /* 0x0000000203047825 */ /* 0x001fc600078e021a */
[----:B------:R-:W3:Y:S01]  /*1ea80*/  LDL R21, [R1+0x554] ;  /* 0x0005540001157983 */ /* 0x000ee20000100800 */
[----:B------:R-:W-:-:S03]  /*1ea90*/  IMAD.WIDE R2, R2, 0x2, R26 ;  /* 0x0000000202027825 */ /* 0x000fc600078e021a */
        /* <DEDUP_REMOVED lines=12> */
[----:B-1----:R-:W3:Y:S04]  /*1eb60*/  LDL R8, [R1+0x50c] ;  /* 0x00050c0001087983 */ /* 0x002ee80000100800 */
[----:B------:R-:W3:Y:S04]  /*1eb70*/  LDL R9, [R1+0x508] ;  /* 0x0005080001097983 */ /* 0x000ee80000100800 */
[----:B----4-:R-:W4:Y:S04]  /*1eb80*/  LDL R6, [R1+0x504] ;  /* 0x0005040001067983 */ /* 0x010f280000100800 */
        /* <DEDUP_REMOVED lines=10> */
[----:B------:R-:W4:Y:S01]  /*1ec30*/  LDL R2, [R1+0x4d8] ;  /* 0x0004d80001027983 */ /* 0x000f220000100800 */
[----:B--2---:R-:W-:-:S04]  /*1ec40*/  IMAD.WIDE R32, R23, 0x2, R26 ;  /* 0x0000000217207825 */ /* 0x004fc800078e021a */
[----:B------:R-:W-:-:S04]  /*1ec50*/  IMAD.WIDE R22, R28, 0x2, R26 ;  /* 0x000000021c167825 */ /* 0x000fc800078e021a */
[--C-:B---3--:R-:W-:Y:S01]  /*1ec60*/  IMAD.WIDE R24, R20, 0x2, R26.reuse ;  /* 0x0000000214187825 */ /* 0x108fe200078e021a */
[----:B------:R0:W-:Y:S04]  /*1ec70*/  STL.64 [R1+0x2f0], R32 ;  /* 0x0002f02001007387 */ /* 0x0001e80000100a00 */
        /* <DEDUP_REMOVED lines=34> */
[----:B----4-:R-:W-:-:S04]  /*1eea0*/  IMAD.WIDE R12, R6, 0x2, R26 ;  /* 0x00000002060c7825 */ /* 0x010fc800078e021a */
[--C-:B0-----:R-:W-:Y:S01]  /*1eeb0*/  IMAD.WIDE R10, R7, 0x2, R26.reuse ;  /* 0x00000002070a7825 */ /* 0x101fe200078e021a */
[----:B------:R-:W-:Y:S03]  /*1eec0*/  STL.64 [R1+0x6f8], R12 ;  /* 0x0006f80c01007387 */ /* 0x000fe60000100a00 */
[--C-:B-1----:R-:W-:Y:S01]  /*1eed0*/  IMAD.WIDE R8, R4, 0x2, R26.reuse ;  /* 0x0000000204087825 */ /* 0x102fe200078e021a */
        /* <DEDUP_REMOVED lines=16> */
[----:B------:R1:W-:Y:S03]  /*1efe0*/  STL.64 [R1+0x7f8], R6 ;  /* 0x0007f80601007387 */ /* 0x0003e60000100a00 */
[--C-:B------:R-:W-:Y:S01]  /*1eff0*/  IMAD.WIDE R2, R2, 0x2, R26.reuse ;  /* 0x0000000202027825 */ /* 0x100fe200078e021a */
[----:B------:R-:W2:Y:S04]  /*1f000*/  LDL R33, [R1+0x4d4] ;  /* 0x0004d40001217983 */ /* 0x000ea80000100800 */
        /* <DEDUP_REMOVED lines=37> */
[----:B------:R1:W-:Y:S01]  /*1f260*/  STL.64 [R1+0x888], R24 ;  /* 0x0008881801007387 */ /* 0x0003e20000100a00 */
[----:B0-----:R-:W-:-:S04]  /*1f270*/  IMAD.WIDE R32, R22, 0x2, R26 ;  /* 0x0000000216207825 */ /* 0x001fc800078e021a */
        /* <DEDUP_REMOVED lines=437> */
[----:B0-----:R-:W-:-:S05]  /*20dd0*/  IMAD.WIDE R60, R3, 0x2, R26 ;  /* 0x00000002033c7825 */ /* 0x001fca00078e021a */
[----:B------:R0:W-:Y:S04]  /*20de0*/  STL.64 [R1+0x2dd0], R60 ;  /* 0x002dd03c01007387 */ /* 0x0001e80000100a00 */
[----:B0-----:R-:W2:Y:S01]  /*20df0*/  LDL.LU.64 R60, [R1+0x4080] ;  /* 0x00408000013c7983 */ /* 0x001ea20000300a00 */
[----:B------:R-:W-:-:S05]  /*20e00*/  IMAD.WIDE R2, R2, 0x2, R26 ;  /* 0x0000000202027825 */ /* 0x000fca00078e021a */
[----:B------:R2:W-:Y:S02]  /*20e10*/  STL.64 [R1+0x2df0], R2 ;  /* 0x002df00201007387 */ /* 0x0005e40000100a00 */
[--C-:B--2---:R-:W-:Y:S02]  /*20e20*/  IMAD.WIDE R2, R61, 0x2, R26.reuse ;  /* 0x000000023d027825 */ /* 0x104fe400078e021a */
[----:B------:R-:W2:Y:S04]  /*20e30*/  LDL.LU R61, [R1+0x4078] ;  /* 0x00407800013d7983 */ /* 0x000ea80000300800 */
        /* <DEDUP_REMOVED lines=8> */
[----:B------:R0:W-:Y:S04]  /*20ec0*/  STL.64 [R1+0x2e70], R2 ;  /* 0x002e700201007387 */ /* 0x0001e80000100a00 */
[----:B0-----:R-:W2:Y:S04]  /*20ed0*/  LDL.LU.64 R2, [R1+0x4068] ;  /* 0x0040680001027983 */ /* 0x001ea80000300a00 */
[----:B------:R0:W-:Y:S02]  /*20ee0*/  STL.64 [R1+0x3ff8], R60 ;  /* 0x003ff83c01007387 */ /* 0x0001e40000100a00 */
[----:B0-----:R-:W-:-:S05]  /*20ef0*/  IMAD.WIDE R60, R59, 0x2, R26 ;  /* 0x000000023b3c7825 */ /* 0x001fca00078e021a */
[----:B------:R0:W-:Y:S04]  /*20f00*/  STL.64 [R1+0x2e90], R60 ;  /* 0x002e903c01007387 */ /* 0x0001e80000100a00 */
[----:B------:R1:W-:Y:S01]  /*20f10*/  STL.64 [R1+0x4000], R58 ;  /* 0x0040003a01007387 */ /* 0x0003e20000100a00 */
[----:B0-----:R-:W-:-:S05]  /*20f20*/  IMAD.WIDE R60, R58, 0x2, R26 ;  /* 0x000000023a3c7825 */ /* 0x001fca00078e021a */
[----:B------:R0:W-:Y:S01]  /*20f30*/  STL.64 [R1+0x2eb0], R60 ;  /* 0x002eb03c01007387 */ /* 0x0001e20000100a00 */
[----:B-1----:R-:W-:-:S03]  /*20f40*/  IMAD.WIDE R58, R56, 0x2, R26 ;  /* 0x00000002383a7825 */ /* 0x002fc600078e021a */
[----:B------:R1:W-:Y:S01]  /*20f50*/  STL.64 [R1+0x4008], R56 ;  /* 0x0040083801007387 */ /* 0x0003e20000100a00 */
[----:B0-----:R-:W-:-:S04]  /*20f60*/  IMAD.WIDE R60, R57, 0x2, R26 ;  /* 0x00000002393c7825 */ /* 0x001fc800078e021a */
[--C-:B-1----:R-:W-:Y:S01]  /*20f70*/  IMAD.WIDE R56, R4, 0x2, R26.reuse ;  /* 0x0000000204387825 */ /* 0x102fe200078e021a */
[----:B------:R-:W-:Y:S04]  /*20f80*/  STL.64 [R1+0x2ed0], R60 ;  /* 0x002ed03c01007387 */ /* 0x000fe80000100a00 */
[----:B------:R0:W-:Y:S04]  /*20f90*/  STL.64 [R1+0x2ef0], R58 ;  /* 0x002ef03a01007387 */ /* 0x0001e80000100a00 */
[----:B------:R3:W-:Y:S04]  /*20fa0*/  STL.64 [R1+0x4010], R4 ;  /* 0x0040100401007387 */ /* 0x0007e80000100a00 */
[----:B------:R1:W-:Y:S01]  /*20fb0*/  STL.64 [R1+0x2f10], R56 ;  /* 0x002f103801007387 */ /* 0x0003e20000100a00 */
[----:B0-----:R-:W-:-:S04]  /*20fc0*/  IMAD.WIDE R58, R5, 0x2, R26 ;  /* 0x00000002053a7825 */ /* 0x001fc800078e021a */
[--C-:B---3--:R-:W-:Y:S01]  /*20fd0*/  IMAD.WIDE R4, R7, 0x2, R26.reuse ;  /* 0x0000000207047825 */ /* 0x108fe200078e021a */
[----:B------:R-:W-:Y:S03]  /*20fe0*/  STL.64 [R1+0x2f30], R58 ;  /* 0x002f303a01007387 */ /* 0x000fe60000100a00 */
[--C-:B-1----:R-:W-:Y:S01]  /*20ff0*/  IMAD.WIDE R56, R6, 0x2, R26.reuse ;  /* 0x0000000206387825 */ /* 0x102fe200078e021a */
[----:B------:R0:W-:Y:S04]  /*21000*/  STL.64 [R1+0x4018], R6 ;  /* 0x0040180601007387 */ /* 0x0001e80000100a00 */
[----:B------:R-:W-:Y:S04]  /*21010*/  STL.64 [R1+0x2f50], R56 ;  /* 0x002f503801007387 */ /* 0x000fe80000100a00 */
[----:B------:R1:W-:Y:S01]  /*21020*/  STL.64 [R1+0x2f70], R4 ;  /* 0x002f700401007387 */ /* 0x0003e20000100a00 */
[----:B0-----:R-:W-:-:S03]  /*21030*/  IMAD.WIDE R6, R8, 0x2, R26 ;  /* 0x0000000208067825 */ /* 0x001fc600078e021a */
[----:B------:R-:W-:Y:S04]  /*21040*/  STL.64 [R1+0x4020], R8 ;  /* 0x0040200801007387 */ /* 0x000fe80000100a00 */
[----:B------:R0:W-:Y:S01]  /*21050*/  STL.64 [R1+0x2f90], R6 ;  /* 0x002f900601007387 */ /* 0x0001e20000100a00 */
[----:B-1----:R-:W-:-:S05]  /*21060*/  IMAD.WIDE R4, R9, 0x2, R26 ;  /* 0x0000000209047825 */ /* 0x002fca00078e021a */
        /* <DEDUP_REMOVED lines=36> */
[----:B----4-:R-:W-:-:S03]  /*212b0*/  IMAD.WIDE R6, R24, 0x2, R26 ;  /* 0x0000000218067825 */ /* 0x010fc600078e021a */
[----:B------:R-:W-:Y:S04]  /*212c0*/  STL.64 [R1+0x4060], R24 ;  /* 0x0040601801007387 */ /* 0x000fe80000100a00 */
[----:B------:R1:W-:Y:S01]  /*212d0*/  STL.64 [R1+0x3190], R6 ;  /* 0x0031900601007387 */ /* 0x0003e20000100a00 */
[----:B0-----:R-:W-:-:S05]  /*212e0*/  IMAD.WIDE R4, R25, 0x2, R26 ;  /* 0x0000000219047825 */ /* 0x001fca00078e021a */
[----:B------:R0:W-:Y:S01]  /*212f0*/  STL.64 [R1+0x31b0], R4 ;  /* 0x0031b00401007387 */ /* 0x0001e20000100a00 */
[----:B-1----:R-:W-:-:S04]  /*21300*/  IMAD.WIDE R6, R32, 0x2, R26 ;  /* 0x0000000220067825 */ /* 0x002fc800078e021a */
[--C-:B------:R-:W-:Y:S01]  /*21310*/  IMAD.WIDE R8, R34, 0x2, R26.reuse ;  /* 0x0000000222087825 */ /* 0x100fe200078e021a */
[----:B------:R1:W-:Y:S03]  /*21320*/  STL.64 [R1+0x31d0], R6 ;  /* 0x0031d00601007387 */ /* 0x0003e60000100a00 */
        /* <DEDUP_REMOVED lines=16> */
[----:B------:R-:W2:Y:S01]  /*21430*/  LDL.LU R15, [R1+0x240] ;  /* 0x00024000010f7983 */ /* 0x000ea20000300800 */
[----:B0-----:R-:W-:-:S03]  /*21440*/  IMAD.WIDE R4, R42, 0x2, R26 ;  /* 0x000000022a047825 */ /* 0x001fc600078e021a */
[----:B------:R0:W-:Y:S04]  /*21450*/  STL.64 [R1+0x32f0], R6 ;  /* 0x0032f00601007387 */ /* 0x0001e80000100a00 */
[----:B------:R-:W3:Y:S04]  /*21460*/  LDL.LU R12, [R1+0x244] ;  /* 0x00024400010c7983 */ /* 0x000ee80000300800 */
[----:B------:R4:W-:Y:S04]  /*21470*/  STL.64 [R1+0x3310], R4 ;  /* 0x0033100401007387 */ /* 0x0009e80000100a00 */
[----:B------:R-:W3:Y:S04]  /*21480*/  LDL.LU R13, [R1+0x248] ;  /* 0x00024800010d7983 */ /* 0x000ee80000300800 */
[----:B------:R-:W3:Y:S04]  /*21490*/  LDL.LU R10, [R1+0x24c] ;  /* 0x00024c00010a7983 */ /* 0x000ee80000300800 */
[----:B------:R-:W3:Y:S04]  /*214a0*/  LDL.LU R11, [R1+0x250] ;  /* 0x00025000010b7983 */ /* 0x000ee80000300800 */
[----:B-1----:R-:W3:Y:S04]  /*214b0*/  LDL.LU R8, [R1+0x254] ;  /* 0x0002540001087983 */ /* 0x002ee80000300800 */
[----:B------:R-:W3:Y:S04]  /*214c0*/  LDL.LU R9, [R1+0x258] ;  /* 0x0002580001097983 */ /* 0x000ee80000300800 */
[----:B0-----:R-:W3:Y:S04]  /*214d0*/  LDL.LU R6, [R1+0x25c] ;  /* 0x00025c0001067983 */ /* 0x001ee80000300800 */
[----:B------:R-:W3:Y:S04]  /*214e0*/  LDL.LU R7, [R1+0x260] ;  /* 0x0002600001077983 */ /* 0x000ee80000300800 */
[----:B----4-:R-:W4:Y:S04]  /*214f0*/  LDL.LU R4, [R1+0x264] ;  /* 0x0002640001047983 */ /* 0x010f280000300800 */
[----:B------:R-:W4:Y:S04]  /*21500*/  LDL.LU R5, [R1+0x268] ;  /* 0x0002680001057983 */ /* 0x000f280000300800 */
[----:B------:R-:W4:Y:S04]  /*21510*/  LDL.LU R56, [R1+0x26c] ;  /* 0x00026c0001387983 */ /* 0x000f280000300800 */
[----:B------:R-:W4:Y:S04]  /*21520*/  LDL.LU R57, [R1+0x270] ;  /* 0x0002700001397983 */ /* 0x000f280000300800 */
[----:B------:R-:W4:Y:S04]  /*21530*/  LDL.LU R58, [R1+0x514] ;  /* 0x00051400013a7983 */ /* 0x000f280000300800 */
[----:B------:R-:W4:Y:S04]  /*21540*/  LDL.LU R59, [R1+0x51c] ;  /* 0x00051c00013b7983 */ /* 0x000f280000300800 */
[----:B------:R-:W4:Y:S04]  /*21550*/  LDL.LU R60, [R1+0x524] ;  /* 0x00052400013c7983 */ /* 0x000f280000300800 */
[----:B------:R-:W4:Y:S01]  /*21560*/  LDL.LU R61, [R1+0x52c] ;  /* 0x00052c00013d7983 */ /* 0x000f220000300800 */
        /* <DEDUP_REMOVED lines=25> */
[----:B-1----:R-:W-:Y:S01]  /*21700*/  IMAD.WIDE R18, R0, 0x2, R26 ;  /* 0x0000000200127825 */ /* 0x002fe200078e021a */
[----:B------:R-:W-:Y:S04]  /*21710*/  STL.64 [R1+0x34d0], R20 ;  /* 0x0034d01401007387 */ /* 0x000fe80000100a00 */
[----:B------:R-:W-:Y:S01]  /*21720*/  STL.64 [R1+0x34b8], R18 ;  /* 0x0034b81201007387 */ /* 0x000fe20000100a00 */
        /* <DEDUP_REMOVED lines=37> */
[----:B------:R-:W2:Y:S04]  /*21980*/  LDL.LU R24, [R1+0x554] ;  /* 0x0005540001187983 */ /* 0x000ea80000300800 */
[----:B------:R3:W-:Y:S04]  /*21990*/  STL.64 [R1+0x240], R4 ;  /* 0x0002400401007387 */ /* 0x0007e80000100a00 */
        /* <DEDUP_REMOVED lines=15> */
[----:B0-----:R-:W4:Y:S04]  /*21a90*/  LDL.LU R8, [R1+0x4f8] ;  /* 0x0004f80001087983 */ /* 0x001f280000300800 */
[----:B------:R-:W4:Y:S04]  /*21aa0*/  LDL.LU R9, [R1+0x4f4] ;  /* 0x0004f40001097983 */ /* 0x000f280000300800 */
[----:B-1----:R-:W4:Y:S04]  /*21ab0*/  LDL.LU R6, [R1+0x4f0] ;  /* 0x0004f00001067983 */ /* 0x002f280000300800 */
[----:B------:R-:W4:Y:S04]  /*21ac0*/  LDL.LU R7, [R1+0x4ec] ;  /* 0x0004ec0001077983 */ /* 0x000f280000300800 */
[----:B---3--:R-:W3:Y:S04]  /*21ad0*/  LDL.LU R4, [R1+0x4e8] ;  /* 0x0004e80001047983 */ /* 0x008ee80000300800 */
[----:B------:R-:W3:Y:S04]  /*21ae0*/  LDL.LU R5, [R1+0x4e4] ;  /* 0x0004e40001057983 */ /* 0x000ee80000300800 */
[----:B------:R-:W3:Y:S04]  /*21af0*/  LDL.LU R56, [R1+0x4e0] ;  /* 0x0004e00001387983 */ /* 0x000ee80000300800 */
[----:B------:R-:W3:Y:S04]  /*21b00*/  LDL.LU R57, [R1+0x4dc] ;  /* 0x0004dc0001397983 */ /* 0x000ee80000300800 */
[----:B------:R-:W3:Y:S04]  /*21b10*/  LDL.LU R58, [R1+0x4d8] ;  /* 0x0004d800013a7983 */ /* 0x000ee80000300800 */
[----:B------:R-:W3:Y:S04]  /*21b20*/  LDL.LU R59, [R1+0x4d4] ;  /* 0x0004d400013b7983 */ /* 0x000ee80000300800 */
[----:B------:R-:W3:Y:S04]  /*21b30*/  LDL.LU R60, [R1+0x4d0] ;  /* 0x0004d000013c7983 */ /* 0x000ee80000300800 */
[----:B------:R-:W3:Y:S01]  /*21b40*/  LDL.LU R61, [R1+0x4cc] ;  /* 0x0004cc00013d7983 */ /* 0x000ee20000300800 */
[----:B------:R-:W-:-:S04]  /*21b50*/  IMAD.WIDE R30, R31, 0x2, R2 ;  /* 0x000000021f1e7825 */ /* 0x000fc800078e0202 */
[--C-:B------:R-:W-:Y:S01]  /*21b60*/  IMAD.WIDE R28, R29, 0x2, R2.reuse ;  /* 0x000000021d1c7825 */ /* 0x100fe200078e0202 */
[----:B------:R-:W-:Y:S04]  /*21b70*/  STL.64 [R1+0x3fe0], R30 ;  /* 0x003fe01e01007387 */ /* 0x000fe80000100a00 */
[----:B------:R-:W-:Y:S01]  /*21b80*/  STL.64 [R1+0x3fe8], R28 ;  /* 0x003fe81c01007387 */ /* 0x000fe20000100a00 */
[----:B--2---:R-:W-:-:S05]  /*21b90*/  IMAD.WIDE R26, R24, 0x2, R2 ;  /* 0x00000002181a7825 */ /* 0x004fca00078e0202 */
[----:B------:R4:W-:Y:S02]  /*21ba0*/  STL.64 [R1+0x3ff0], R26 ;  /* 0x003ff01a01007387 */ /* 0x0009e40000100a00 */
        /* <DEDUP_REMOVED lines=52> */
[----:B------:R-:W2:Y:S04]  /*21ef0*/  LDL.LU R29, [R1+0x4c8] ;  /* 0x0004c800011d7983 */ /* 0x000ea80000300800 */
[----:B------:R1:W-:Y:S04]  /*21f00*/  STL.64 [R1+0x4d0], R6 ;  /* 0x0004d00601007387 */ /* 0x0003e80000100a00 */
[----:B------:R-:W3:Y:S04]  /*21f10*/  LDL.LU R30, [R1+0x4c4] ;  /* 0x0004c400011e7983 */ /* 0x000ee80000300800 */
        /* <DEDUP_REMOVED lines=18> */
[----:B0-----:R-:W3:Y:S04]  /*22040*/  LDL.LU R8, [R1+0x21c] ;  /* 0x00021c0001087983 */ /* 0x001ee80000300800 */
[----:B------:R-:W3:Y:S04]  /*22050*/  LDL.LU R9, [R1+0x218] ;  /* 0x0002180001097983 */ /* 0x000ee80000300800 */
[----:B-1----:R-:W3:Y:S04]  /*22060*/  LDL.LU R6, [R1+0x214] ;  /* 0x0002140001067983 */ /* 0x002ee80000300800 */
        /* <DEDUP_REMOVED lines=9> */
[----:B--2---:R-:W-:-:S04]  /*22100*/  IMAD.WIDE R28, R29, 0x2, R2 ;  /* 0x000000021d1c7825 */ /* 0x004fc800078e0202 */
[--C-:B---3--:R-:W-:Y:S01]  /*22110*/  IMAD.WIDE R26, R30, 0x2, R2.reuse ;  /* 0x000000021e1a7825 */ /* 0x108fe200078e0202 */
[----:B------:R0:W-:Y:S04]  /*22120*/  STL.64 [R1+0x4c8], R28 ;  /* 0x0004c81c01007387 */ /* 0x0001e80000100a00 */
[----:B------:R1:W-:Y:S01]  /*22130*/  STL.64 [R1+0x800], R26 ;  /* 0x0008001a01007387 */ /* 0x0003e20000100a00 */
[----:B------:R-:W-:-:S04]  /*22140*/  IMAD.WIDE R30, R31, 0x2, R2 ;  /* 0x000000021f1e7825 */ /* 0x000fc800078e0202 */
        /* <DEDUP_REMOVED lines=332> */
[----:B------:R0:W-:Y:S04]  /*23610*/  STL.64 [R1+0x13e0], R8 ;  /* 0x0013e00801007387 */ /* 0x0001e80000100a00 */
[----:B------:R-:W3:Y:S01]  /*23620*/  LDL.LU R22, [R1+0x78] ;  /* 0x0000780001167983 */ /* 0x000ee20000300800 */
[----:B--2---:R-:W-:-:S03]  /*23630*/  IMAD.WIDE R4, R61, 0x2, R2 ;  /* 0x000000023d047825 */ /* 0x004fc600078e0202 */
[----:B------:R1:W-:Y:S04]  /*23640*/  STL.64 [R1+0x80], R6 ;  /* 0x0000800601007387 */ /* 0x0003e80000100a00 */
[----:B------:R-:W2:Y:S04]  /*23650*/  LDL.LU R23, [R1+0x74] ;  /* 0x0000740001177983 */ /* 0x000ea80000300800 */
[----:B------:R4:W-:Y:S04]  /*23660*/  STL.64 [R1+0x1418], R4 ;  /* 0x0014180401007387 */ /* 0x0009e80000100a00 */
[----:B------:R-:W2:Y:S04]  /*23670*/  LDL.LU R20, [R1+0x70] ;  /* 0x0000700001147983 */ /* 0x000ea80000300800 */
        /* <DEDUP_REMOVED lines=11> */
[----:B0-----:R-:W2:Y:S04]  /*23730*/  LDL.LU R8, [R1+0x40] ;  /* 0x0000400001087983 */ /* 0x001ea80000300800 */
[----:B------:R-:W2:Y:S04]  /*23740*/  LDL.LU R9, [R1+0x3c] ;  /* 0x00003c0001097983 */ /* 0x000ea80000300800 */
[----:B-1----:R-:W2:Y:S04]  /*23750*/  LDL.LU R6, [R1+0x38] ;  /* 0x0000380001067983 */ /* 0x002ea80000300800 */
[----:B------:R-:W2:Y:S04]  /*23760*/  LDL.LU R7, [R1+0x34] ;  /* 0x0000340001077983 */ /* 0x000ea80000300800 */
[----:B----4-:R-:W4:Y:S04]  /*23770*/  LDL.LU R4, [R1+0x30] ;  /* 0x0000300001047983 */ /* 0x010f280000300800 */
        /* <DEDUP_REMOVED lines=12> */
[----:B---3--:R-:W-:-:S05]  /*23840*/  IMAD.WIDE R24, R22, 0x2, R2 ;  /* 0x0000000216187825 */ /* 0x008fca00078e0202 */
[----:B------:R0:W-:Y:S01]  /*23850*/  STL.64 [R1+0x78], R24 ;  /* 0x0000781801007387 */ /* 0x0001e20000100a00 */
[----:B--2---:R-:W-:-:S03]  /*23860*/  IMAD.WIDE R22, R23, 0x2, R2 ;  /* 0x0000000217167825 */ /* 0x004fc600078e0202 */
[----:B0-----:R-:W2:Y:S04]  /*23870*/  LDL.LU.64 R24, [R1+0x4060] ;  /* 0x0040600001187983 */ /* 0x001ea80000300a00 */
        /* <DEDUP_REMOVED lines=41> */
[----:B----4-:R-:W-:-:S04]  /*23b10*/  IMAD.WIDE R6, R4, 0x2, R2 ;  /* 0x0000000204067825 */ /* 0x010fc800078e0202 */
        /* <DEDUP_REMOVED lines=19> */
[----:B0-----:R-:W2:Y:S01]  /*23c50*/  LDL.LU.64 R60, [R1+0x3ff8] ;  /* 0x003ff800013c7983 */ /* 0x001ea20000300a00 */
[----:B------:R-:W-:-:S05]  /*23c60*/  IMAD.WIDE R26, R27, 0x2, R2 ;  /* 0x000000021b1a7825 */ /* 0x000fca00078e0202 */
[----:B------:R0:W-:Y:S02]  /*23c70*/  STL.64 [R1+0x10], R26 ;  /* 0x0000101a01007387 */ /* 0x0001e40000100a00 */
[----:B0-----:R-:W-:-:S05]  /*23c80*/  IMAD.WIDE R26, R28, 0x2, R2 ;  /* 0x000000021c1a7825 */ /* 0x001fca00078e0202 */
[----:B------:R0:W-:Y:S02]  /*23c90*/  STL.64 [R1+0x16d8], R26 ;  /* 0x0016d81a01007387 */ /* 0x0001e40000100a00 */
[----:B0-----:R-:W-:-:S04]  /*23ca0*/  IMAD.WIDE R26, R29, 0x2, R2 ;  /* 0x000000021d1a7825 */ /* 0x001fc800078e0202 */
[--C-:B------:R-:W-:Y:S01]  /*23cb0*/  IMAD.WIDE R28, R30, 0x2, R2.reuse ;  /* 0x000000021e1c7825 */ /* 0x100fe200078e0202 */
[----:B------:R0:W-:Y:S04]  /*23cc0*/  STL.64 [R1+0x8], R26 ;  /* 0x0000081a01007387 */ /* 0x0001e80000100a00 */
[----:B------:R1:W-:Y:S01]  /*23cd0*/  STL.64 [R1+0x1700], R28 ;  /* 0x0017001c01007387 */ /* 0x0003e20000100a00 */
[----:B0-----:R-:W-:-:S03]  /*23ce0*/  IMAD.WIDE R26, R31, 0x2, R2 ;  /* 0x000000021f1a7825 */ /* 0x001fc600078e0202 */
[----:B--2---:R-:W-:Y:S01]  /*23cf0*/  STL [R1+0x3f94], R61 ;  /* 0x003f943d01007387 */ /* 0x004fe20000100800 */
[----:B-1----:R-:W-:-:S03]  /*23d00*/  IMAD.WIDE R28, R60, 0x2, R2 ;  /* 0x000000023c1c7825 */ /* 0x002fc600078e0202 */
[----:B------:R0:W-:Y:S04]  /*23d10*/  STL.64 [R1], R26 ;  /* 0x0000001a01007387 */ /* 0x0001e80000100a00 */
[----:B------:R-:W-:Y:S01]  /*23d20*/  STL.64 [R1+0x1738], R28 ;  /* 0x0017381c01007387 */ /* 0x000fe20000100a00 */
[----:B0-----:R-:W-:-:S04]  /*23d30*/  IMAD.WIDE R26, R59, 0x2, R2 ;  /* 0x000000023b1a7825 */ /* 0x001fc800078e0202 */
[----:B------:R-:W-:-:S05]  /*23d40*/  IMAD.WIDE R58, R58, 0x2, R2 ;  /* 0x000000023a3a7825 */ /* 0x000fca00078e0202 */
[----:B------:R-:W-:Y:S04]  /*23d50*/  STL.64 [R1+0x3fc8], R58 ;  /* 0x003fc83a01007387 */ /* 0x000fe80000100a00 */
[----:B------:R0:W-:Y:S02]  /*23d60*/  STL.64 [R1+0x1758], R26 ;  /* 0x0017581a01007387 */ /* 0x0001e40000100a00 */
[----:B0-----:R-:W-:-:S04]  /*23d70*/  IMAD.WIDE R26, R57, 0x2, R2 ;  /* 0x00000002391a7825 */ /* 0x001fc800078e0202 */
[----:B------:R-:W-:-:S05]  /*23d80*/  IMAD.WIDE R56, R56, 0x2, R2 ;  /* 0x0000000238387825 */ /* 0x000fca00078e0202 */
[----:B------:R-:W-:Y:S04]  /*23d90*/  STL.64 [R1+0x3fd0], R56 ;  /* 0x003fd03801007387 */ /* 0x000fe80000100a00 */
[----:B------:R0:W-:Y:S02]  /*23da0*/  STL.64 [R1+0x2ed8], R26 ;  /* 0x002ed81a01007387 */ /* 0x0001e40000100a00 */
[----:B0-----:R-:W-:-:S04]  /*23db0*/  IMAD.WIDE R26, R4, 0x2, R2 ;  /* 0x00000002041a7825 */ /* 0x001fc800078e0202 */
[----:B------:R-:W-:-:S05]  /*23dc0*/  IMAD.WIDE R4, R5, 0x2, R2 ;  /* 0x0000000205047825 */ /* 0x000fca00078e0202 */
[----:B------:R4:W-:Y:S04]  /*23dd0*/  STL.64 [R1+0x3fb8], R4 ;  /* 0x003fb80401007387 */ /* 0x0009e80000100a00 */
[----:B------:R-:W-:Y:S01]  /*23de0*/  STL.64 [R1+0x2f18], R26 ;  /* 0x002f181a01007387 */ /* 0x000fe20000100a00 */
[----:B----4-:R-:W-:-:S04]  /*23df0*/  IMAD.WIDE R4, R6, 0x2, R2 ;  /* 0x0000000206047825 */ /* 0x010fc800078e0202 */
        /* <DEDUP_REMOVED lines=18> */
[----:B------:R0:W-:Y:S01]  /*23f20*/  STL.64 [R1+0x3058], R4 ;  /* 0x0030580401007387 */ /* 0x0001e20000100a00 */
[----:B------:R-:W-:-:S04]  /*23f30*/  IMAD.WIDE R6, R20, 0x2, R2 ;  /* 0x0000000214067825 */ /* 0x000fc800078e0202 */
[----:B0-----:R-:W-:-:S04]  /*23f40*/  IMAD.WIDE R4, R16, 0x2, R2 ;  /* 0x0000000210047825 */ /* 0x001fc800078e0202 */
[----:B------:R-:W-:-:S05]  /*23f50*/  IMAD.WIDE R16, R17, 0x2, R2 ;  /* 0x0000000211107825 */ /* 0x000fca00078e0202 */
[----:B------:R-:W-:Y:S04]  /*23f60*/  STL.64 [R1+0x3fd8], R16 ;  /* 0x003fd81001007387 */ /* 0x000fe80000100a00 */
[----:B------:R0:W-:Y:S02]  /*23f70*/  STL.64 [R1+0x3098], R4 ;  /* 0x0030980401007387 */ /* 0x0001e40000100a00 */
[----:B0-----:R-:W-:-:S05]  /*23f80*/  IMAD.WIDE R4, R18, 0x2, R2 ;  /* 0x0000000212047825 */ /* 0x001fca00078e0202 */
[----:B------:R3:W-:Y:S04]  /*23f90*/  STL.64 [R1+0x30d8], R4 ;  /* 0x0030d80401007387 */ /* 0x0007e80000100a00 */
[----:B------:R0:W-:Y:S01]  /*23fa0*/  STL.64 [R1+0x3118], R6 ;  /* 0x0031180601007387 */ /* 0x0001e20000100a00 */
[----:B---3--:R-:W-:-:S04]  /*23fb0*/  IMAD.WIDE R4, R22, 0x2, R2 ;  /* 0x0000000216047825 */ /* 0x008fc800078e0202 */
[--C-:B0-----:R-:W-:Y:S01]  /*23fc0*/  IMAD.WIDE R6, R24, 0x2, R2.reuse ;  /* 0x0000000218067825 */ /* 0x101fe200078e0202 */
[----:B------:R0:W-:Y:S04]  /*23fd0*/  STL.64 [R1+0x3158], R4 ;  /* 0x0031580401007387 */ /* 0x0001e80000100a00 */
[----:B------:R1:W-:Y:S01]  /*23fe0*/  STL.64 [R1+0x3198], R6 ;  /* 0x0031980601007387 */ /* 0x0003e20000100a00 */
[----:B0-----:R-:W-:-:S04]  /*23ff0*/  IMAD.WIDE R4, R32, 0x2, R2 ;  /* 0x0000000220047825 */ /* 0x001fc800078e0202 */
[--C-:B-1----:R-:W-:Y:S01]  /*24000*/  IMAD.WIDE R6, R34, 0x2, R2.reuse ;  /* 0x0000000222067825 */ /* 0x102fe200078e0202 */
[----:B------:R0:W-:Y:S04]  /*24010*/  STL.64 [R1+0x31d8], R4 ;  /* 0x0031d80401007387 */ /* 0x0001e80000100a00 */
[----:B------:R-:W-:Y:S04]  /*24020*/  STL.64 [R1+0x3218], R6 ;  /* 0x0032180601007387 */ /* 0x000fe80000100a00 */
[----:B------:R-:W2:Y:S01]  /*24030*/  LDL.LU.64 R28, [R1+0x498] ;  /* 0x00049800011c7983 */ /* 0x000ea20000300a00 */
[----:B0-----:R-:W-:-:S05]  /*24040*/  IMAD.WIDE R4, R36, 0x2, R2 ;  /* 0x0000000224047825 */ /* 0x001fca00078e0202 */
[----:B------:R0:W-:Y:S04]  /*24050*/  STL.64 [R1+0x3258], R4 ;  /* 0x0032580401007387 */ /* 0x0001e80000100a00 */
[----:B------:R-:W3:Y:S01]  /*24060*/  LDL.LU.64 R8, [R1+0x400] ;  /* 0x0004000001087983 */ /* 0x000ee20000300a00 */
[----:B0-----:R-:W-:-:S05]  /*24070*/  IMAD.WIDE R4, R38, 0x2, R2 ;  /* 0x0000000226047825 */ /* 0x001fca00078e0202 */
[----:B------:R0:W-:Y:S04]  /*24080*/  STL.64 [R1+0x3298], R4 ;  /* 0x0032980401007387 */ /* 0x0001e80000100a00 */
[----:B------:R-:W4:Y:S01]  /*24090*/  LDL.LU.64 R14, [R1+0x368] ;  /* 0x00036800010e7983 */ /* 0x000f220000300a00 */
        /* <DEDUP_REMOVED lines=12> */
[----:B------:R-:W-:-:S04]  /*24160*/  IMAD.WIDE R16, R51, 0x2, R2 ;  /* 0x0000000233107825 */ /* 0x000fc800078e0202 */
[----:B0-----:R-:W-:-:S05]  /*24170*/  IMAD.WIDE R4, R48, 0x2, R2 ;  /* 0x0000000230047825 */ /* 0x001fca00078e0202 */
[----:B------:R0:W-:Y:S04]  /*24180*/  STL.64 [R1+0x33d8], R4 ;  /* 0x0033d80401007387 */ /* 0x0001e80000100a00 */
[----:B------:R-:W4:Y:S04]  /*24190*/  LDL.LU.64 R10, [R1+0x2c8] ;  /* 0x0002c800010a7983 */ /* 0x000f280000300a00 */
[----:B------:R1:W-:Y:S04]  /*241a0*/  STL.64 [R1+0x3420], R16 ;  /* 0x0034201001007387 */ /* 0x0003e80000100a00 */
[----:B------:R-:W4:Y:S01]  /*241b0*/  LDL.LU.64 R56, [R1+0x488] ;  /* 0x0004880001387983 */ /* 0x000f220000300a00 */
[----:B0-----:R-:W-:-:S05]  /*241c0*/  IMAD.WIDE R4, R52, 0x2, R2 ;  /* 0x0000000234047825 */ /* 0x001fca00078e0202 */
[----:B------:R0:W-:Y:S01]  /*241d0*/  STL.64 [R1+0x3440], R4 ;  /* 0x0034400401007387 */ /* 0x0001e20000100a00 */
[----:B-1----:R-:W-:-:S03]  /*241e0*/  IMAD.WIDE R16, R54, 0x2, R2 ;  /* 0x0000000236107825 */ /* 0x002fc600078e0202 */
[----:B0-----:R-:W4:Y:S01]  /*241f0*/  LDL.LU.64 R4, [R1+0x3f0] ;  /* 0x0003f00001047983 */ /* 0x001f220000300a00 */
[----:B------:R-:W-:-:S03]  /*24200*/  IMAD.WIDE R60, R50, 0x2, R2 ;  /* 0x00000002323c7825 */ /* 0x000fc600078e0202 */
[----:B------:R-:W4:Y:S01]  /*24210*/  LDL.LU.64 R26, [R1+0x358] ;  /* 0x00035800011a7983 */ /* 0x000f220000300a00 */
[----:B------:R-:W-:-:S03]  /*24220*/  IMAD.WIDE R50, R0, 0x2, R2 ;  /* 0x0000000200327825 */ /* 0x000fc600078e0202 */
[----:B------:R-:W-:Y:S04]  /*24230*/  STL.64 [R1+0x3480], R16 ;  /* 0x0034801001007387 */ /* 0x000fe80000100a00 */
[----:B--2---:R0:W-:Y:S01]  /*24240*/  STL [R1+0x3f80], R28 ;  /* 0x003f801c01007387 */ /* 0x0041e20000100800 */
[----:B------:R-:W-:-:S03]  /*24250*/  IMAD.MOV.U32 R0, RZ, RZ, R29 ;  /* 0x000000ffff007224 */ /* 0x000fc600078e001d */
[----:B0-----:R-:W2:Y:S04]  /*24260*/  LDL.LU.64 R28, [R1+0x2c0] ;  /* 0x0002c000011c7983 */ /* 0x001ea80000300a00 */
[----:B------:R0:W-:Y:S04]  /*24270*/  STL [R1+0x3f78], R0 ;  /* 0x003f780001007387 */ /* 0x0001e80000100800 */
[----:B---3--:R1:W-:Y:S01]  /*24280*/  STL [R1+0x3f7c], R8 ;  /* 0x003f7c0801007387 */ /* 0x0083e20000100800 */
[----:B0-----:R-:W-:-:S03]  /*24290*/  IMAD.MOV.U32 R0, RZ, RZ, R9 ;  /* 0x000000ffff007224 */ /* 0x001fc600078e0009 */
[----:B-1----:R-:W3:Y:S04]  /*242a0*/  LDL.LU.64 R8, [R1+0x480] ;  /* 0x0004800001087983 */ /* 0x002ee80000300a00 */
[----:B------:R0:W-:Y:S04]  /*242b0*/  STL [R1+0x3f70], R0 ;  /* 0x003f700001007387 */ /* 0x0001e80000100800 */
[----:B----4-:R1:W-:Y:S01]  /*242c0*/  STL [R1+0x3f74], R14 ;  /* 0x003f740e01007387 */ /* 0x0103e20000100800 */
[----:B0-----:R-:W-:-:S03]  /*242d0*/  IMAD.MOV.U32 R0, RZ, RZ, R15 ;  /* 0x000000ffff007224 */ /* 0x001fc600078e000f */
[----:B-1----:R-:W4:Y:S04]  /*242e0*/  LDL.LU.64 R14, [R1+0x3e8] ;  /* 0x0003e800010e7983 */ /* 0x002f280000300a00 */
[----:B------:R0:W-:Y:S04]  /*242f0*/  STL [R1+0x3f68], R0 ;  /* 0x003f680001007387 */ /* 0x0001e80000100800 */
[----:B------:R1:W-:Y:S01]  /*24300*/  STL [R1+0x3f6c], R6 ;  /* 0x003f6c0601007387 */ /* 0x0003e20000100800 */
[----:B0-----:R-:W-:-:S03]  /*24310*/  MOV R0, R7 ;  /* 0x0000000700007202 */ /* 0x001fc60000000f00 */
[----:B-1----:R-:W4:Y:S04]  /*24320*/  LDL.LU.64 R6, [R1+0x350] ;  /* 0x0003500001067983 */ /* 0x002f280000300a00 */
[----:B------:R0:W-:Y:S04]  /*24330*/  STL [R1+0x3f60], R0 ;  /* 0x003f600001007387 */ /* 0x0001e80000100800 */
[----:B------:R1:W-:Y:S01]  /*24340*/  STL [R1+0x3f64], R58 ;  /* 0x003f643a01007387 */ /* 0x0003e20000100800 */
[----:B0-----:R-:W-:-:S03]  /*24350*/  IMAD.MOV.U32 R0, RZ, RZ, R59 ;  /* 0x000000ffff007224 */ /* 0x001fc600078e003b */
        /* <DEDUP_REMOVED lines=26> */
[----:B--2---:R1:W-:Y:S01]  /*24500*/  STL [R1+0x3f2c], R28 ;  /* 0x003f2c1c01007387 */ /* 0x0043e20000100800 */
[----:B0-----:R-:W-:-:S03]  /*24510*/  IMAD.MOV.U32 R0, RZ, RZ, R29 ;  /* 0x000000ffff007224 */ /* 0x001fc600078e001d */
[----:B-1----:R-:W2:Y:S04]  /*24520*/  LDL.LU.64 R28, [R1+0x340] ;  /* 0x00034000011c7983 */ /* 0x002ea80000300a00 */
        /* <DEDUP_REMOVED lines=38> */
[----:B0-----:R-:W-:-:S03]  /*24790*/  MOV R0, R27 ;  /* 0x0000001b00007202 */ /* 0x001fc60000000f00 */
        /* <DEDUP_REMOVED lines=54> */
[----:B----4-:R-:W-:Y:S04]  /*24b00*/  STL [R1+0x3e6c], R14 ;  /* 0x003e6c0e01007387 */ /* 0x010fe80000100800 */
[----:B------:R-:W4:Y:S01]  /*24b10*/  LDL.LU.64 R16, [R1+0x310] ;  /* 0x0003100001107983 */ /* 0x000f220000300a00 */
[----:B0-----:R-:W-:-:S05]  /*24b20*/  IMAD.MOV.U32 R0, RZ, RZ, R15 ;  /* 0x000000ffff007224 */ /* 0x001fca00078e000f */
        /* <DEDUP_REMOVED lines=21> */
[----:B------:R1:W-:Y:S04]  /*24c80*/  STL [R1+0x3e3c], R56 ;  /* 0x003e3c3801007387 */ /* 0x0003e80000100800 */
[----:B------:R-:W4:Y:S01]  /*24c90*/  LDL.LU.64 R14, [R1+0x430] ;  /* 0x00043000010e7983 */ /* 0x000f220000300a00 */
[----:B0-----:R-:W-:-:S03]  /*24ca0*/  IMAD.MOV.U32 R0, RZ, RZ, R57 ;  /* 0x000000ffff007224 */ /* 0x001fc600078e0039 */
[----:B------:R-:W-:Y:S04]  /*24cb0*/  STL [R1+0x3e34], R4 ;  /* 0x003e340401007387 */ /* 0x000fe80000100800 */
[----:B------:R0:W-:Y:S04]  /*24cc0*/  STL [R1+0x3e30], R0 ;  /* 0x003e300001007387 */ /* 0x0001e80000100800 */
[----:B-1----:R-:W4:Y:S01]  /*24cd0*/  LDL.LU.64 R56, [R1+0x398] ;  /* 0x0003980001387983 */ /* 0x002f220000300a00 */
[----:B0-----:R-:W-:-:S03]  /*24ce0*/  IMAD.MOV.U32 R0, RZ, RZ, R5 ;  /* 0x000000ffff007224 */ /* 0x001fc600078e0005 */
[----:B------:R-:W-:Y:S04]  /*24cf0*/  STL [R1+0x3e2c], R26 ;  /* 0x003e2c1a01007387 */ /* 0x000fe80000100800 */
[----:B------:R0:W-:Y:S04]  /*24d00*/  STL [R1+0x3e28], R0 ;  /* 0x003e280001007387 */ /* 0x0001e80000100800 */
[----:B------:R-:W4:Y:S01]  /*24d10*/  LDL.LU.64 R4, [R1+0x300] ;  /* 0x0003000001047983 */ /* 0x000f220000300a00 */
[----:B0-----:R-:W-:-:S03]  /*24d20*/  IMAD.MOV.U32 R0, RZ, RZ, R27 ;  /* 0x000000ffff007224 */ /* 0x001fc600078e001b */
[----:B--2---:R-:W-:Y:S04]  /*24d30*/  STL [R1+0x3e24], R28 ;  /* 0x003e241c01007387 */ /* 0x004fe80000100800 */
[----:B------:R0:W-:Y:S04]  /*24d40*/  STL [R1+0x3e20], R0 ;  /* 0x003e200001007387 */ /* 0x0001e80000100800 */
[----:B------:R-:W2:Y:S01]  /*24d50*/  LDL.LU.64 R26, [R1+0x268] ;  /* 0x00026800011a7983 */ /* 0x000ea20000300a00 */
[----:B0-----:R-:W-:-:S03]  /*24d60*/  IMAD.MOV.U32 R0, RZ, RZ, R29 ;  /* 0x000000ffff007224 */ /* 0x001fc600078e001d */
[----:B---3--:R-:W-:Y:S04]  /*24d70*/  STL [R1+0x3e1c], R8 ;  /* 0x003e1c0801007387 */ /* 0x008fe80000100800 */
[----:B------:R0:W-:Y:S04]  /*24d80*/  STL [R1+0x3e18], R0 ;  /* 0x003e180001007387 */ /* 0x0001e80000100800 */
[----:B------:R-:W3:Y:S01]  /*24d90*/  LDL.LU.64 R28, [R1+0x428] ;  /* 0x00042800011c7983 */ /* 0x000ee20000300a00 */
[----:B0-----:R-:W-:-:S03]  /*24da0*/  IMAD.MOV.U32 R0, RZ, RZ, R9 ;  /* 0x000000ffff007224 */ /* 0x001fc600078e0009 */
[----:B----4-:R-:W-:Y:S04]  /*24db0*/  STL [R1+0x3e14], R16 ;  /* 0x003e141001007387 */ /* 0x010fe80000100800 */
[----:B------:R0:W-:Y:S04]  /*24dc0*/  STL [R1+0x3e10], R0 ;  /* 0x003e100001007387 */ /* 0x0001e80000100800 */
[----:B------:R-:W4:Y:S01]  /*24dd0*/  LDL.LU.64 R8, [R1+0x390] ;  /* 0x0003900001087983 */ /* 0x000f220000300a00 */
[----:B0-----:R-:W-:-:S03]  /*24de0*/  IMAD.MOV.U32 R0, RZ, RZ, R17 ;  /* 0x000000ffff007224 */ /* 0x001fc600078e0011 */
[----:B------:R-:W-:Y:S04]  /*24df0*/  STL [R1+0x3e0c], R6 ;  /* 0x003e0c0601007387 */ /* 0x000fe80000100800 */
[----:B------:R0:W-:Y:S02]  /*24e00*/  STL [R1+0x3e08], R0 ;  /* 0x003e080001007387 */ /* 0x0001e40000100800 */
[----:B0-----:R-:W-:Y:S02]  /*24e10*/  IMAD.MOV.U32 R0, RZ, RZ, R7 ;  /* 0x000000ffff007224 */ /* 0x001fe400078e0007 */
[----:B------:R-:W4:Y:S04]  /*24e20*/  LDL.LU.64 R6, [R1+0x2f8] ;  /* 0x0002f80001067983 */ /* 0x000f280000300a00 */
        /* <DEDUP_REMOVED lines=37> */
[----:B------:R-:W4:Y:S04]  /*25080*/  LDL.LU.64 R28, [R1+0x250] ;  /* 0x00025000011c7983 */ /* 0x000f280000300a00 */
[----:B------:R-:W4:Y:S01]  /*25090*/  LDL.LU.64 R14, [R1+0x410] ;  /* 0x00041000010e7983 */ /* 0x000f220000300a00 */
[----:B0-----:R-:W-:-:S05]  /*250a0*/  MOV R0, R9 ;  /* 0x0000000900007202 */ /* 0x001fca0000000f00 */
[----:B------:R0:W-:Y:S04]  /*250b0*/  STL [R1+0x3db0], R0 ;  /* 0x003db00001007387 */ /* 0x0001e80000100800 */
[----:B------:R-:W-:Y:S01]  /*250c0*/  STL [R1+0x3db4], R6 ;  /* 0x003db40601007387 */ /* 0x000fe20000100800 */
[----:B0-----:R-:W-:-:S03]  /*250d0*/  IMAD.MOV.U32 R0, RZ, RZ, R7 ;  /* 0x000000ffff007224 */ /* 0x001fc600078e0007 */
[----:B------:R-:W4:Y:S04]  /*250e0*/  LDL.LU.64 R8, [R1+0x378] ;  /* 0x0003780001087983 */ /* 0x000f280000300a00 */
[----:B------:R0:W-:Y:S04]  /*250f0*/  STL [R1+0x3da8], R0 ;  /* 0x003da80001007387 */ /* 0x0001e80000100800 */
[----:B------:R-:W-:Y:S01]  /*25100*/  STL [R1+0x3dac], R58 ;  /* 0x003dac3a01007387 */ /* 0x000fe20000100800 */
[----:B0-----:R-:W-:-:S03]  /*25110*/  IMAD.MOV.U32 R0, RZ, RZ, R59 ;  /* 0x000000ffff007224 */ /* 0x001fc600078e003b */
[----:B------:R-:W4:Y:S04]  /*25120*/  LDL.LU.64 R6, [R1+0x2e0] ;  /* 0x0002e00001067983 */ /* 0x000f280000300a00 */
        /* <DEDUP_REMOVED lines=8> */
[----:B-1----:R-:W4:Y:S04]  /*251b0*/  LDL.LU.64 R12, [R1+0x370] ;  /* 0x00037000010c7983 */ /* 0x002f280000300a00 */
[----:B------:R0:W-:Y:S04]  /*251c0*/  STL [R1+0x3d90], R0 ;  /* 0x003d900001007387 */ /* 0x0001e80000100800 */
[----:B------:R1:W-:Y:S01]  /*251d0*/  STL [R1+0x3d94], R10 ;  /* 0x003d940a01007387 */ /* 0x0003e20000100800 */
[----:B0-----:R-:W-:-:S03]  /*251e0*/  IMAD.MOV.U32 R0, RZ, RZ, R11 ;  /* 0x000000ffff007224 */ /* 0x001fc600078e000b */
[----:B-1----:R-:W4:Y:S04]  /*251f0*/  LDL.LU.64 R10, [R1+0x2d8] ;  /* 0x0002d800010a7983 */ /* 0x002f280000300a00 */
[----:B------:R0:W-:Y:S01]  /*25200*/  STL [R1+0x3d88], R0 ;  /* 0x003d880001007387 */ /* 0x0001e20000100800 */
[----:B------:R-:W-:-:S04]  /*25210*/  IMAD.WIDE R18, R19, 0x2, R2 ;  /* 0x0000000213127825 */ /* 0x000fc800078e0202 */
[----:B------:R-:W-:-:S04]  /*25220*/  IMAD.WIDE R20, R21, 0x2, R2 ;  /* 0x0000000215147825 */ /* 0x000fc800078e0202 */
[----:B0-----:R-:W-:Y:S01]  /*25230*/  IMAD.MOV.U32 R0, RZ, RZ, R17 ;  /* 0x000000ffff007224 */ /* 0x001fe200078e0011 */
[----:B------:R0:W-:Y:S01]  /*25240*/  STL [R1+0x3d8c], R16 ;  /* 0x003d8c1001007387 */ /* 0x0001e20000100800 */
[----:B------:R-:W-:-:S04]  /*25250*/  IMAD.WIDE R22, R23, 0x2, R2 ;  /* 0x0000000217167825 */ /* 0x000fc800078e0202 */
        /* <DEDUP_REMOVED lines=11> */
[----:B------:R-:W-:Y:S02]  /*25310*/  IMAD.WIDE R54, R55, 0x2, R2 ;  /* 0x0000000237367825 */ /* 0x000fe400078e0202 */
[----:B------:R-:W4:Y:S04]  /*25320*/  LDL.LU.64 R2, [R1+0x240] ;  /* 0x0002400001027983 */ /* 0x000f280000300a00 */
[----:B------:R1:W-:Y:S04]  /*25330*/  STL [R1+0x3d80], R0 ;  /* 0x003d800001007387 */ /* 0x0003e80000100800 */
[----:B------:R-:W-:Y:S04]  /*25340*/  STL [R1+0x3d84], R56 ;  /* 0x003d843801007387 */ /* 0x000fe80000100800 */
[----:B0-----:R-:W4:Y:S01]  /*25350*/  LDL.LU.64 R16, [R1+0x560] ;  /* 0x0005600001107983 */ /* 0x001f220000300a00 */
[----:B-1----:R-:W-:-:S05]  /*25360*/  IMAD.MOV.U32 R0, RZ, RZ, R57 ;  /* 0x000000ffff007224 */ /* 0x002fca00078e0039 */
[----:B------:R2:W-:Y:S02]  /*25370*/  STL [R1+0x3d78], R0 ;  /* 0x003d780001007387 */ /* 0x0005e40000100800 */
[----:B--2---:R-:W-:Y:S02]  /*25380*/  IMAD.MOV.U32 R0, RZ, RZ, R5 ;  /* 0x000000ffff007224 */ /* 0x004fe400078e0005 */
[----:B------:R0:W-:Y:S04]  /*25390*/  STL [R1+0x3d7c], R4 ;  /* 0x003d7c0401007387 */ /* 0x0001e80000100800 */
[----:B------:R-:W2:Y:S04]  /*253a0*/  LDL.LU.64 R56, [R1+0x568] ;  /* 0x0005680001387983 */ /* 0x000ea80000300a00 */
[----:B---3--:R-:W-:Y:S04]  /*253b0*/  STL [R1+0x3d74], R26 ;  /* 0x003d741a01007387 */ /* 0x008fe80000100800 */
[----:B------:R1:W-:Y:S04]  /*253c0*/  STL [R1+0x3d70], R0 ;  /* 0x003d700001007387 */ /* 0x0003e80000100800 */
[----:B0-----:R-:W3:Y:S01]  /*253d0*/  LDL.LU.64 R4, [R1+0x570] ;  /* 0x0005700001047983 */ /* 0x001ee20000300a00 */
[----:B-1----:R-:W-:-:S03]  /*253e0*/  IMAD.MOV.U32 R0, RZ, RZ, R27 ;  /* 0x000000ffff007224 */ /* 0x002fc600078e001b */
[----:B------:R-:W3:Y:S04]  /*253f0*/  LDL.LU.64 R26, [R1+0x3ff0] ;  /* 0x003ff000011a7983 */ /* 0x000ee80000300a00 */
[----:B----4-:R-:W-:Y:S04]  /*25400*/  STL [R1+0x3d6c], R28 ;  /* 0x003d6c1c01007387 */ /* 0x010fe80000100800 */
[----:B------:R0:W-:Y:S02]  /*25410*/  STL [R1+0x3d68], R0 ;  /* 0x003d680001007387 */ /* 0x0001e40000100800 */
[----:B0-----:R-:W-:-:S02]  /*25420*/  IMAD.MOV.U32 R0, RZ, RZ, R29 ;  /* 0x000000ffff007224 */ /* 0x001fc400078e001d */
[----:B------:R-:W4:Y:S04]  /*25430*/  LDL.LU.64 R28, [R1+0x3fe8] ;  /* 0x003fe800011c7983 */ /* 0x000f280000300a00 */
[----:B------:R-:W-:Y:S04]  /*25440*/  STL [R1+0x3d64], R14 ;  /* 0x003d640e01007387 */ /* 0x000fe80000100800 */
[----:B------:R0:W-:Y:S02]  /*25450*/  STL [R1+0x3d60], R0 ;  /* 0x003d600001007387 */ /* 0x0001e40000100800 */
[----:B0-----:R-:W-:-:S02]  /*25460*/  IMAD.MOV.U32 R0, RZ, RZ, R15 ;  /* 0x000000ffff007224 */ /* 0x001fc400078e000f */
        /* <DEDUP_REMOVED lines=13> */
[----:B------:R-:W-:Y:S04]  /*25540*/  STL [R1+0x3d44], R58 ;  /* 0x003d443a01007387 */ /* 0x000fe80000100800 */
[----:B------:R0:W-:Y:S04]  /*25550*/  STL [R1+0x3d40], R0 ;  /* 0x003d400001007387 */ /* 0x0001e80000100800 */
[----:B------:R-:W-:Y:S01]  /*25560*/  STL [R1+0x3d3c], R12 ;  /* 0x003d3c0c01007387 */ /* 0x000fe20000100800 */
[----:B0-----:R-:W-:-:S05]  /*25570*/  IMAD.MOV.U32 R0, RZ, RZ, R59 ;  /* 0x000000ffff007224 */ /* 0x001fca00078e003b */
[----:B------:R0:W-:Y:S04]  /*25580*/  STL [R1+0x3d38], R0 ;  /* 0x003d380001007387 */ /* 0x0001e80000100800 */
[----:B------:R-:W4:Y:S01]  /*25590*/  LDL.LU.64 R58, [R1+0x590] ;  /* 0x00059000013a7983 */ /* 0x000f220000300a00 */
        /* <DEDUP_REMOVED lines=8> */
[----:B0-----:R-:W-:-:S03]  /*25620*/  MOV R0, R3 ;  /* 0x0000000300007202 */ /* 0x001fc60000000f00 */
[----:B------:R-:W-:Y:S04]  /*25630*/  STL [R1+0x3d10], R16 ;  /* 0x003d101001007387 */ /* 0x000fe80000100800 */
[----:B------:R0:W-:Y:S02]  /*25640*/  STL [R1+0x3d08], R0 ;  /* 0x003d080001007387 */ /* 0x0001e40000100800 */
[----:B0-----:R-:W-:Y:S02]  /*25650*/  IMAD.MOV.U32 R0, RZ, RZ, R17 ;  /* 0x000000ffff007224 */ /* 0x001fe400078e0011 */
[----:B--2---:R-:W-:Y:S04]  /*25660*/  STL [R1+0x3d18], R56 ;  /* 0x003d183801007387 */ /* 0x004fe80000100800 */
[----:B------:R0:W-:Y:S02]  /*25670*/  STL [R1+0x3d0c], R0 ;  /* 0x003d0c0001007387 */ /* 0x0001e40000100800 */
[----:B0-----:R-:W-:-:S02]  /*25680*/  IMAD.MOV.U32 R0, RZ, RZ, R57 ;  /* 0x000000ffff007224 */ /* 0x001fc400078e0039 */
[----:B------:R-:W2:Y:S04]  /*25690*/  LDL.LU.64 R56, [R1+0x5a8] ;  /* 0x0005a80001387983 */ /* 0x000ea80000300a00 */
[----:B------:R0:W-:Y:S04]  /*256a0*/  STL [R1+0x3d14], R0 ;  /* 0x003d140001007387 */ /* 0x0001e80000100800 */
[----:B---3--:R1:W-:Y:S01]  /*256b0*/  STL [R1+0x3d20], R4 ;  /* 0x003d200401007387 */ /* 0x0083e20000100800 */
[----:B0-----:R-:W-:-:S03]  /*256c0*/  IMAD.MOV.U32 R0, RZ, RZ, R5 ;  /* 0x000000ffff007224 */ /* 0x001fc600078e0005 */
[----:B-1----:R-:W3:Y:S04]  /*256d0*/  LDL.LU.64 R4, [R1+0x5b0] ;  /* 0x0005b00001047983 */ /* 0x002ee80000300a00 */
[----:B------:R4:W-:Y:S02]  /*256e0*/  STL [R1+0x3d1c], R0 ;  /* 0x003d1c0001007387 */ /* 0x0009e40000100800 */
[----:B----4-:R-:W-:Y:S02]  /*256f0*/  IMAD.MOV.U32 R0, RZ, RZ, R15 ;  /* 0x000000ffff007224 */ /* 0x010fe400078e000f */
[----:B------:R-:W-:Y:S04]  /*25700*/  STL [R1+0x3d24], R30 ;  /* 0x003d241e01007387 */ /* 0x000fe80000100800 */
[----:B------:R0:W-:Y:S04]  /*25710*/  STL [R1+0x3ce8], R31 ;  /* 0x003ce81f01007387 */ /* 0x0001e80000100800 */
[----:B0-----:R-:W4:Y:S04]  /*25720*/  LDL.LU.64 R30, [R1+0x5b8] ;  /* 0x0005b800011e7983 */ /* 0x001f280000300a00 */
[----:B------:R-:W-:Y:S04]  /*25730*/  STL [R1+0x3cf0], R14 ;  /* 0x003cf00e01007387 */ /* 0x000fe80000100800 */
        /* <DEDUP_REMOVED lines=8> */
[----:B0-----:R-:W-:-:S05]  /*257c0*/  IMAD.MOV.U32 R0, RZ, RZ, R7 ;  /* 0x000000ffff007224 */ /* 0x001fca00078e0007 */
[----:B------:R0:W-:Y:S04]  /*257d0*/  STL [R1+0x3cfc], R0 ;  /* 0x003cfc0001007387 */ /* 0x0001e80000100800 */
[----:B------:R-:W-:Y:S04]  /*257e0*/  STL [R1+0x3d04], R28 ;  /* 0x003d041c01007387 */ /* 0x000fe80000100800 */
[----:B------:R-:W-:Y:S04]  /*257f0*/  STL [R1+0x3cc8], R29 ;  /* 0x003cc81d01007387 */ /* 0x000fe80000100800 */
[----:B-1----:R-:W4:Y:S01]  /*25800*/  LDL.LU.64 R6, [R1+0x5d0] ;  /* 0x0005d00001067983 */ /* 0x002f220000300a00 */
[----:B0-----:R-:W-:-:S03]  /*25810*/  IMAD.MOV.U32 R0, RZ, RZ, R59 ;  /* 0x000000ffff007224 */ /* 0x001fc600078e003b */
[----:B------:R0:W-:Y:S04]  /*25820*/  STL [R1+0x3cd0], R58 ;  /* 0x003cd03a01007387 */ /* 0x0001e80000100800 */
[----:B0-----:R-:W4:Y:S04]  /*25830*/  LDL.LU.64 R58, [R1+0x550] ;  /* 0x00055000013a7983 */ /* 0x001f280000300a00 */
[----:B------:R0:W-:Y:S04]  /*25840*/  STL [R1+0x3ccc], R0 ;  /* 0x003ccc0001007387 */ /* 0x0001e80000100800 */
[----:B------:R1:W-:Y:S04]  /*25850*/  STL [R1+0x3cd8], R12 ;  /* 0x003cd80c01007387 */ /* 0x0003e80000100800 */
[----:B------:R-:W4:Y:S01]  /*25860*/  LDL.LU.64 R16, [R1+0x5d8] ;  /* 0x0005d80001107983 */ /* 0x000f220000300a00 */
[----:B0-----:R-:W-:-:S05]  /*25870*/  IMAD.MOV.U32 R0, RZ, RZ, R13 ;  /* 0x000000ffff007224 */ /* 0x001fca00078e000d */
[----:B------:R0:W-:Y:S04]  /*25880*/  STL [R1+0x3cd4], R0 ;  /* 0x003cd40001007387 */ /* 0x0001e80000100800 */
[----:B------:R0:W-:Y:S04]  /*25890*/  STL [R1+0x3ce0], R10 ;  /* 0x003ce00a01007387 */ /* 0x0001e80000100800 */
[----:B-1----:R-:W4:Y:S01]  /*258a0*/  LDL.LU.64 R12, [R1+0x5e0] ;  /* 0x0005e000010c7983 */ /* 0x002f220000300a00 */
[----:B0-----:R-:W-:-:S05]  /*258b0*/  IMAD.MOV.U32 R0, RZ, RZ, R11 ;  /* 0x000000ffff007224 */ /* 0x001fca00078e000b */
[----:B------:R0:W-:Y:S04]  /*258c0*/  STL [R1+0x3cdc], R0 ;  /* 0x003cdc0001007387 */ /* 0x0001e80000100800 */
[----:B------:R-:W-:Y:S04]  /*258d0*/  STL [R1+0x3ce4], R26 ;  /* 0x003ce41a01007387 */ /* 0x000fe80000100800 */
[----:B------:R-:W-:Y:S04]  /*258e0*/  STL [R1+0x1794], R27 ;  /* 0x0017941b01007387 */ /* 0x000fe80000100800 */
[----:B------:R-:W4:Y:S04]  /*258f0*/  LDL.LU.64 R10, [R1+0x5e8] ;  /* 0x0005e800010a7983 */ /* 0x000f280000300a00 */
        /* <DEDUP_REMOVED lines=177> */
[----:B0-----:R-:W-:-:S03]  /*26410*/  MOV R0, R57 ;  /* 0x0000003900007202 */ /* 0x001fc60000000f00 */
        /* <DEDUP_REMOVED lines=575> */
[----:B0-----:R-:W-:-:S03]  /*28810*/  MOV R0, R5 ;  /* 0x0000000500007202 */ /* 0x001fc60000000f00 */
        /* <DEDUP_REMOVED lines=2026> */
[----:B----4-:R-:W-:Y:S01]  /*306c0*/  STL [R1+0x2d54], R30 ;  /* 0x002d541e01007387 */ /* 0x010fe20000100800 */
[----:B0-----:R-:W-:-:S03]  /*306d0*/  IMAD.MOV.U32 R0, RZ, RZ, R31 ;  /* 0x000000ffff007224 */ /* 0x001fc600078e001f */
[----:B------:R-:W4:Y:S04]  /*306e0*/  LDL.LU.64 R28, [R1+0x2db0] ;  /* 0x002db000011c7983 */ /* 0x000f280000300a00 */
[----:B------:R0:W-:Y:S04]  /*306f0*/  STL [R1+0x2d50], R0 ;  /* 0x002d500001007387 */ /* 0x0001e80000100800 */
[----:B------:R-:W-:Y:S01]  /*30700*/  STL [R1+0x2d5c], R2 ;  /* 0x002d5c0201007387 */ /* 0x000fe20000100800 */
[----:B0-----:R-:W-:-:S03]  /*30710*/  IMAD.MOV.U32 R0, RZ, RZ, R3 ;  /* 0x000000ffff007224 */ /* 0x001fc600078e0003 */
[----:B------:R-:W4:Y:S04]  /*30720*/  LDL.LU.64 R30, [R1+0x16a8] ;  /* 0x0016a800011e7983 */ /* 0x000f280000300a00 */
[----:B------:R0:W-:Y:S02]  /*30730*/  STL [R1+0x2d58], R0 ;  /* 0x002d580001007387 */ /* 0x0001e40000100800 */
[----:B0-----:R-:W-:Y:S02]  /*30740*/  IMAD.MOV.U32 R0, RZ, RZ, R9 ;  /* 0x000000ffff007224 */ /* 0x001fe400078e0009 */
[----:B------:R0:W-:Y:S04]  /*30750*/  STL [R1+0x2d64], R8 ;  /* 0x002d640801007387 */ /* 0x0001e80000100800 */
[----:B0-----:R-:W4:Y:S04]  /*30760*/  LDL.LU.64 R8, [R1+0x2dc0] ;  /* 0x002dc00001087983 */ /* 0x001f280000300a00 */
[----:B------:R0:W-:Y:S04]  /*30770*/  STL [R1+0x2d60], R0 ;  /* 0x002d600001007387 */ /* 0x0001e80000100800 */
[----:B------:R-:W-:Y:S04]  /*30780*/  STL [R1+0x2d6c], R14 ;  /* 0x002d6c0e01007387 */ /* 0x000fe80000100800 */
        /* <DEDUP_REMOVED lines=11> */
[----:B------:R-:W-:Y:S04]  /*30840*/  STL [R1+0x2d84], R16 ;  /* 0x002d841001007387 */ /* 0x000fe80000100800 */
        /* <DEDUP_REMOVED lines=11> */
[----:B--2---:R1:W-:Y:S04]  /*30900*/  STL [R1+0x2d9c], R56 ;  /* 0x002d9c3801007387 */ /* 0x0043e80000100800 */
[----:B------:R-:W2:Y:S01]  /*30910*/  LDL.LU.64 R16, [R1+0x16d8] ;  /* 0x0016d80001107983 */ /* 0x000ea20000300a00 */
[----:B0-----:R-:W-:-:S03]  /*30920*/  IMAD.MOV.U32 R0, RZ, RZ, R57 ;  /* 0x000000ffff007224 */ /* 0x001fc600078e0039 */
[----:B---3--:R-:W-:Y:S04]  /*30930*/  STL [R1+0x2da4], R4 ;  /* 0x002da40401007387 */ /* 0x008fe80000100800 */
[----:B------:R0:W-:Y:S04]  /*30940*/  STL [R1+0x2d98], R0 ;  /* 0x002d980001007387 */ /* 0x0001e80000100800 */
[----:B-1----:R-:W3:Y:S01]  /*30950*/  LDL.LU.64 R56, [R1+0x2e00] ;  /* 0x002e000001387983 */ /* 0x002ee20000300a00 */
[----:B0-----:R-:W-:-:S03]  /*30960*/  IMAD.MOV.U32 R0, RZ, RZ, R5 ;  /* 0x000000ffff007224 */ /* 0x001fc600078e0005 */
[----:B----4-:R-:W-:Y:S04]  /*30970*/  STL [R1+0x2dac], R28 ;  /* 0x002dac1c01007387 */ /* 0x010fe80000100800 */
[----:B------:R0:W-:Y:S04]  /*30980*/  STL [R1+0x2da0], R0 ;  /* 0x002da00001007387 */ /* 0x0001e80000100800 */
[----:B------:R-:W4:Y:S01]  /*30990*/  LDL.LU.64 R4, [R1+0x2e08] ;  /* 0x002e080001047983 */ /* 0x000f220000300a00 */
[----:B0-----:R-:W-:-:S03]  /*309a0*/  IMAD.MOV.U32 R0, RZ, RZ, R29 ;  /* 0x000000ffff007224 */ /* 0x001fc600078e001d */
[----:B------:R-:W-:Y:S04]  /*309b0*/  STL [R1+0x2db4], R30 ;  /* 0x002db41e01007387 */ /* 0x000fe80000100800 */
[----:B------:R0:W-:Y:S04]  /*309c0*/  STL [R1+0x2da8], R0 ;  /* 0x002da80001007387 */ /* 0x0001e80000100800 */
[----:B------:R-:W4:Y:S01]  /*309d0*/  LDL.LU.64 R28, [R1+0x2e10] ;  /* 0x002e1000011c7983 */ /* 0x000f220000300a00 */
[----:B0-----:R-:W-:-:S05]  /*309e0*/  IMAD.MOV.U32 R0, RZ, RZ, R31 ;  /* 0x000000ffff007224 */ /* 0x001fca00078e001f */
        /* <DEDUP_REMOVED lines=10> */
[----:B0-----:R-:W-:-:S03]  /*30a90*/  MOV R0, R7 ;  /* 0x0000000700007202 */ /* 0x001fc60000000f00 */
        /* <DEDUP_REMOVED lines=8> */
[----:B------:R-:W4:Y:S04]  /*30b20*/  LDL.LU.64 R14, [R1+0x1700] ;  /* 0x00170000010e7983 */ /* 0x000f280000300a00 */
[----:B------:R0:W-:Y:S02]  /*30b30*/  STL [R1+0x2dd8], R0 ;  /* 0x002dd80001007387 */ /* 0x0001e40000100800 */
[----:B0-----:R-:W-:Y:S02]  /*30b40*/  IMAD.MOV.U32 R0, RZ, RZ, R13 ;  /* 0x000000ffff007224 */ /* 0x001fe400078e000d */
[----:B------:R0:W-:Y:S04]  /*30b50*/  STL [R1+0x2de4], R12 ;  /* 0x002de40c01007387 */ /* 0x0001e80000100800 */
[----:B0-----:R-:W4:Y:S04]  /*30b60*/  LDL.LU.64 R12, [R1+0x2e40] ;  /* 0x002e4000010c7983 */ /* 0x001f280000300a00 */
[----:B------:R0:W-:Y:S04]  /*30b70*/  STL [R1+0x2de0], R0 ;  /* 0x002de00001007387 */ /* 0x0001e80000100800 */
[----:B------:R1:W-:Y:S01]  /*30b80*/  STL [R1+0x2dec], R10 ;  /* 0x002dec0a01007387 */ /* 0x0003e20000100800 */
[----:B0-----:R-:W-:-:S03]  /*30b90*/  IMAD.MOV.U32 R0, RZ, RZ, R11 ;  /* 0x000000ffff007224 */ /* 0x001fc600078e000b */
[----:B--2---:R-:W-:Y:S04]  /*30ba0*/  STL [R1+0x2df4], R16 ;  /* 0x002df41001007387 */ /* 0x004fe80000100800 */
[----:B------:R0:W-:Y:S04]  /*30bb0*/  STL [R1+0x2de8], R0 ;  /* 0x002de80001007387 */ /* 0x0001e80000100800 */
[----:B-1----:R-:W2:Y:S01]  /*30bc0*/  LDL.LU.64 R10, [R1+0x2e48] ;  /* 0x002e4800010a7983 */ /* 0x002ea20000300a00 */
[----:B0-----:R-:W-:-:S03]  /*30bd0*/  IMAD.MOV.U32 R0, RZ, RZ, R17 ;  /* 0x000000ffff007224 */ /* 0x001fc600078e0011 */
[----:B---3--:R-:W-:Y:S04]  /*30be0*/  STL [R1+0x2dfc], R56 ;  /* 0x002dfc3801007387 */ /* 0x008fe80000100800 */
[----:B------:R0:W-:Y:S04]  /*30bf0*/  STL [R1+0x2df0], R0 ;  /* 0x002df00001007387 */ /* 0x0001e80000100800 */
[----:B------:R-:W3:Y:S01]  /*30c00*/  LDL.LU.64 R16, [R1+0x2e50] ;  /* 0x002e500001107983 */ /* 0x000ee20000300a00 */
[----:B0-----:R-:W-:-:S03]  /*30c10*/  IMAD.MOV.U32 R0, RZ, RZ, R57 ;  /* 0x000000ffff007224 */ /* 0x001fc600078e0039 */
[----:B----4-:R-:W-:Y:S04]  /*30c20*/  STL [R1+0x2e04], R4 ;  /* 0x002e040401007387 */ /* 0x010fe80000100800 */
[----:B------:R0:W-:Y:S04]  /*30c30*/  STL [R1+0x2df8], R0 ;  /* 0x002df80001007387 */ /* 0x0001e80000100800 */
[----:B------:R-:W4:Y:S01]  /*30c40*/  LDL.LU.64 R56, [R1] ;  /* 0x0000000001387983 */ /* 0x000f220000300a00 */
[----:B0-----:R-:W-:-:S03]  /*30c50*/  IMAD.MOV.U32 R0, RZ, RZ, R5 ;  /* 0x000000ffff007224 */ /* 0x001fc600078e0005 */
[----:B------:R-:W4:Y:S04]  /*30c60*/  LDL.LU.64 R4, [R1+0x2e60] ;  /* 0x002e600001047983 */ /* 0x000f280000300a00 */
[----:B------:R0:W-:Y:S04]  /*30c70*/  STL [R1+0x2e00], R0 ;  /* 0x002e000001007387 */ /* 0x0001e80000100800 */
[----:B------:R-:W-:Y:S04]  /*30c80*/  STL [R1+0x2e0c], R28 ;  /* 0x002e0c1c01007387 */ /* 0x000fe80000100800 */
        /* <DEDUP_REMOVED lines=14> */
[----:B------:R-:W4:Y:S04]  /*30d70*/  LDL.LU.64 R6, [R1+0x2e88] ;  /* 0x002e880001067983 */ /* 0x000f280000300a00 */
[----:B------:R0:W-:Y:S02]  /*30d80*/  STL [R1+0x2e20], R0 ;  /* 0x002e200001007387 */ /* 0x0001e40000100800 */
[----:B0-----:R-:W-:Y:S02]  /*30d90*/  IMAD.MOV.U32 R0, RZ, RZ, R59 ;  /* 0x000000ffff007224 */ /* 0x001fe400078e003b */
[----:B------:R0:W-:Y:S04]  /*30da0*/  STL [R1+0x2e2c], R58 ;  /* 0x002e2c3a01007387 */ /* 0x0001e80000100800 */
[----:B------:R-:W-:Y:S04]  /*30db0*/  STL [R1+0x2e34], R14 ;  /* 0x002e340e01007387 */ /* 0x000fe80000100800 */
[----:B------:R1:W-:Y:S04]  /*30dc0*/  STL [R1+0x2e28], R0 ;  /* 0x002e280001007387 */ /* 0x0003e80000100800 */
[----:B0-----:R-:W4:Y:S01]  /*30dd0*/  LDL.LU.64 R58, [R1+0x2e90] ;  /* 0x002e9000013a7983 */ /* 0x001f220000300a00 */
[----:B-1----:R-:W-:-:S03]  /*30de0*/  IMAD.MOV.U32 R0, RZ, RZ, R15 ;  /* 0x000000ffff007224 */ /* 0x002fc600078e000f */
[----:B------:R-:W-:Y:S04]  /*30df0*/  STL [R1+0x2e3c], R12 ;  /* 0x002e3c0c01007387 */ /* 0x000fe80000100800 */
[----:B------:R0:W-:Y:S04]  /*30e00*/  STL [R1+0x2e30], R0 ;  /* 0x002e300001007387 */ /* 0x0001e80000100800 */
[----:B------:R-:W4:Y:S01]  /*30e10*/  LDL.LU.64 R30, [R1+0x1758] ;  /* 0x00175800011e7983 */ /* 0x000f220000300a00 */
[----:B0-----:R-:W-:-:S03]  /*30e20*/  IMAD.MOV.U32 R0, RZ, RZ, R13 ;  /* 0x000000ffff007224 */ /* 0x001fc600078e000d */
[----:B------:R-:W4:Y:S04]  /*30e30*/  LDL.LU.64 R12, [R1+0x2ea0] ;  /* 0x002ea000010c7983 */ /* 0x000f280000300a00 */
[----:B------:R0:W-:Y:S04]  /*30e40*/  STL [R1+0x2e38], R0 ;  /* 0x002e380001007387 */ /* 0x0001e80000100800 */
[----:B--2---:R1:W-:Y:S01]  /*30e50*/  STL [R1+0x2e44], R10 ;  /* 0x002e440a01007387 */ /* 0x0043e20000100800 */
[----:B0-----:R-:W-:-:S03]  /*30e60*/  IMAD.MOV.U32 R0, RZ, RZ, R11 ;  /* 0x000000ffff007224 */ /* 0x001fc600078e000b */
[----:B------:R-:W2:Y:S04]  /*30e70*/  LDL.LU.64 R14, [R1+0x2ea8] ;  /* 0x002ea800010e7983 */ /* 0x000ea80000300a00 */
[----:B---3--:R-:W-:Y:S04]  /*30e80*/  STL [R1+0x2e4c], R16 ;  /* 0x002e4c1001007387 */ /* 0x008fe80000100800 */
[----:B------:R0:W-:Y:S04]  /*30e90*/  STL [R1+0x2e40], R0 ;  /* 0x002e400001007387 */ /* 0x0001e80000100800 */
[----:B-1----:R-:W3:Y:S01]  /*30ea0*/  LDL.LU.64 R10, [R1+0x2eb0] ;  /* 0x002eb000010a7983 */ /* 0x002ee20000300a00 */
[----:B0-----:R-:W-:-:S03]  /*30eb0*/  IMAD.MOV.U32 R0, RZ, RZ, R17 ;  /* 0x000000ffff007224 */ /* 0x001fc600078e0011 */
[----:B------:R-:W3:Y:S04]  /*30ec0*/  LDL.LU.64 R16, [R1+0x3fd8] ;  /* 0x003fd80001107983 */ /* 0x000ee80000300a00 */
[----:B----4-:R-:W-:Y:S04]  /*30ed0*/  STL [R1+0x2e54], R56 ;  /* 0x002e543801007387 */ /* 0x010fe80000100800 */
[----:B------:R0:W-:Y:S02]  /*30ee0*/  STL [R1+0x2e48], R0 ;  /* 0x002e480001007387 */ /* 0x0001e40000100800 */
[----:B0-----:R-:W-:-:S02]  /*30ef0*/  IMAD.MOV.U32 R0, RZ, RZ, R57 ;  /* 0x000000ffff007224 */ /* 0x001fc400078e0039 */
[----:B------:R-:W4:Y:S04]  /*30f00*/  LDL.LU.64 R56, [R1+0x3fd0] ;  /* 0x003fd00001387983 */ /* 0x000f280000300a00 */
[----:B------:R-:W-:Y:S04]  /*30f10*/  STL [R1+0x2e5c], R4 ;  /* 0x002e5c0401007387 */ /* 0x000fe80000100800 */
[----:B------:R0:W-:Y:S04]  /*30f20*/  STL [R1+0x2e50], R0 ;  /* 0x002e500001007387 */ /* 0x0001e80000100800 */
[----:B------:R-:W-:Y:S01]  /*30f30*/  STL [R1+0x2e64], R2 ;  /* 0x002e640201007387 */ /* 0x000fe20000100800 */
[----:B0-----:R-:W-:-:S05]  /*30f40*/  MOV R0, R5 ;  /* 0x0000000500007202 */ /* 0x001fca0000000f00 */
        /* <DEDUP_REMOVED lines=12> */
[----:B------:R-:W-:Y:S01]  /*31010*/  STL [R1+0x2e7c], R28 ;  /* 0x002e7c1c01007387 */ /* 0x000fe20000100800 */
[----:B0-----:R-:W-:-:S03]  /*31020*/  IMAD.MOV.U32 R0, RZ, RZ, R29 ;  /* 0x000000ffff007224 */ /* 0x001fc600078e001d */
[----:B------:R-:W-:Y:S04]  /*31030*/  STL [R1+0x2e84], R6 ;  /* 0x002e840601007387 */ /* 0x000fe80000100800 */
[----:B------:R0:W-:Y:S04]  /*31040*/  STL [R1+0x2e78], R0 ;  /* 0x002e780001007387 */ /* 0x0001e80000100800 */
[----:B------:R-:W4:Y:S01]  /*31050*/  LDL.LU.64 R26, [R1+0x2ee0] ;  /* 0x002ee000011a7983 */ /* 0x000f220000300a00 */
[----:B0-----:R-:W-:-:S03]  /*31060*/  IMAD.MOV.U32 R0, RZ, RZ, R7 ;  /* 0x000000ffff007224 */ /* 0x001fc600078e0007 */
[----:B------:R-:W4:Y:S04]  /*31070*/  LDL.LU.64 R6, [R1+0x2ee8] ;  /* 0x002ee80001067983 */ /* 0x000f280000300a00 */
[----:B------:R0:W-:Y:S04]  /*31080*/  STL [R1+0x2e80], R0 ;  /* 0x002e800001007387 */ /* 0x0001e80000100800 */
[----:B------:R1:W-:Y:S01]  /*31090*/  STL [R1+0x2e8c], R58 ;  /* 0x002e8c3a01007387 */ /* 0x0003e20000100800 */
[----:B0-----:R-:W-:-:S03]  /*310a0*/  IMAD.MOV.U32 R0, RZ, RZ, R59 ;  /* 0x000000ffff007224 */ /* 0x001fc600078e003b */
[----:B------:R-:W4:Y:S04]  /*310b0*/  LDL.LU.64 R28, [R1+0x2ef0] ;  /* 0x002ef000011c7983 */ /* 0x000f280000300a00 */
[----:B-1----:R-:W4:Y:S04]  /*310c0*/  LDL.LU.64 R58, [R1+0x3fc8] ;  /* 0x003fc800013a7983 */ /* 0x002f280000300a00 */
[----:B------:R-:W-:Y:S04]  /*310d0*/  STL [R1+0x2e94], R30 ;  /* 0x002e941e01007387 */ /* 0x000fe80000100800 */
[----:B------:R0:W-:Y:S04]  /*310e0*/  STL [R1+0x2e88], R0 ;  /* 0x002e880001007387 */ /* 0x0001e80000100800 */
[----:B------:R-:W-:Y:S01]  /*310f0*/  STL [R1+0x2e9c], R12 ;  /* 0x002e9c0c01007387 */ /* 0x000fe20000100800 */
[----:B0-----:R-:W-:-:S05]  /*31100*/  IMAD.MOV.U32 R0, RZ, RZ, R31 ;  /* 0x000000ffff007224 */ /* 0x001fca00078e001f */
[----:B------:R0:W-:Y:S04]  /*31110*/  STL [R1+0x2e90], R0 ;  /* 0x002e900001007387 */ /* 0x0001e80000100800 */
[----:B--2---:R-:W-:Y:S01]  /*31120*/  STL [R1+0x2ea4], R14 ;  /* 0x002ea40e01007387 */ /* 0x004fe20000100800 */
[----:B0-----:R-:W-:-:S05]  /*31130*/  IMAD.MOV.U32 R0, RZ, RZ, R13 ;  /* 0x000000ffff007224 */ /* 0x001fca00078e000d */
[----:B------:R0:W-:Y:S04]  /*31140*/  STL [R1+0x2e98], R0 ;  /* 0x002e980001007387 */ /* 0x0001e80000100800 */
[----:B------:R-:W2:Y:S01]  /*31150*/  LDL.LU.64 R12, [R1+0x2f00] ;  /* 0x002f0000010c7983 */ /* 0x000ea20000300a00 */
[----:B0-----:R-:W-:-:S03]  /*31160*/  IMAD.MOV.U32 R0, RZ, RZ, R15 ;  /* 0x000000ffff007224 */ /* 0x001fc600078e000f */
[----:B---3--:R-:W-:Y:S04]  /*31170*/  STL [R1+0x2eac], R10 ;  /* 0x002eac0a01007387 */ /* 0x008fe80000100800 */
[----:B------:R0:W-:Y:S02]  /*31180*/  STL [R1+0x2ea0], R0 ;  /* 0x002ea00001007387 */ /* 0x0001e40000100800 */
[----:B0-----:R-:W-:Y:S02]  /*31190*/  IMAD.MOV.U32 R0, RZ, RZ, R11 ;  /* 0x000000ffff007224 */ /* 0x001fe400078e000b */
[----:B------:R-:W3:Y:S04]  /*311a0*/  LDL.LU.64 R10, [R1+0x2f08] ;  /* 0x002f0800010a7983 */ /* 0x000ee80000300a00 */
[----:B------:R4:W-:Y:S02]  /*311b0*/  STL [R1+0x2ea8], R0 ;  /* 0x002ea80001007387 */ /* 0x0009e40000100800 */
[----:B----4-:R-:W-:-:S02]  /*311c0*/  IMAD.MOV.U32 R0, RZ, RZ, R5 ;  /* 0x000000ffff007224 */ /* 0x010fc400078e0005 */
[----:B------:R-:W-:Y:S04]  /*311d0*/  STL [R1+0x2eb4], R58 ;  /* 0x002eb43a01007387 */ /* 0x000fe80000100800 */
[----:B------:R0:W-:Y:S04]  /*311e0*/  STL [R1+0x2eb0], R59 ;  /* 0x002eb03b01007387 */ /* 0x0001e80000100800 */
[----:B0-----:R-:W4:Y:S04]  /*311f0*/  LDL.LU.64 R58, [R1+0x2ed8] ;  /* 0x002ed800013a7983 */ /* 0x001f280000300a00 */
[----:B------:R-:W2:Y:S04]  /*31200*/  LDL.LU.64 R14, [R1+0x2f10] ;  /* 0x002f1000010e7983 */ /* 0x000ea80000300a00 */
[----:B------:R0:W-:Y:S04]  /*31210*/  STL [R1+0x2ebc], R4 ;  /* 0x002ebc0401007387 */ /* 0x0001e80000100800 */
[----:B0-----:R-:W2:Y:S04]  /*31220*/  LDL.LU.64 R4, [R1+0x2f18] ;  /* 0x002f180001047983 */ /* 0x001ea80000300a00 */
[----:B------:R0:W-:Y:S04]  /*31230*/  STL [R1+0x2eb8], R0 ;  /* 0x002eb80001007387 */ /* 0x0001e80000100800 */
[----:B------:R1:W-:Y:S04]  /*31240*/  STL [R1+0x2ec4], R2 ;  /* 0x002ec40201007387 */ /* 0x0003e80000100800 */
[----:B------:R-:W2:Y:S01]  /*31250*/  LDL.LU.64 R30, [R1+0x2f20] ;  /* 0x002f2000011e7983 */ /* 0x000ea20000300a00 */
[----:B0-----:R-:W-:-:S03]  /*31260*/  IMAD.MOV.U32 R0, RZ, RZ, R3 ;  /* 0x000000ffff007224 */ /* 0x001fc600078e0003 */
[----:B-1----:R-:W2:Y:S04]  /*31270*/  LDL.LU.64 R2, [R1+0x2f28] ;  /* 0x002f280001027983 */ /* 0x002ea80000300a00 */
[----:B------:R0:W-:Y:S04]  /*31280*/  STL [R1+0x2ec0], R0 ;  /* 0x002ec00001007387 */ /* 0x0001e80000100800 */
[----:B------:R1:W-:Y:S01]  /*31290*/  STL [R1+0x2ecc], R8 ;  /* 0x002ecc0801007387 */ /* 0x0003e20000100800 */
[----:B0-----:R-:W-:-:S03]  /*312a0*/  IMAD.MOV.U32 R0, RZ, RZ, R9 ;  /* 0x000000ffff007224 */ /* 0x001fc600078e0009 */
[----:B-1----:R-:W2:Y:S04]  /*312b0*/  LDL.LU.64 R8, [R1+0x2f30] ;  /* 0x002f300001087983 */ /* 0x002ea80000300a00 */
[----:B------:R4:W-:Y:S02]  /*312c0*/  STL [R1+0x2ec8], R0 ;  /* 0x002ec80001007387 */ /* 0x0009e40000100800 */
[----:B----4-:R-:W-:Y:S02]  /*312d0*/  IMAD.MOV.U32 R0, RZ, RZ, R59 ;  /* 0x000000ffff007224 */ /* 0x010fe400078e003b */
[----:B------:R-:W-:Y:S04]  /*312e0*/  STL [R1+0x2ed4], R58 ;  /* 0x002ed43a01007387 */ /* 0x000fe80000100800 */
[----:B------:R-:W-:Y:S04]  /*312f0*/  STL [R1+0x2edc], R26 ;  /* 0x002edc1a01007387 */ /* 0x000fe80000100800 */
[----:B------:R0:W-:Y:S04]  /*31300*/  STL [R1+0x2ed0], R0 ;  /* 0x002ed00001007387 */ /* 0x0001e80000100800 */
[----:B------:R-:W-:Y:S01]  /*31310*/  STL [R1+0x2ee4], R6 ;  /* 0x002ee40601007387 */ /* 0x000fe20000100800 */
[----:B0-----:R-:W-:-:S05]  /*31320*/  IMAD.MOV.U32 R0, RZ, RZ, R27 ;  /* 0x000000ffff007224 */ /* 0x001fca00078e001b */
        /* <DEDUP_REMOVED lines=8> */
[----:B------:R-:W4:Y:S04]  /*313b0*/  LDL.LU.64 R58, [R1+0x2f50] ;  /* 0x002f5000013a7983 */ /* 0x000f280000300a00 */
[----:B------:R0:W-:Y:S01]  /*313c0*/  STL [R1+0x2ef0], R57 ;  /* 0x002ef03901007387 */ /* 0x0001e20000100800 */
[----:B--2---:R-:W-:-:S03]  /*313d0*/  MOV R0, R13 ;  /* 0x0000000d00007202 */ /* 0x004fc60000000f00 */
[----:B0-----:R-:W2:Y:S04]  /*313e0*/  LDL.LU.64 R56, [R1+0x2f40] ;  /* 0x002f400001387983 */ /* 0x001ea80000300a00 */
[----:B------:R0:W-:Y:S04]  /*313f0*/  STL [R1+0x2efc], R12 ;  /* 0x002efc0c01007387 */ /* 0x0001e80000100800 */
[----:B------:R-:W2:Y:S04]  /*31400*/  LDL.LU.64 R26, [R1+0x2f58] ;  /* 0x002f5800011a7983 */ /* 0x000ea80000300a00 */
[----:B------:R-:W2:Y:S04]  /*31410*/  LDL.LU.64 R28, [R1+0x2f60] ;  /* 0x002f6000011c7983 */ /* 0x000ea80000300a00 */
[----:B------:R1:W-:Y:S04]  /*31420*/  STL [R1+0x2ef8], R0 ;  /* 0x002ef80001007387 */ /* 0x0003e80000100800 */
[----:B---3--:R3:W-:Y:S04]  /*31430*/  STL [R1+0x2f04], R10 ;  /* 0x002f040a01007387 */ /* 0x0087e80000100800 */
[----:B0-----:R-:W2:Y:S01]  /*31440*/  LDL.LU.64 R12, [R1+0x2f68] ;  /* 0x002f6800010c7983 */ /* 0x001ea20000300a00 */
[----:B-1----:R-:W-:-:S03]  /*31450*/  IMAD.MOV.U32 R0, RZ, RZ, R11 ;  /* 0x000000ffff007224 */ /* 0x002fc600078e000b */
[----:B------:R-:W-:Y:S04]  /*31460*/  STL [R1+0x2f0c], R14 ;  /* 0x002f0c0e01007387 */ /* 0x000fe80000100800 */
[----:B------:R0:W-:Y:S04]  /*31470*/  STL [R1+0x2f00], R0 ;  /* 0x002f000001007387 */ /* 0x0001e80000100800 */
[----:B---3--:R-:W3:Y:S01]  /*31480*/  LDL.LU.64 R10, [R1+0x2f70] ;  /* 0x002f7000010a7983 */ /* 0x008ee20000300a00 */
[----:B0-----:R-:W-:-:S03]  /*31490*/  IMAD.MOV.U32 R0, RZ, RZ, R15 ;  /* 0x000000ffff007224 */ /* 0x001fc600078e000f */
[----:B------:R-:W2:Y:S04]  /*314a0*/  LDL.LU.64 R14, [R1+0x3fc0] ;  /* 0x003fc000010e7983 */ /* 0x000ea80000300a00 */
[----:B------:R-:W-:Y:S04]  /*314b0*/  STL [R1+0x2f14], R4 ;  /* 0x002f140401007387 */ /* 0x000fe80000100800 */
[----:B------:R0:W-:Y:S02]  /*314c0*/  STL [R1+0x2f08], R0 ;  /* 0x002f080001007387 */ /* 0x0001e40000100800 */
[----:B0-----:R-:W-:-:S02]  /*314d0*/  IMAD.MOV.U32 R0, RZ, RZ, R5 ;  /* 0x000000ffff007224 */ /* 0x001fc400078e0005 */
[----:B------:R-:W2:Y:S04]  /*314e0*/  LDL.LU.64 R4, [R1+0x3fb8] ;  /* 0x003fb80001047983 */ /* 0x000ea80000300a00 */
[----:B------:R-:W-:Y:S04]  /*314f0*/  STL [R1+0x2f1c], R30 ;  /* 0x002f1c1e01007387 */ /* 0x000fe80000100800 */
[----:B------:R0:W-:Y:S04]  /*31500*/  STL [R1+0x2f10], R0 ;  /* 0x002f100001007387 */ /* 0x0001e80000100800 */
[----:B------:R-:W-:Y:S01]  /*31510*/  STL [R1+0x2f24], R2 ;  /* 0x002f240201007387 */ /* 0x000fe20000100800 */
[----:B0-----:R-:W-:-:S05]  /*31520*/  IMAD.MOV.U32 R0, RZ, RZ, R31 ;  /* 0x000000ffff007224 */ /* 0x001fca00078e001f */
[----:B------:R0:W-:Y:S04]  /*31530*/  STL [R1+0x2f18], R0 ;  /* 0x002f180001007387 */ /* 0x0001e80000100800 */
[----:B------:R-:W3:Y:S01]  /*31540*/  LDL.LU.64 R30, [R1+0x2f80] ;  /* 0x002f8000011e7983 */ /* 0x000ee20000300a00 */
[----:B0-----:R-:W-:-:S03]  /*31550*/  IMAD.MOV.U32 R0, RZ, RZ, R3 ;  /* 0x000000ffff007224 */ /* 0x001fc600078e0003 */
[----:B------:R-:W-:Y:S04]  /*31560*/  STL [R1+0x2f2c], R8 ;  /* 0x002f2c0801007387 */ /* 0x000fe80000100800 */
[----:B------:R0:W-:Y:S04]  /*31570*/  STL [R1+0x2f20], R0 ;  /* 0x002f200001007387 */ /* 0x0001e80000100800 */
[----:B------:R-:W3:Y:S01]  /*31580*/  LDL.LU.64 R2, [R1+0x2f88] ;  /* 0x002f880001027983 */ /* 0x000ee20000300a00 */
[----:B0-----:R-:W-:-:S03]  /*31590*/  IMAD.MOV.U32 R0, RZ, RZ, R9 ;  /* 0x000000ffff007224 */ /* 0x001fc600078e0009 */
[----:B--2---:R-:W-:Y:S04]  /*315a0*/  STL [R1+0x2f34], R4 ;  /* 0x002f340401007387 */ /* 0x004fe80000100800 */
[----:B------:R0:W-:Y:S04]  /*315b0*/  STL [R1+0x2f28], R0 ;  /* 0x002f280001007387 */ /* 0x0001e80000100800 */
[----:B------:R-:W2:Y:S04]  /*315c0*/  LDL.LU.64 R8, [R1+0x2f90] ;  /* 0x002f900001087983 */ /* 0x000ea80000300a00 */
[----:B------:R1:W-:Y:S01]  /*315d0*/  STL [R1+0x2f30], R5 ;  /* 0x002f300501007387 */ /* 0x0003e20000100800 */
[----:B0-----:R-:W-:-:S03]  /*315e0*/  IMAD.MOV.U32 R0, RZ, RZ, R57 ;  /* 0x000000ffff007224 */ /* 0x001fc600078e0039 */
[----:B------:R0:W-:Y:S04]  /*315f0*/  STL [R1+0x2f3c], R56 ;  /* 0x002f3c3801007387 */ /* 0x0001e80000100800 */
[----:B-1----:R-:W2:Y:S04]  /*31600*/  LDL.LU.64 R4, [R1+0x2fa0] ;  /* 0x002fa00001047983 */ /* 0x002ea80000300a00 */
[----:B------:R1:W-:Y:S04]  /*31610*/  STL [R1+0x2f38], R0 ;  /* 0x002f380001007387 */ /* 0x0003e80000100800 */
[----:B----4-:R4:W-:Y:S04]  /*31620*/  STL [R1+0x2f44], R6 ;  /* 0x002f440601007387 */ /* 0x0109e80000100800 */
[----:B0-----:R-:W2:Y:S01]  /*31630*/  LDL.LU.64 R56, [R1+0x2fa8] ;  /* 0x002fa80001387983 */ /* 0x001ea20000300a00 */
[----:B-1----:R-:W-:-:S03]  /*31640*/  IMAD.MOV.U32 R0, RZ, RZ, R7 ;  /* 0x000000ffff007224 */ /* 0x002fc600078e0007 */
[----:B----4-:R-:W4:Y:S04]  /*31650*/  LDL.LU.64 R6, [R1+0x3fb0] ;  /* 0x003fb00001067983 */ /* 0x010f280000300a00 */
[----:B------:R-:W-:Y:S04]  /*31660*/  STL [R1+0x2f4c], R58 ;  /* 0x002f4c3a01007387 */ /* 0x000fe80000100800 */
[----:B------:R0:W-:Y:S02]  /*31670*/  STL [R1+0x2f40], R0 ;  /* 0x002f400001007387 */ /* 0x0001e40000100800 */
[----:B0-----:R-:W-:-:S02]  /*31680*/  IMAD.MOV.U32 R0, RZ, RZ, R59 ;  /* 0x000000ffff007224 */ /* 0x001fc400078e003b */
[----:B------:R-:W2:Y:S04]  /*31690*/  LDL.LU.64 R58, [R1+0x2fb0] ;  /* 0x002fb000013a7983 */ /* 0x000ea80000300a00 */
[----:B------:R0:W-:Y:S04]  /*316a0*/  STL [R1+0x2f48], R0 ;  /* 0x002f480001007387 */ /* 0x0001e80000100800 */
[----:B------:R-:W-:Y:S01]  /*316b0*/  STL [R1+0x2f54], R26 ;  /* 0x002f541a01007387 */ /* 0x000fe20000100800 */
[----:B0-----:R-:W-:-:S03]  /*316c0*/  IMAD.MOV.U32 R0, RZ, RZ, R27 ;  /* 0x000000ffff007224 */ /* 0x001fc600078e001b */
[----:B------:R-:W-:Y:S04]  /*316d0*/  STL [R1+0x2f5c], R28 ;  /* 0x002f5c1c01007387 */ /* 0x000fe80000100800 */
[----:B------:R0:W-:Y:S04]  /*316e0*/  STL [R1+0x2f50], R0 ;  /* 0x002f500001007387 */ /* 0x0001e80000100800 */
[----:B------:R-:W-:Y:S01]  /*316f0*/  STL [R1+0x2f64], R12 ;  /* 0x002f640c01007387 */ /* 0x000fe20000100800 */
[----:B0-----:R-:W-:-:S05]  /*31700*/  IMAD.MOV.U32 R0, RZ, RZ, R29 ;  /* 0x000000ffff007224 */ /* 0x001fca00078e001d */
        /* <DEDUP_REMOVED lines=8> */
[----:B------:R-:W-:Y:S04]  /*31790*/  STL [R1+0x2f68], R0 ;  /* 0x002f680001007387 */ /* 0x000fe80000100800 */
[----:B------:R-:W4:Y:S04]  /*317a0*/  LDL.LU.64 R12, [R1+0x2fd0] ;  /* 0x002fd000010c7983 */ /* 0x000f280000300a00 */
[----:B------:R0:W-:Y:S04]  /*317b0*/  STL [R1+0x2f70], R7 ;  /* 0x002f700701007387 */ /* 0x0001e80000100800 */
[----:B0-----:R-:W3:Y:S01]  /*317c0*/  LDL.LU.64 R6, [R1+0x2f98] ;  /* 0x002f980001067983 */ /* 0x001ee20000300a00 */
[----:B------:R-:W-:-:S03]  /*317d0*/  IMAD.MOV.U32 R0, RZ, RZ, R31 ;  /* 0x000000ffff007224 */ /* 0x000fc600078e001f */
[----:B------:R0:W-:Y:S04]  /*317e0*/  STL [R1+0x2f7c], R30 ;  /* 0x002f7c1e01007387 */ /* 0x0001e80000100800 */
[----:B------:R-:W4:Y:S04]  /*317f0*/  LDL.LU.64 R10, [R1+0x2fd8] ;  /* 0x002fd800010a7983 */ /* 0x000f280000300a00 */
[----:B------:R-:W-:Y:S04]  /*31800*/  STL [R1+0x2f84], R2 ;  /* 0x002f840201007387 */ /* 0x000fe80000100800 */
[----:B------:R1:W-:Y:S04]  /*31810*/  STL [R1+0x2f78], R0 ;  /* 0x002f780001007387 */ /* 0x0003e80000100800 */
[----:B0-----:R-:W4:Y:S01]  /*31820*/  LDL.LU.64 R30, [R1+0x2fe8] ;  /* 0x002fe800011e7983 */ /* 0x001f220000300a00 */
[----:B-1----:R-:W-:-:S03]  /*31830*/  IMAD.MOV.U32 R0, RZ, RZ, R3 ;  /* 0x000000ffff007224 */ /* 0x002fc600078e0003 */
[----:B--2---:R-:W-:Y:S04]  /*31840*/  STL [R1+0x2f8c], R8 ;  /* 0x002f8c0801007387 */ /* 0x004fe80000100800 */
[----:B------:R0:W-:Y:S04]  /*31850*/  STL [R1+0x2f80], R0 ;  /* 0x002f800001007387 */ /* 0x0001e80000100800 */
[----:B------:R-:W2:Y:S01]  /*31860*/  LDL.LU.64 R2, [R1+0x2ff0] ;  /* 0x002ff00001027983 */ /* 0x000ea20000300a00 */
[----:B0-----:R-:W-:-:S03]  /*31870*/  IMAD.MOV.U32 R0, RZ, RZ, R9 ;  /* 0x000000ffff007224 */ /* 0x001fc600078e0009 */
[----:B------:R-:W2:Y:S04]  /*31880*/  LDL.LU.64 R8, [R1+0x3fa8] ;  /* 0x003fa80001087983 */ /* 0x000ea80000300a00 */
[----:B---3--:R-:W-:Y:S04]  /*31890*/  STL [R1+0x2f94], R6 ;  /* 0x002f940601007387 */ /* 0x008fe80000100800 */
[----:B------:R0:W-:Y:S04]  /*318a0*/  STL [R1+0x2f88], R0 ;  /* 0x002f880001007387 */ /* 0x0001e80000100800 */
[----:B------:R-:W-:Y:S01]  /*318b0*/  STL [R1+0x2f9c], R4 ;  /* 0x002f9c0401007387 */ /* 0x000fe20000100800 */
[----:B0-----:R-:W-:-:S05]  /*318c0*/  IMAD.MOV.U32 R0, RZ, RZ, R7 ;  /* 0x000000ffff007224 */ /* 0x001fca00078e0007 */
[----:B------:R0:W-:Y:S04]  /*318d0*/  STL [R1+0x2f90], R0 ;  /* 0x002f900001007387 */ /* 0x0001e80000100800 */
[----:B------:R-:W-:Y:S01]  /*318e0*/  STL [R1+0x2fa4], R56 ;  /* 0x002fa43801007387 */ /* 0x000fe20000100800 */
[----:B0-----:R-:W-:-:S05]  /*318f0*/  MOV R0, R5 ;  /* 0x0000000500007202 */ /* 0x001fca0000000f00 */
[----:B------:R0:W-:Y:S04]  /*31900*/  STL [R1+0x2f98], R0 ;  /* 0x002f980001007387 */ /* 0x0001e80000100800 */
[----:B------:R-:W3:Y:S04]  /*31910*/  LDL.LU.64 R6, [R1+0x3000] ;  /* 0x0030000001067983 */ /* 0x000ee80000300a00 */
[----:B------:R-:W3:Y:S01]  /*31920*/  LDL.LU.64 R4, [R1+0x3008] ;  /* 0x0030080001047983 */ /* 0x000ee20000300a00 */
[----:B0-----:R-:W-:-:S05]  /*31930*/  IMAD.MOV.U32 R0, RZ, RZ, R57 ;  /* 0x000000ffff007224 */ /* 0x001fca00078e0039 */
[----:B------:R0:W-:Y:S04]  /*31940*/  STL [R1+0x2fa0], R0 ;  /* 0x002fa00001007387 */ /* 0x0001e80000100800 */
[----:B------:R-:W-:Y:S01]  /*31950*/  STL [R1+0x2fac], R58 ;  /* 0x002fac3a01007387 */ /* 0x000fe20000100800 */
[----:B0-----:R-:W-:-:S03]  /*31960*/  IMAD.MOV.U32 R0, RZ, RZ, R59 ;  /* 0x000000ffff007224 */ /* 0x001fc600078e003b */
[----:B--2---:R-:W-:Y:S04]  /*31970*/  STL [R1+0x2fb4], R8 ;  /* 0x002fb40801007387 */ /* 0x004fe80000100800 */
[----:B------:R0:W-:Y:S04]  /*31980*/  STL [R1+0x2fa8], R0 ;  /* 0x002fa80001007387 */ /* 0x0001e80000100800 */
[----:B------:R-:W2:Y:S04]  /*31990*/  LDL.LU.64 R56, [R1+0x3010] ;  /* 0x0030100001387983 */ /* 0x000ea80000300a00 */
[----:B------:R1:W-:Y:S01]  /*319a0*/  STL [R1+0x2fb0], R9 ;  /* 0x002fb00901007387 */ /* 0x0003e20000100800 */
[----:B0-----:R-:W-:-:S03]  /*319b0*/  IMAD.MOV.U32 R0, RZ, RZ, R27 ;  /* 0x000000ffff007224 */ /* 0x001fc600078e001b */
[----:B-1----:R-:W2:Y:S04]  /*319c0*/  LDL.LU.64 R8, [R1+0x2fe0] ;  /* 0x002fe00001087983 */ /* 0x002ea80000300a00 */
[----:B------:R0:W-:Y:S04]  /*319d0*/  STL [R1+0x2fbc], R26 ;  /* 0x002fbc1a01007387 */ /* 0x0001e80000100800 */
[----:B------:R-:W3:Y:S04]  /*319e0*/  LDL.LU.64 R58, [R1+0x3020] ;  /* 0x00302000013a7983 */ /* 0x000ee80000300a00 */
[----:B------:R1:W-:Y:S04]  /*319f0*/  STL [R1+0x2fb8], R0 ;  /* 0x002fb80001007387 */ /* 0x0003e80000100800 */
[----:B------:R4:W-:Y:S04]  /*31a00*/  STL [R1+0x2fc4], R28 ;  /* 0x002fc41c01007387 */ /* 0x0009e80000100800 */
[----:B0-----:R-:W3:Y:S01]  /*31a10*/  LDL.LU.64 R26, [R1+0x3028] ;  /* 0x00302800011a7983 */ /* 0x001ee20000300a00 */
[----:B-1----:R-:W-:-:S03]  /*31a20*/  IMAD.MOV.U32 R0, RZ, RZ, R29 ;  /* 0x000000ffff007224 */ /* 0x002fc600078e001d */
[----:B----4-:R-:W-:Y:S04]  /*31a30*/  STL [R1+0x2fcc], R12 ;  /* 0x002fcc0c01007387 */ /* 0x010fe80000100800 */
[----:B------:R0:W-:Y:S04]  /*31a40*/  STL [R1+0x2fc0], R0 ;  /* 0x002fc00001007387 */ /* 0x0001e80000100800 */
[----:B------:R-:W4:Y:S01]  /*31a50*/  LDL.LU.64 R28, [R1+0x3030] ;  /* 0x00303000011c7983 */ /* 0x000f220000300a00 */
[----:B0-----:R-:W-:-:S03]  /*31a60*/  IMAD.MOV.U32 R0, RZ, RZ, R13 ;  /* 0x000000ffff007224 */ /* 0x001fc600078e000d */
[----:B------:R-:W3:Y:S04]  /*31a70*/  LDL.LU.64 R12, [R1+0x3fa0] ;  /* 0x003fa000010c7983 */ /* 0x000ee80000300a00 */
[----:B------:R-:W-:Y:S04]  /*31a80*/  STL [R1+0x2fd4], R10 ;  /* 0x002fd40a01007387 */ /* 0x000fe80000100800 */
[----:B------:R0:W-:Y:S02]  /*31a90*/  STL [R1+0x2fc8], R0 ;  /* 0x002fc80001007387 */ /* 0x0001e40000100800 */
[----:B0-----:R-:W-:-:S02]  /*31aa0*/  IMAD.MOV.U32 R0, RZ, RZ, R11 ;  /* 0x000000ffff007224 */ /* 0x001fc400078e000b */
[----:B------:R-:W3:Y:S04]  /*31ab0*/  LDL.LU.64 R10, [R1+0x3f98] ;  /* 0x003f9800010a7983 */ /* 0x000ee80000300a00 */
[----:B--2---:R-:W-:Y:S04]  /*31ac0*/  STL [R1+0x2fdc], R8 ;  /* 0x002fdc0801007387 */ /* 0x004fe80000100800 */
[----:B------:R0:W-:Y:S04]  /*31ad0*/  STL [R1+0x2fd0], R0 ;  /* 0x002fd00001007387 */ /* 0x0001e80000100800 */
[----:B------:R-:W-:Y:S01]  /*31ae0*/  STL [R1+0x2fe4], R30 ;  /* 0x002fe41e01007387 */ /* 0x000fe20000100800 */
[----:B0-----:R-:W-:-:S05]  /*31af0*/  IMAD.MOV.U32 R0, RZ, RZ, R9 ;  /* 0x000000ffff007224 */ /* 0x001fca00078e0009 */
[----:B------:R0:W-:Y:S04]  /*31b00*/  STL [R1+0x2fd8], R0 ;  /* 0x002fd80001007387 */ /* 0x0001e80000100800 */
[----:B------:R-:W2:Y:S01]  /*31b10*/  LDL.LU.64 R8, [R1+0x3040] ;  /* 0x0030400001087983 */ /* 0x000ea20000300a00 */
[----:B0-----:R-:W-:-:S03]  /*31b20*/  IMAD.MOV.U32 R0, RZ, RZ, R31 ;  /* 0x000000ffff007224 */ /* 0x001fc600078e001f */
[----:B------:R-:W-:Y:S04]  /*31b30*/  STL [R1+0x2fec], R2 ;  /* 0x002fec0201007387 */ /* 0x000fe80000100800 */
[----:B------:R0:W-:Y:S04]  /*31b40*/  STL [R1+0x2fe0], R0 ;  /* 0x002fe00001007387 */ /* 0x0001e80000100800 */
[----:B------:R-:W2:Y:S01]  /*31b50*/  LDL.LU.64 R30, [R1+0x3048] ;  /* 0x00304800011e7983 */ /* 0x000ea20000300a00 */
[----:B0-----:R-:W-:-:S03]  /*31b60*/  IMAD.MOV.U32 R0, RZ, RZ, R3 ;  /* 0x000000ffff007224 */ /* 0x001fc600078e0003 */
[----:B---3--:R-:W-:Y:S04]  /*31b70*/  STL [R1+0x2ff4], R10 ;  /* 0x002ff40a01007387 */ /* 0x008fe80000100800 */
[----:B------:R-:W-:Y:S04]  /*31b80*/  STL [R1+0x2fe8], R0 ;  /* 0x002fe80001007387 */ /* 0x000fe80000100800 */
[----:B------:R0:W-:Y:S04]  /*31b90*/  STL [R1+0x2ff0], R11 ;  /* 0x002ff00b01007387 */ /* 0x0001e80000100800 */
[----:B0-----:R-:W3:Y:S04]  /*31ba0*/  LDL.LU.64 R10, [R1+0x3018] ;  /* 0x00301800010a7983 */ /* 0x001ee80000300a00 */
[----:B------:R-:W2:Y:S01]  /*31bb0*/  LDL.LU.64 R2, [R1+0x3050] ;  /* 0x0030500001027983 */ /* 0x000ea20000300a00 */
[----:B------:R-:W-:-:S03]  /*31bc0*/  IMAD.MOV.U32 R0, RZ, RZ, R7 ;  /* 0x000000ffff007224 */ /* 0x000fc600078e0007 */
[----:B------:R0:W-:Y:S04]  /*31bd0*/  STL [R1+0x2ffc], R6 ;  /* 0x002ffc0601007387 */ /* 0x0001e80000100800 */
[----:B------:R-:W-:Y:S04]  /*31be0*/  STL [R1+0x3004], R4 ;  /* 0x0030040401007387 */ /* 0x000fe80000100800 */
[----:B------:R1:W-:Y:S04]  /*31bf0*/  STL [R1+0x2ff8], R0 ;  /* 0x002ff80001007387 */ /* 0x0003e80000100800 */
[----:B0-----:R-:W2:Y:S01]  /*31c00*/  LDL.LU.64 R6, [R1+0x3060] ;  /* 0x0030600001067983 */ /* 0x001ea20000300a00 */
[----:B-1----:R-:W-:-:S03]  /*31c10*/  IMAD.MOV.U32 R0, RZ, RZ, R5 ;  /* 0x000000ffff007224 */ /* 0x002fc600078e0005 */
[----:B------:R-:W2:Y:S04]  /*31c20*/  LDL.LU.64 R4, [R1+0x3068] ;  /* 0x0030680001047983 */ /* 0x000ea80000300a00 */
[----:B------:R0:W-:Y:S04]  /*31c30*/  STL [R1+0x3000], R0 ;  /* 0x0030000001007387 */ /* 0x0001e80000100800 */
[----:B------:R1:W-:Y:S01]  /*31c40*/  STL [R1+0x300c], R56 ;  /* 0x00300c3801007387 */ /* 0x0003e20000100800 */
[----:B0-----:R-:W-:-:S03]  /*31c50*/  IMAD.MOV.U32 R0, RZ, RZ, R57 ;  /* 0x000000ffff007224 */ /* 0x001fc600078e0039 */
[----:B-1----:R-:W2:Y:S04]  /*31c60*/  LDL.LU.64 R56, [R1+0x3070] ;  /* 0x0030700001387983 */ /* 0x002ea80000300a00 */
[----:B------:R3:W-:Y:S02]  /*31c70*/  STL [R1+0x3008], R0 ;  /* 0x0030080001007387 */ /* 0x0007e40000100800 */
[----:B---3--:R-:W-:Y:S02]  /*31c80*/  IMAD.MOV.U32 R0, RZ, RZ, R11 ;  /* 0x000000ffff007224 */ /* 0x008fe400078e000b */
[----:B------:R-:W-:Y:S04]  /*31c90*/  STL [R1+0x3014], R10 ;  /* 0x0030140a01007387 */ /* 0x000fe80000100800 */
[----:B------:R-:W-:Y:S04]  /*31ca0*/  STL [R1+0x301c], R58 ;  /* 0x00301c3a01007387 */ /* 0x000fe80000100800 */
[----:B------:R0:W-:Y:S04]  /*31cb0*/  STL [R1+0x3010], R0 ;  /* 0x0030100001007387 */ /* 0x0001e80000100800 */
[----:B------:R-:W-:Y:S01]  /*31cc0*/  STL [R1+0x3024], R26 ;  /* 0x0030241a01007387 */ /* 0x000fe20000100800 */
[----:B0-----:R-:W-:-:S05]  /*31cd0*/  IMAD.MOV.U32 R0, RZ, RZ, R59 ;  /* 0x000000ffff007224 */ /* 0x001fca00078e003b */
        /* <DEDUP_REMOVED lines=8> */
[----:B------:R-:W-:Y:S04]  /*31d60*/  STL [R1+0x3028], R0 ;  /* 0x0030280001007387 */ /* 0x000fe80000100800 */
[----:B------:R0:W-:Y:S04]  /*31d70*/  STL [R1+0x3030], R13 ;  /* 0x0030300d01007387 */ /* 0x0001e80000100800 */
[----:B0-----:R-:W3:Y:S01]  /*31d80*/  LDL.LU.64 R12, [R1+0x3058] ;  /* 0x00305800010c7983 */ /* 0x001ee20000300a00 */
[----:B--2---:R-:W-:-:S03]  /*31d90*/  IMAD.MOV.U32 R0, RZ, RZ, R9 ;  /* 0x000000ffff007224 */ /* 0x004fc600078e0009 */
[----:B------:R-:W2:Y:S04]  /*31da0*/  LDL.LU.64 R28, [R1+0x3090] ;  /* 0x00309000011c7983 */ /* 0x000ea80000300a00 */
[----:B------:R0:W-:Y:S04]  /*31db0*/  STL [R1+0x303c], R8 ;  /* 0x00303c0801007387 */ /* 0x0001e80000100800 */
[----:B------:R-:W2:Y:S04]  /*31dc0*/  LDL.LU.64 R10, [R1+0x3098] ;  /* 0x00309800010a7983 */ /* 0x000ea80000300a00 */
[----:B------:R1:W-:Y:S04]  /*31dd0*/  STL [R1+0x3038], R0 ;  /* 0x0030380001007387 */ /* 0x0003e80000100800 */
[----:B------:R1:W-:Y:S04]  /*31de0*/  STL [R1+0x3044], R30 ;  /* 0x0030441e01007387 */ /* 0x0003e80000100800 */
[----:B0-----:R-:W2:Y:S01]  /*31df0*/  LDL.LU.64 R8, [R1+0x30a0] ;  /* 0x0030a00001087983 */ /* 0x001ea20000300a00 */
[----:B-1----:R-:W-:-:S03]  /*31e00*/  MOV R0, R31 ;  /* 0x0000001f00007202 */ /* 0x002fc60000000f00 */
        /* <DEDUP_REMOVED lines=19> */
[----:B------:R-:W-:Y:S04]  /*31f40*/  STL [R1+0x3074], R14 ;  /* 0x0030740e01007387 */ /* 0x000fe80000100800 */
[----:B------:R0:W-:Y:S04]  /*31f50*/  STL [R1+0x3068], R0 ;  /* 0x0030680001007387 */ /* 0x0001e80000100800 */
[----:B------:R-:W-:Y:S04]  /*31f60*/  STL [R1+0x3070], R15 ;  /* 0x0030700f01007387 */ /* 0x000fe80000100800 */
[----:B------:R-:W3:Y:S01]  /*31f70*/  LDL.LU.64 R56, [R1+0x30d0] ;  /* 0x0030d00001387983 */ /* 0x000ee20000300a00 */
[----:B0-----:R-:W-:-:S03]  /*31f80*/  IMAD.MOV.U32 R0, RZ, RZ, R59 ;  /* 0x000000ffff007224 */ /* 0x001fc600078e003b */
[----:B------:R0:W-:Y:S04]  /*31f90*/  STL [R1+0x307c], R58 ;  /* 0x00307c3a01007387 */ /* 0x0001e80000100800 */
[----:B------:R-:W3:Y:S04]  /*31fa0*/  LDL.LU.64 R12, [R1+0x30d8] ;  /* 0x0030d800010c7983 */ /* 0x000ee80000300a00 */
[----:B------:R1:W-:Y:S04]  /*31fb0*/  STL [R1+0x3078], R0 ;  /* 0x0030780001007387 */ /* 0x0003e80000100800 */
[----:B----4-:R4:W-:Y:S04]  /*31fc0*/  STL [R1+0x3084], R26 ;  /* 0x0030841a01007387 */ /* 0x0109e80000100800 */
[----:B0-----:R-:W3:Y:S01]  /*31fd0*/  LDL.LU.64 R58, [R1+0x30e0] ;  /* 0x0030e000013a7983 */ /* 0x001ee20000300a00 */
[----:B-1----:R-:W-:-:S03]  /*31fe0*/  IMAD.MOV.U32 R0, RZ, RZ, R27 ;  /* 0x000000ffff007224 */ /* 0x002fc600078e001b */
[----:B----4-:R-:W4:Y:S04]  /*31ff0*/  LDL.LU.64 R26, [R1+0x30e8] ;  /* 0x0030e800011a7983 */ /* 0x010f280000300a00 */
[----:B------:R0:W-:Y:S04]  /*32000*/  STL [R1+0x3080], R0 ;  /* 0x0030800001007387 */ /* 0x0001e80000100800 */
[----:B--2---:R1:W-:Y:S01]  /*32010*/  STL [R1+0x308c], R28 ;  /* 0x00308c1c01007387 */ /* 0x0043e20000100800 */
[----:B0-----:R-:W-:-:S03]  /*32020*/  IMAD.MOV.U32 R0, RZ, RZ, R29 ;  /* 0x000000ffff007224 */ /* 0x001fc600078e001d */
[----:B-1----:R-:W2:Y:S04]  /*32030*/  LDL.LU.64 R28, [R1+0x30f0] ;  /* 0x0030f000011c7983 */ /* 0x002ea80000300a00 */
        /* <DEDUP_REMOVED lines=14> */
[----:B------:R-:W-:Y:S04]  /*32120*/  STL [R1+0x30b4], R16 ;  /* 0x0030b41001007387 */ /* 0x000fe80000100800 */
[----:B------:R3:W-:Y:S04]  /*32130*/  STL [R1+0x30a8], R0 ;  /* 0x0030a80001007387 */ /* 0x0007e80000100800 */
[----:B------:R-:W-:Y:S04]  /*32140*/  STL [R1+0x30b0], R17 ;  /* 0x0030b01101007387 */ /* 0x000fe80000100800 */
[----:B------:R-:W2:Y:S01]  /*32150*/  LDL.LU.64 R2, [R1+0x3110] ;  /* 0x0031100001027983 */ /* 0x000ea20000300a00 */
[----:B---3--:R-:W-:-:S03]  /*32160*/  IMAD.MOV.U32 R0, RZ, RZ, R7 ;  /* 0x000000ffff007224 */ /* 0x008fc600078e0007 */
[----:B------:R0:W-:Y:S04]  /*32170*/  STL [R1+0x30bc], R6 ;  /* 0x0030bc0601007387 */ /* 0x0001e80000100800 */
[----:B------:R-:W3:Y:S04]  /*32180*/  LDL.LU.64 R10, [R1+0x3118] ;  /* 0x00311800010a7983 */ /* 0x000ee80000300a00 */
[----:B------:R1:W-:Y:S04]  /*32190*/  STL [R1+0x30b8], R0 ;  /* 0x0030b80001007387 */ /* 0x0003e80000100800 */
[----:B------:R1:W-:Y:S04]  /*321a0*/  STL [R1+0x30c4], R4 ;  /* 0x0030c40401007387 */ /* 0x0003e80000100800 */
[----:B0-----:R-:W3:Y:S01]  /*321b0*/  LDL.LU.64 R6, [R1+0x3120] ;  /* 0x0031200001067983 */ /* 0x001ee20000300a00 */
[----:B-1----:R-:W-:-:S03]  /*321c0*/  IMAD.MOV.U32 R0, RZ, RZ, R5 ;  /* 0x000000ffff007224 */ /* 0x002fc600078e0005 */
[----:B------:R-:W3:Y:S04]  /*321d0*/  LDL.LU.64 R4, [R1+0x3128] ;  /* 0x0031280001047983 */ /* 0x000ee80000300a00 */
[----:B------:R0:W-:Y:S04]  /*321e0*/  STL [R1+0x30c0], R0 ;  /* 0x0030c00001007387 */ /* 0x0001e80000100800 */
[----:B------:R1:W-:Y:S01]  /*321f0*/  STL [R1+0x30cc], R56 ;  /* 0x0030cc3801007387 */ /* 0x0003e20000100800 */
[----:B0-----:R-:W-:-:S03]  /*32200*/  IMAD.MOV.U32 R0, RZ, RZ, R57 ;  /* 0x000000ffff007224 */ /* 0x001fc600078e0039 */
[----:B-1----:R-:W3:Y:S04]  /*32210*/  LDL.LU.64 R56, [R1+0x3130] ;  /* 0x0031300001387983 */ /* 0x002ee80000300a00 */
[----:B------:R0:W-:Y:S04]  /*32220*/  STL [R1+0x30c8], R0 ;  /* 0x0030c80001007387 */ /* 0x0001e80000100800 */
[----:B------:R-:W-:Y:S01]  /*32230*/  STL [R1+0x30d4], R12 ;  /* 0x0030d40c01007387 */ /* 0x000fe20000100800 */
[----:B0-----:R-:W-:-:S03]  /*32240*/  IMAD.MOV.U32 R0, RZ, RZ, R13 ;  /* 0x000000ffff007224 */ /* 0x001fc600078e000d */
[----:B------:R-:W-:Y:S04]  /*32250*/  STL [R1+0x30dc], R58 ;  /* 0x0030dc3a01007387 */ /* 0x000fe80000100800 */
[----:B------:R0:W-:Y:S04]  /*32260*/  STL [R1+0x30d0], R0 ;  /* 0x0030d00001007387 */ /* 0x0001e80000100800 */
[----:B----4-:R-:W-:Y:S01]  /*32270*/  STL [R1+0x30e4], R26 ;  /* 0x0030e41a01007387 */ /* 0x010fe20000100800 */
[----:B0-----:R-:W-:-:S05]  /*32280*/  IMAD.MOV.U32 R0, RZ, RZ, R59 ;  /* 0x000000ffff007224 */ /* 0x001fca00078e003b */
[----:B------:R0:W-:Y:S04]  /*32290*/  STL [R1+0x30d8], R0 ;  /* 0x0030d80001007387 */ /* 0x0001e80000100800 */
[----:B------:R-:W4:Y:S01]  /*322a0*/  LDL.LU.64 R58, [R1+0x3140] ;  /* 0x00314000013a7983 */ /* 0x000f220000300a00 */
[----:B0-----:R-:W-:-:S03]  /*322b0*/  MOV R0, R27 ;  /* 0x0000001b00007202 */ /* 0x001fc60000000f00 */
[----:B--2---:R-:W-:Y:S04]  /*322c0*/  STL [R1+0x30ec], R28 ;  /* 0x0030ec1c01007387 */ /* 0x004fe80000100800 */
[----:B------:R0:W-:Y:S04]  /*322d0*/  STL [R1+0x30e0], R0 ;  /* 0x0030e00001007387 */ /* 0x0001e80000100800 */
[----:B------:R-:W2:Y:S01]  /*322e0*/  LDL.LU.64 R26, [R1+0x3148] ;  /* 0x00314800011a7983 */ /* 0x000ea20000300a00 */
[----:B0-----:R-:W-:-:S03]  /*322f0*/  IMAD.MOV.U32 R0, RZ, RZ, R29 ;  /* 0x000000ffff007224 */ /* 0x001fc600078e001d */
[----:B------:R-:W-:Y:S04]  /*32300*/  STL [R1+0x30f4], R18 ;  /* 0x0030f41201007387 */ /* 0x000fe80000100800 */
[----:B------:R0:W-:Y:S04]  /*32310*/  STL [R1+0x30e8], R0 ;  /* 0x0030e80001007387 */ /* 0x0001e80000100800 */
[----:B------:R-:W-:Y:S04]  /*32320*/  STL [R1+0x30f0], R19 ;  /* 0x0030f01301007387 */ /* 0x000fe80000100800 */
[----:B------:R-:W2:Y:S01]  /*32330*/  LDL.LU.64 R28, [R1+0x3150] ;  /* 0x00315000011c7983 */ /* 0x000ea20000300a00 */
[----:B0-----:R-:W-:-:S03]  /*32340*/  IMAD.MOV.U32 R0, RZ, RZ, R9 ;  /* 0x000000ffff007224 */ /* 0x001fc600078e0009 */
[----:B------:R0:W-:Y:S04]  /*32350*/  STL [R1+0x30fc], R8 ;  /* 0x0030fc0801007387 */ /* 0x0001e80000100800 */
[----:B------:R-:W2:Y:S04]  /*32360*/  LDL.LU.64 R12, [R1+0x3158] ;  /* 0x00315800010c7983 */ /* 0x000ea80000300a00 */
[----:B------:R1:W-:Y:S04]  /*32370*/  STL [R1+0x30f8], R0 ;  /* 0x0030f80001007387 */ /* 0x0003e80000100800 */
        /* <DEDUP_REMOVED lines=26> */
[----:B----4-:R-:W-:-:S03]  /*32520*/  IMAD.MOV.U32 R0, RZ, RZ, R59 ;  /* 0x000000ffff007224 */ /* 0x010fc600078e003b */
[----:B------:R0:W-:Y:S04]  /*32530*/  STL [R1+0x313c], R58 ;  /* 0x00313c3a01007387 */ /* 0x0001e80000100800 */
[----:B------:R-:W4:Y:S04]  /*32540*/  LDL.LU.64 R10, [R1+0x3198] ;  /* 0x00319800010a7983 */ /* 0x000f280000300a00 */
[----:B------:R1:W-:Y:S04]  /*32550*/  STL [R1+0x3138], R0 ;  /* 0x0031380001007387 */ /* 0x0003e80000100800 */
[----:B--2---:R2:W-:Y:S04]  /*32560*/  STL [R1+0x3144], R26 ;  /* 0x0031441a01007387 */ /* 0x0045e80000100800 */
[----:B0-----:R-:W4:Y:S01]  /*32570*/  LDL.LU.64 R58, [R1+0x31a0] ;  /* 0x0031a000013a7983 */ /* 0x001f220000300a00 */
[----:B-1----:R-:W-:-:S03]  /*32580*/  IMAD.MOV.U32 R0, RZ, RZ, R27 ;  /* 0x000000ffff007224 */ /* 0x002fc600078e001b */
[----:B--2---:R-:W2:Y:S04]  /*32590*/  LDL.LU.64 R26, [R1+0x31a8] ;  /* 0x0031a800011a7983 */ /* 0x004ea80000300a00 */
[----:B------:R0:W-:Y:S04]  /*325a0*/  STL [R1+0x3140], R0 ;  /* 0x0031400001007387 */ /* 0x0001e80000100800 */
[----:B------:R1:W-:Y:S01]  /*325b0*/  STL [R1+0x314c], R28 ;  /* 0x00314c1c01007387 */ /* 0x0003e20000100800 */
        /* <DEDUP_REMOVED lines=30> */
[----:B0-----:R-:W-:-:S03]  /*327a0*/  MOV R0, R57 ;  /* 0x0000003900007202 */ /* 0x001fc60000000f00 */
[----:B-1----:R-:W3:Y:S04]  /*327b0*/  LDL.LU.64 R56, [R1+0x31f0] ;  /* 0x0031f00001387983 */ /* 0x002ee80000300a00 */
[----:B------:R0:W-:Y:S04]  /*327c0*/  STL [R1+0x3188], R0 ;  /* 0x0031880001007387 */ /* 0x0001e80000100800 */
[----:B----4-:R-:W-:Y:S01]  /*327d0*/  STL [R1+0x3194], R10 ;  /* 0x0031940a01007387 */ /* 0x010fe20000100800 */
[----:B0-----:R-:W-:-:S03]  /*327e0*/  IMAD.MOV.U32 R0, RZ, RZ, R11 ;  /* 0x000000ffff007224 */ /* 0x001fc600078e000b */
[----:B------:R-:W-:Y:S04]  /*327f0*/  STL [R1+0x319c], R58 ;  /* 0x00319c3a01007387 */ /* 0x000fe80000100800 */
[----:B------:R0:W-:Y:S04]  /*32800*/  STL [R1+0x3190], R0 ;  /* 0x0031900001007387 */ /* 0x0001e80000100800 */
[----:B--2---:R-:W-:Y:S01]  /*32810*/  STL [R1+0x31a4], R26 ;  /* 0x0031a41a01007387 */ /* 0x004fe20000100800 */
[----:B0-----:R-:W-:-:S05]  /*32820*/  IMAD.MOV.U32 R0, RZ, RZ, R59 ;  /* 0x000000ffff007224 */ /* 0x001fca00078e003b */
[----:B------:R0:W-:Y:S04]  /*32830*/  STL [R1+0x3198], R0 ;  /* 0x0031980001007387 */ /* 0x0001e80000100800 */
[----:B------:R-:W2:Y:S01]  /*32840*/  LDL.LU.64 R58, [R1+0x3200] ;  /* 0x00320000013a7983 */ /* 0x000ea20000300a00 */
[----:B0-----:R-:W-:-:S03]  /*32850*/  IMAD.MOV.U32 R0, RZ, RZ, R27 ;  /* 0x000000ffff007224 */ /* 0x001fc600078e001b */
[----:B------:R-:W-:Y:S04]  /*32860*/  STL [R1+0x31ac], R28 ;  /* 0x0031ac1c01007387 */ /* 0x000fe80000100800 */
[----:B------:R0:W-:Y:S04]  /*32870*/  STL [R1+0x31a0], R0 ;  /* 0x0031a00001007387 */ /* 0x0001e80000100800 */
[----:B------:R-:W4:Y:S01]  /*32880*/  LDL.LU.64 R26, [R1+0x3208] ;  /* 0x00320800011a7983 */ /* 0x000f220000300a00 */
[----:B0-----:R-:W-:-:S03]  /*32890*/  IMAD.MOV.U32 R0, RZ, RZ, R29 ;  /* 0x000000ffff007224 */ /* 0x001fc600078e001d */
[----:B------:R-:W-:Y:S04]  /*328a0*/  STL [R1+0x31b4], R24 ;  /* 0x0031b41801007387 */ /* 0x000fe80000100800 */
[----:B------:R0:W-:Y:S04]  /*328b0*/  STL [R1+0x31a8], R0 ;  /* 0x0031a80001007387 */ /* 0x0001e80000100800 */
[----:B------:R-:W-:Y:S04]  /*328c0*/  STL [R1+0x31b0], R25 ;  /* 0x0031b01901007387 */ /* 0x000fe80000100800 */
[----:B------:R-:W4:Y:S01]  /*328d0*/  LDL.LU.64 R28, [R1+0x3210] ;  /* 0x00321000011c7983 */ /* 0x000f220000300a00 */
[----:B0-----:R-:W-:-:S03]  /*328e0*/  IMAD.MOV.U32 R0, RZ, RZ, R9 ;  /* 0x000000ffff007224 */ /* 0x001fc600078e0009 */
[----:B------:R0:W-:Y:S04]  /*328f0*/  STL [R1+0x31bc], R8 ;  /* 0x0031bc0801007387 */ /* 0x0001e80000100800 */
[----:B------:R-:W4:Y:S04]  /*32900*/  LDL.LU.64 R10, [R1+0x3218] ;  /* 0x00321800010a7983 */ /* 0x000f280000300a00 */
[----:B------:R1:W-:Y:S04]  /*32910*/  STL [R1+0x31b8], R0 ;  /* 0x0031b80001007387 */ /* 0x0003e80000100800 */
[----:B------:R1:W-:Y:S04]  /*32920*/  STL [R1+0x31c4], R30 ;  /* 0x0031c41e01007387 */ /* 0x0003e80000100800 */
[----:B0-----:R-:W4:Y:S01]  /*32930*/  LDL.LU.64 R8, [R1+0x3220] ;  /* 0x0032200001087983 */ /* 0x001f220000300a00 */
[----:B-1----:R-:W-:-:S03]  /*32940*/  IMAD.MOV.U32 R0, RZ, RZ, R31 ;  /* 0x000000ffff007224 */ /* 0x002fc600078e001f */
[----:B------:R-:W4:Y:S04]  /*32950*/  LDL.LU.64 R30, [R1+0x3228] ;  /* 0x00322800011e7983 */ /* 0x000f280000300a00 */
[----:B------:R0:W-:Y:S04]  /*32960*/  STL [R1+0x31c0], R0 ;  /* 0x0031c00001007387 */ /* 0x0001e80000100800 */
[----:B------:R1:W-:Y:S01]  /*32970*/  STL [R1+0x31cc], R2 ;  /* 0x0031cc0201007387 */ /* 0x0003e20000100800 */
[----:B0-----:R-:W-:-:S03]  /*32980*/  IMAD.MOV.U32 R0, RZ, RZ, R3 ;  /* 0x000000ffff007224 */ /* 0x001fc600078e0003 */
[----:B-1----:R-:W4:Y:S04]  /*32990*/  LDL.LU.64 R2, [R1+0x3230] ;  /* 0x0032300001027983 */ /* 0x002f280000300a00 */
        /* <DEDUP_REMOVED lines=18> */
[----:B--2---:R-:W-:-:S03]  /*32ac0*/  IMAD.MOV.U32 R0, RZ, RZ, R59 ;  /* 0x000000ffff007224 */ /* 0x004fc600078e003b */
[----:B------:R0:W-:Y:S04]  /*32ad0*/  STL [R1+0x31fc], R58 ;  /* 0x0031fc3a01007387 */ /* 0x0001e80000100800 */
[----:B------:R-:W2:Y:S04]  /*32ae0*/  LDL.LU.64 R12, [R1+0x3258] ;  /* 0x00325800010c7983 */ /* 0x000ea80000300a00 */
[----:B------:R1:W-:Y:S04]  /*32af0*/  STL [R1+0x31f8], R0 ;  /* 0x0031f80001007387 */ /* 0x0003e80000100800 */
[----:B----4-:R4:W-:Y:S04]  /*32b00*/  STL [R1+0x3204], R26 ;  /* 0x0032041a01007387 */ /* 0x0109e80000100800 */
[----:B0-----:R-:W2:Y:S01]  /*32b10*/  LDL.LU.64 R58, [R1+0x3260] ;  /* 0x00326000013a7983 */ /* 0x001ea20000300a00 */
[----:B-1----:R-:W-:-:S03]  /*32b20*/  IMAD.MOV.U32 R0, RZ, RZ, R27 ;  /* 0x000000ffff007224 */ /* 0x002fc600078e001b */
[----:B----4-:R-:W4:Y:S04]  /*32b30*/  LDL.LU.64 R26, [R1+0x3268] ;  /* 0x00326800011a7983 */ /* 0x010f280000300a00 */
[----:B------:R0:W-:Y:S04]  /*32b40*/  STL [R1+0x3200], R0 ;  /* 0x0032000001007387 */ /* 0x0001e80000100800 */
[----:B------:R1:W-:Y:S01]  /*32b50*/  STL [R1+0x320c], R28 ;  /* 0x00320c1c01007387 */ /* 0x0003e20000100800 */
[----:B0-----:R-:W-:-:S03]  /*32b60*/  IMAD.MOV.U32 R0, RZ, RZ, R29 ;  /* 0x000000ffff007224 */ /* 0x001fc600078e001d */
[----:B-1----:R-:W4:Y:S04]  /*32b70*/  LDL.LU.64 R28, [R1+0x3270] ;  /* 0x00327000011c7983 */ /* 0x002f280000300a00 */
        /* <DEDUP_REMOVED lines=15> */
[----:B------:R3:W-:Y:S04]  /*32c70*/  STL [R1+0x3228], R0 ;  /* 0x0032280001007387 */ /* 0x0007e80000100800 */
[----:B------:R-:W-:Y:S04]  /*32c80*/  STL [R1+0x3230], R35 ;  /* 0x0032302301007387 */ /* 0x000fe80000100800 */
[----:B------:R-:W4:Y:S01]  /*32c90*/  LDL.LU.64 R2, [R1+0x3290] ;  /* 0x0032900001027983 */ /* 0x000f220000300a00 */
        /* <DEDUP_REMOVED lines=13> */
[----:B--2---:R-:W-:Y:S01]  /*32d70*/  STL [R1+0x3254], R12 ;  /* 0x0032540c01007387 */ /* 0x004fe20000100800 */
[----:B0-----:R-:W-:-:S03]  /*32d80*/  IMAD.MOV.U32 R0, RZ, RZ, R13 ;  /* 0x000000ffff007224 */ /* 0x001fc600078e000d */
[----:B------:R-:W-:Y:S04]  /*32d90*/  STL [R1+0x325c], R58 ;  /* 0x00325c3a01007387 */ /* 0x000fe80000100800 */
[----:B------:R0:W-:Y:S04]  /*32da0*/  STL [R1+0x3250], R0 ;  /* 0x0032500001007387 */ /* 0x0001e80000100800 */
[----:B----4-:R-:W-:Y:S01]  /*32db0*/  STL [R1+0x3264], R26 ;  /* 0x0032641a01007387 */ /* 0x010fe20000100800 */
        /* <DEDUP_REMOVED lines=56> */
[----:B0-----:R-:W-:-:S03]  /*33140*/  MOV R0, R13 ;  /* 0x0000000d00007202 */ /* 0x001fc60000000f00 */
        /* <DEDUP_REMOVED lines=43> */
[----:B------:R-:W4:Y:S04]  /*33400*/  LDL.LU.64 R28, [R1+0x3390] ;  /* 0x00339000011c7983 */ /* 0x000f280000300a00 */
[----:B------:R-:W-:Y:S04]  /*33410*/  STL [R1+0x3330], R43 ;  /* 0x0033302b01007387 */ /* 0x000fe80000100800 */
[----:B------:R1:W-:Y:S01]  /*33420*/  STL [R1+0x333c], R8 ;  /* 0x00333c0801007387 */ /* 0x0003e20000100800 */
[----:B0-----:R-:W-:-:S03]  /*33430*/  IMAD.MOV.U32 R0, RZ, RZ, R9 ;  /* 0x000000ffff007224 */ /* 0x001fc600078e0009 */
[----:B------:R-:W4:Y:S04]  /*33440*/  LDL.LU.64 R10, [R1+0x3398] ;  /* 0x00339800010a7983 */ /* 0x000f280000300a00 */
[----:B------:R-:W-:Y:S04]  /*33450*/  STL [R1+0x3344], R30 ;  /* 0x0033441e01007387 */ /* 0x000fe80000100800 */
[----:B------:R0:W-:Y:S04]  /*33460*/  STL [R1+0x3338], R0 ;  /* 0x0033380001007387 */ /* 0x0001e80000100800 */
[----:B-1----:R-:W4:Y:S01]  /*33470*/  LDL.LU.64 R8, [R1+0x33a0] ;  /* 0x0033a00001087983 */ /* 0x002f220000300a00 */
[----:B0-----:R-:W-:-:S03]  /*33480*/  IMAD.MOV.U32 R0, RZ, RZ, R31 ;  /* 0x000000ffff007224 */ /* 0x001fc600078e001f */
        /* <DEDUP_REMOVED lines=14> */
[----:B0-----:R-:W-:-:S05]  /*33570*/  IMAD.MOV.U32 R0, RZ, RZ, R5 ;  /* 0x000000ffff007224 */ /* 0x001fca00078e0005 */
[----:B------:R0:W-:Y:S04]  /*33580*/  STL [R1+0x3360], R0 ;  /* 0x0033600001007387 */ /* 0x0001e80000100800 */
[----:B------:R-:W-:Y:S04]  /*33590*/  STL [R1+0x336c], R56 ;  /* 0x00336c3801007387 */ /* 0x000fe80000100800 */
[----:B------:R-:W3:Y:S01]  /*335a0*/  LDL.LU.64 R14, [R1+0x33c8] ;  /* 0x0033c800010e7983 */ /* 0x000ee20000300a00 */
[----:B0-----:R-:W-:-:S05]  /*335b0*/  IMAD.MOV.U32 R0, RZ, RZ, R57 ;  /* 0x000000ffff007224 */ /* 0x001fca00078e0039 */
[----:B------:R2:W-:Y:S04]  /*335c0*/  STL [R1+0x3368], R0 ;  /* 0x0033680001007387 */ /* 0x0005e80000100800 */
[----:B------:R-:W-:Y:S04]  /*335d0*/  STL [R1+0x3374], R44 ;  /* 0x0033742c01007387 */ /* 0x000fe80000100800 */
[----:B------:R-:W-:Y:S04]  /*335e0*/  STL [R1+0x3370], R45 ;  /* 0x0033702d01007387 */ /* 0x000fe80000100800 */
[----:B------:R-:W3:Y:S01]  /*335f0*/  LDL.LU.64 R4, [R1+0x33d0] ;  /* 0x0033d00001047983 */ /* 0x000ee20000300a00 */
[----:B--2---:R-:W-:-:S03]  /*33600*/  MOV R0, R59 ;  /* 0x0000003b00007202 */ /* 0x004fc60000000f00 */
[----:B------:R-:W-:Y:S04]  /*33610*/  STL [R1+0x337c], R58 ;  /* 0x00337c3a01007387 */ /* 0x000fe80000100800 */
[----:B------:R-:W2:Y:S04]  /*33620*/  LDL.LU.64 R56, [R1+0x33d8] ;  /* 0x0033d80001387983 */ /* 0x000ea80000300a00 */
[----:B------:R0:W-:Y:S04]  /*33630*/  STL [R1+0x3378], R0 ;  /* 0x0033780001007387 */ /* 0x0001e80000100800 */
[----:B----4-:R1:W-:Y:S01]  /*33640*/  STL [R1+0x3384], R26 ;  /* 0x0033841a01007387 */ /* 0x0103e20000100800 */
[----:B0-----:R-:W-:-:S03]  /*33650*/  IMAD.MOV.U32 R0, RZ, RZ, R27 ;  /* 0x000000ffff007224 */ /* 0x001fc600078e001b */
[----:B------:R-:W4:Y:S04]  /*33660*/  LDL.LU.64 R58, [R1+0x33e0] ;  /* 0x0033e000013a7983 */ /* 0x000f280000300a00 */
        /* <DEDUP_REMOVED lines=10> */
[----:B------:R-:W-:Y:S01]  /*33710*/  STL [R1+0x33a4], R30 ;  /* 0x0033a41e01007387 */ /* 0x000fe20000100800 */
[----:B0-----:R-:W-:-:S05]  /*33720*/  IMAD.MOV.U32 R0, RZ, RZ, R9 ;  /* 0x000000ffff007224 */ /* 0x001fca00078e0009 */
[----:B------:R0:W-:Y:S02]  /*33730*/  STL [R1+0x3398], R0 ;  /* 0x0033980001007387 */ /* 0x0001e40000100800 */
[----:B0-----:R-:W-:Y:S02]  /*33740*/  IMAD.MOV.U32 R0, RZ, RZ, R31 ;  /* 0x000000ffff007224 */ /* 0x001fe400078e001f */
[----:B------:R-:W4:Y:S04]  /*33750*/  LDL.LU.64 R30, [R1+0x3400] ;  /* 0x00340000011e7983 */ /* 0x000f280000300a00 */
[----:B------:R0:W-:Y:S04]  /*33760*/  STL [R1+0x33a0], R0 ;  /* 0x0033a00001007387 */ /* 0x0001e80000100800 */
[----:B------:R1:W-:Y:S04]  /*33770*/  STL [R1+0x33ac], R2 ;  /* 0x0033ac0201007387 */ /* 0x0003e80000100800 */
[----:B------:R-:W4:Y:S01]  /*33780*/  LDL.LU.64 R12, [R1+0x3408] ;  /* 0x00340800010c7983 */ /* 0x000f220000300a00 */
[----:B0-----:R-:W-:-:S05]  /*33790*/  IMAD.MOV.U32 R0, RZ, RZ, R3 ;  /* 0x000000ffff007224 */ /* 0x001fca00078e0003 */
[----:B------:R0:W-:Y:S04]  /*337a0*/  STL [R1+0x33a8], R0 ;  /* 0x0033a80001007387 */ /* 0x0001e80000100800 */
[----:B------:R-:W-:Y:S04]  /*337b0*/  STL [R1+0x33b4], R46 ;  /* 0x0033b42e01007387 */ /* 0x000fe80000100800 */
[----:B-1----:R-:W4:Y:S04]  /*337c0*/  LDL.LU.64 R2, [R1+0x3410] ;  /* 0x0034100001027983 */ /* 0x002f280000300a00 */
[----:B------:R-:W-:Y:S04]  /*337d0*/  STL [R1+0x33b0], R47 ;  /* 0x0033b02f01007387 */ /* 0x000fe80000100800 */
[----:B------:R-:W4:Y:S04]  /*337e0*/  LDL.LU.64 R10, [R1+0x3418] ;  /* 0x00341800010a7983 */ /* 0x000f280000300a00 */
[----:B---3--:R1:W-:Y:S01]  /*337f0*/  STL [R1+0x33bc], R6 ;  /* 0x0033bc0601007387 */ /* 0x0083e20000100800 */
[----:B0-----:R-:W-:-:S03]  /*33800*/  IMAD.MOV.U32 R0, RZ, RZ, R7 ;  /* 0x000000ffff007224 */ /* 0x001fc600078e0007 */
[----:B------:R-:W3:Y:S04]  /*33810*/  LDL.LU.64 R8, [R1+0x3420] ;  /* 0x0034200001087983 */ /* 0x000ee80000300a00 */
[----:B------:R0:W-:Y:S04]  /*33820*/  STL [R1+0x33b8], R0 ;  /* 0x0033b80001007387 */ /* 0x0001e80000100800 */
[----:B------:R-:W-:Y:S04]  /*33830*/  STL [R1+0x33c4], R14 ;  /* 0x0033c40e01007387 */ /* 0x000fe80000100800 */
[----:B-1----:R-:W3:Y:S01]  /*33840*/  LDL.LU.64 R6, [R1+0x3428] ;  /* 0x0034280001067983 */ /* 0x002ee20000300a00 */
[----:B0-----:R-:W-:-:S03]  /*33850*/  IMAD.MOV.U32 R0, RZ, RZ, R15 ;  /* 0x000000ffff007224 */ /* 0x001fc600078e000f */
[----:B------:R-:W-:Y:S04]  /*33860*/  STL [R1+0x33cc], R4 ;  /* 0x0033cc0401007387 */ /* 0x000fe80000100800 */
[----:B------:R0:W-:Y:S02]  /*33870*/  STL [R1+0x33c0], R0 ;  /* 0x0033c00001007387 */ /* 0x0001e40000100800 */
[----:B0-----:R-:W-:Y:S02]  /*33880*/  IMAD.MOV.U32 R0, RZ, RZ, R5 ;  /* 0x000000ffff007224 */ /* 0x001fe400078e0005 */
[----:B------:R-:W3:Y:S04]  /*33890*/  LDL.LU.64 R4, [R1+0x3430] ;  /* 0x0034300001047983 */ /* 0x000ee80000300a00 */
[----:B------:R0:W-:Y:S04]  /*338a0*/  STL [R1+0x33c8], R0 ;  /* 0x0033c80001007387 */ /* 0x0001e80000100800 */
[----:B--2---:R1:W-:Y:S01]  /*338b0*/  STL [R1+0x33d4], R56 ;  /* 0x0033d43801007387 */ /* 0x0043e20000100800 */
[----:B0-----:R-:W-:-:S03]  /*338c0*/  IMAD.MOV.U32 R0, RZ, RZ, R57 ;  /* 0x000000ffff007224 */ /* 0x001fc600078e0039 */
[----:B----4-:R-:W-:Y:S04]  /*338d0*/  STL [R1+0x33dc], R58 ;  /* 0x0033dc3a01007387 */ /* 0x010fe80000100800 */
[----:B------:R0:W-:Y:S04]  /*338e0*/  STL [R1+0x33d0], R0 ;  /* 0x0033d00001007387 */ /* 0x0001e80000100800 */
[----:B-1----:R-:W2:Y:S01]  /*338f0*/  LDL.LU.64 R56, [R1+0x3438] ;  /* 0x0034380001387983 */ /* 0x002ea20000300a00 */
[----:B0-----:R-:W-:-:S03]  /*33900*/  IMAD.MOV.U32 R0, RZ, RZ, R59 ;  /* 0x000000ffff007224 */ /* 0x001fc600078e003b */
[----:B------:R-:W-:Y:S04]  /*33910*/  STL [R1+0x33e4], R26 ;  /* 0x0033e41a01007387 */ /* 0x000fe80000100800 */
[----:B------:R0:W-:Y:S04]  /*33920*/  STL [R1+0x33d8], R0 ;  /* 0x0033d80001007387 */ /* 0x0001e80000100800 */
[----:B------:R-:W4:Y:S01]  /*33930*/  LDL.LU.64 R58, [R1+0x3440] ;  /* 0x00344000013a7983 */ /* 0x000f220000300a00 */
[----:B0-----:R-:W-:-:S05]  /*33940*/  IMAD.MOV.U32 R0, RZ, RZ, R27 ;  /* 0x000000ffff007224 */ /* 0x001fca00078e001b */
[----:B------:R0:W-:Y:S04]  /*33950*/  STL [R1+0x33e0], R0 ;  /* 0x0033e00001007387 */ /* 0x0001e80000100800 */
[----:B------:R1:W-:Y:S04]  /*33960*/  STL [R1+0x33ec], R28 ;  /* 0x0033ec1c01007387 */ /* 0x0003e80000100800 */
[----:B------:R-:W4:Y:S01]  /*33970*/  LDL.LU.64 R26, [R1+0x3448] ;  /* 0x00344800011a7983 */ /* 0x000f220000300a00 */
[----:B0-----:R-:W-:-:S03]  /*33980*/  IMAD.MOV.U32 R0, RZ, RZ, R29 ;  /* 0x000000ffff007224 */ /* 0x001fc600078e001d */
[----:B------:R-:W-:Y:S04]  /*33990*/  STL [R1+0x33f4], R48 ;  /* 0x0033f43001007387 */ /* 0x000fe80000100800 */
[----:B------:R0:W-:Y:S04]  /*339a0*/  STL [R1+0x33e8], R0 ;  /* 0x0033e80001007387 */ /* 0x0001e80000100800 */
[----:B------:R-:W-:Y:S04]  /*339b0*/  STL [R1+0x33f0], R49 ;  /* 0x0033f03101007387 */ /* 0x000fe80000100800 */
[----:B-1----:R-:W4:Y:S01]  /*339c0*/  LDL.LU.64 R28, [R1+0x3450] ;  /* 0x00345000011c7983 */ /* 0x002f220000300a00 */
[----:B0-----:R-:W-:-:S03]  /*339d0*/  IMAD.MOV.U32 R0, RZ, RZ, R31 ;  /* 0x000000ffff007224 */ /* 0x001fc600078e001f */
[----:B------:R0:W-:Y:S04]  /*339e0*/  STL [R1+0x33fc], R30 ;  /* 0x0033fc1e01007387 */ /* 0x0001e80000100800 */
[----:B0-----:R-:W4:Y:S04]  /*339f0*/  LDL.LU.64 R30, [R1+0x3458] ;  /* 0x00345800011e7983 */ /* 0x001f280000300a00 */
        /* <DEDUP_REMOVED lines=10> */
[----:B---3--:R-:W-:Y:S04]  /*33aa0*/  STL [R1+0x341c], R8 ;  /* 0x00341c0801007387 */ /* 0x008fe80000100800 */
[----:B------:R0:W-:Y:S02]  /*33ab0*/  STL [R1+0x3410], R0 ;  /* 0x0034100001007387 */ /* 0x0001e40000100800 */
[----:B0-----:R-:W-:Y:S02]  /*33ac0*/  MOV R0, R9 ;  /* 0x0000000900007202 */ /* 0x001fe40000000f00 */
[----:B------:R-:W-:Y:S04]  /*33ad0*/  STL [R1+0x3424], R6 ;  /* 0x0034240601007387 */ /* 0x000fe80000100800 */
[----:B------:R0:W-:Y:S04]  /*33ae0*/  STL [R1+0x3418], R0 ;  /* 0x0034180001007387 */ /* 0x0001e80000100800 */
[----:B------:R-:W3:Y:S04]  /*33af0*/  LDL.LU.64 R18, [R1+0x3470] ;  /* 0x0034700001127983 */ /* 0x000ee80000300a00 */
[----:B------:R-:W3:Y:S01]  /*33b00*/  LDL.LU.64 R16, [R1+0x3478] ;  /* 0x0034780001107983 */ /* 0x000ee20000300a00 */
[----:B0-----:R-:W-:-:S05]  /*33b10*/  IMAD.MOV.U32 R0, RZ, RZ, R7 ;  /* 0x000000ffff007224 */ /* 0x001fca00078e0007 */
[----:B------:R0:W-:Y:S04]  /*33b20*/  STL [R1+0x3420], R0 ;  /* 0x0034200001007387 */ /* 0x0001e80000100800 */
[----:B------:R-:W-:Y:S04]  /*33b30*/  STL [R1+0x342c], R4 ;  /* 0x00342c0401007387 */ /* 0x000fe80000100800 */
[----:B------:R-:W3:Y:S01]  /*33b40*/  LDL.LU.64 R14, [R1+0x3480] ;  /* 0x00348000010e7983 */ /* 0x000ee20000300a00 */
[----:B0-----:R-:W-:-:S03]  /*33b50*/  IMAD.MOV.U32 R0, RZ, RZ, R5 ;  /* 0x000000ffff007224 */ /* 0x001fc600078e0005 */
[----:B------:R-:W3:Y:S04]  /*33b60*/  LDL.LU.64 R12, [R1+0x3488] ;  /* 0x00348800010c7983 */ /* 0x000ee80000300a00 */
[----:B------:R0:W-:Y:S04]  /*33b70*/  STL [R1+0x3428], R0 ;  /* 0x0034280001007387 */ /* 0x0001e80000100800 */
[----:B--2---:R-:W-:Y:S01]  /*33b80*/  STL [R1+0x3434], R56 ;  /* 0x0034343801007387 */ /* 0x004fe20000100800 */
[----:B0-----:R-:W-:-:S03]  /*33b90*/  IMAD.MOV.U32 R0, RZ, RZ, R57 ;  /* 0x000000ffff007224 */ /* 0x001fc600078e0039 */
[----:B------:R-:W2:Y:S04]  /*33ba0*/  LDL.LU.64 R10, [R1+0x3490] ;  /* 0x00349000010a7983 */ /* 0x000ea80000300a00 */
[----:B------:R-:W2:Y:S04]  /*33bb0*/  LDL.LU.64 R8, [R1+0x3498] ;  /* 0x0034980001087983 */ /* 0x000ea80000300a00 */
[----:B------:R0:W-:Y:S04]  /*33bc0*/  STL [R1+0x3430], R0 ;  /* 0x0034300001007387 */ /* 0x0001e80000100800 */
[----:B----4-:R-:W-:Y:S01]  /*33bd0*/  STL [R1+0x343c], R58 ;  /* 0x00343c3a01007387 */ /* 0x010fe20000100800 */
[----:B0-----:R-:W-:-:S03]  /*33be0*/  IMAD.MOV.U32 R0, RZ, RZ, R59 ;  /* 0x000000ffff007224 */ /* 0x001fc600078e003b */
[----:B------:R-:W-:Y:S04]  /*33bf0*/  STL [R1+0x3444], R26 ;  /* 0x0034441a01007387 */ /* 0x000fe80000100800 */
[----:B------:R0:W-:Y:S04]  /*33c00*/  STL [R1+0x3438], R0 ;  /* 0x0034380001007387 */ /* 0x0001e80000100800 */
[----:B------:R-:W4:Y:S04]  /*33c10*/  LDL.LU.64 R6, [R1+0x34a8] ;  /* 0x0034a80001067983 */ /* 0x000f280000300a00 */
[----:B------:R-:W4:Y:S01]  /*33c20*/  LDL.LU.64 R4, [R1+0x34b0] ;  /* 0x0034b00001047983 */ /* 0x000f220000300a00 */
[----:B0-----:R-:W-:-:S05]  /*33c30*/  IMAD.MOV.U32 R0, RZ, RZ, R27 ;  /* 0x000000ffff007224 */ /* 0x001fca00078e001b */
[----:B------:R0:W-:Y:S04]  /*33c40*/  STL [R1+0x3440], R0 ;  /* 0x0034400001007387 */ /* 0x0001e80000100800 */
[----:B------:R-:W-:Y:S04]  /*33c50*/  STL [R1+0x344c], R28 ;  /* 0x00344c1c01007387 */ /* 0x000fe80000100800 */
[----:B------:R-:W4:Y:S01]  /*33c60*/  LDL.LU.64 R56, [R1+0x34b8] ;  /* 0x0034b80001387983 */ /* 0x000f220000300a00 */
[----:B0-----:R-:W-:-:S03]  /*33c70*/  IMAD.MOV.U32 R0, RZ, RZ, R29 ;  /* 0x000000ffff007224 */ /* 0x001fc600078e001d */
[----:B------:R-:W-:Y:S04]  /*33c80*/  STL [R1+0x3454], R30 ;  /* 0x0034541e01007387 */ /* 0x000fe80000100800 */
[----:B------:R0:W-:Y:S04]  /*33c90*/  STL [R1+0x3448], R0 ;  /* 0x0034480001007387 */ /* 0x0001e80000100800 */
[----:B------:R-:W4:Y:S01]  /*33ca0*/  LDL.LU.64 R58, [R1+0x34c8] ;  /* 0x0034c800013a7983 */ /* 0x000f220000300a00 */
[----:B0-----:R-:W-:-:S05]  /*33cb0*/  IMAD.MOV.U32 R0, RZ, RZ, R31 ;  /* 0x000000ffff007224 */ /* 0x001fca00078e001f */
[----:B------:R0:W-:Y:S04]  /*33cc0*/  STL [R1+0x3450], R0 ;  /* 0x0034500001007387 */ /* 0x0001e80000100800 */
[----:B------:R-:W-:Y:S04]  /*33cd0*/  STL [R1+0x345c], R52 ;  /* 0x00345c3401007387 */ /* 0x000fe80000100800 */
[----:B------:R-:W-:Y:S04]  /*33ce0*/  STL [R1+0x3458], R53 ;  /* 0x0034583501007387 */ /* 0x000fe80000100800 */
[----:B------:R-:W4:Y:S04]  /*33cf0*/  LDL.LU.64 R26, [R1+0x34d0] ;  /* 0x0034d000011a7983 */ /* 0x000f280000300a00 */
[----:B------:R1:W-:Y:S04]  /*33d00*/  STL [R1+0x3464], R2 ;  /* 0x0034640201007387 */ /* 0x0003e80000100800 */
[----:B------:R-:W4:Y:S04]  /*33d10*/  LDL.64 R28, [R1+0x948] ;  /* 0x00094800011c7983 */ /* 0x000f280000100a00 */
[----:B------:R-:W4:Y:S01]  /*33d20*/  LDL.64 R30, [R1+0x950] ;  /* 0x00095000011e7983 */ /* 0x000f220000100a00 */
[----:B0-----:R-:W-:Y:S01]  /*33d30*/  IMAD.MOV.U32 R0, RZ, RZ, R3 ;  /* 0x000000ffff007224 */ /* 0x001fe200078e0003 */
[----:B-1----:R-:W0:Y:S04]  /*33d40*/  LDC R2, c[0x0][0x3a8] ;  /* 0x0000ea00ff027b82 */ /* 0x002e280000000800 */
[----:B------:R3:W-:Y:S02]  /*33d50*/  STL [R1+0x3460], R0 ;  /* 0x0034600001007387 */ /* 0x0007e40000100800 */
[----:B---3--:R-:W-:-:S02]  /*33d60*/  IMAD.MOV.U32 R0, RZ, RZ, R19 ;  /* 0x000000ffff007224 */ /* 0x008fc400078e0013 */
[----:B------:R-:W-:Y:S04]  /*33d70*/  STL [R1+0x346c], R18 ;  /* 0x00346c1201007387 */ /* 0x000fe80000100800 */
[----:B------:R-:W-:Y:S04]  /*33d80*/  STL [R1+0x3474], R16 ;  /* 0x0034741001007387 */ /* 0x000fe80000100800 */
[----:B------:R1:W-:Y:S02]  /*33d90*/  STL [R1+0x3468], R0 ;  /* 0x0034680001007387 */ /* 0x0003e40000100800 */
[----:B-1----:R-:W-:-:S02]  /*33da0*/  IMAD.MOV.U32 R0, RZ, RZ, R17 ;  /* 0x000000ffff007224 */ /* 0x002fc400078e0011 */
[----:B------:R-:W-:Y:S04]  /*33db0*/  STL [R1+0x347c], R14 ;  /* 0x00347c0e01007387 */ /* 0x000fe80000100800 */
[----:B------:R1:W-:Y:S04]  /*33dc0*/  STL [R1+0x3470], R0 ;  /* 0x0034700001007387 */ /* 0x0003e80000100800 */
[----:B------:R-:W-:Y:S01]  /*33dd0*/  STL [R1+0x3484], R12 ;  /* 0x0034840c01007387 */ /* 0x000fe20000100800 */
[----:B-1----:R-:W-:-:S05]  /*33de0*/  IMAD.MOV.U32 R0, RZ, RZ, R15 ;  /* 0x000000ffff007224 */ /* 0x002fca00078e000f */
[----:B------:R1:W-:Y:S04]  /*33df0*/  STL [R1+0x3478], R0 ;  /* 0x0034780001007387 */ /* 0x0003e80000100800 */
[----:B--2---:R-:W-:Y:S01]  /*33e00*/  STL [R1+0x348c], R10 ;  /* 0x00348c0a01007387 */ /* 0x004fe20000100800 */
[----:B-1----:R-:W-:-:S05]  /*33e10*/  IMAD.MOV.U32 R0, RZ, RZ, R13 ;  /* 0x000000ffff007224 */ /* 0x002fca00078e000d */
[----:B------:R1:W-:Y:S04]  /*33e20*/  STL [R1+0x3480], R0 ;  /* 0x0034800001007387 */ /* 0x0003e80000100800 */
[----:B------:R-:W-:Y:S01]  /*33e30*/  STL [R1+0x3494], R8 ;  /* 0x0034940801007387 */ /* 0x000fe20000100800 */
[----:B-1----:R-:W-:-:S05]  /*33e40*/  IMAD.MOV.U32 R0, RZ, RZ, R11 ;  /* 0x000000ffff007224 */ /* 0x002fca00078e000b */
[----:B------:R1:W-:Y:S04]  /*33e50*/  STL [R1+0x3488], R0 ;  /* 0x0034880001007387 */ /* 0x0003e80000100800 */
[----:B------:R-:W-:Y:S01]  /*33e60*/  STL [R1+0x349c], R54 ;  /* 0x00349c3601007387 */ /* 0x000fe20000100800 */
[----:B-1----:R-:W-:-:S05]  /*33e70*/  IMAD.MOV.U32 R0, RZ, RZ, R9 ;  /* 0x000000ffff007224 */ /* 0x002fca00078e0009 */
[----:B------:R4:W-:Y:S04]  /*33e80*/  STL [R1+0x3490], R0 ;  /* 0x0034900001007387 */ /* 0x0009e80000100800 */
[----:B------:R-:W-:Y:S01]  /*33e90*/  STL [R1+0x3498], R55 ;  /* 0x0034983701007387 */ /* 0x000fe20000100800 */
[----:B----4-:R-:W-:-:S03]  /*33ea0*/  IMAD.MOV.U32 R0, RZ, RZ, R7 ;  /* 0x000000ffff007224 */ /* 0x010fc600078e0007 */
[----:B------:R-:W-:Y:S04]  /*33eb0*/  STL [R1+0x34a4], R6 ;  /* 0x0034a40601007387 */ /* 0x000fe80000100800 */
[----:B------:R-:W-:Y:S04]  /*33ec0*/  STL [R1+0x34ac], R4 ;  /* 0x0034ac0401007387 */ /* 0x000fe80000100800 */
[----:B------:R1:W-:Y:S04]  /*33ed0*/  STL [R1+0x34a0], R0 ;  /* 0x0034a00001007387 */ /* 0x0003e80000100800 */
[----:B------:R-:W-:Y:S01]  /*33ee0*/  STL [R1+0x34b4], R56 ;  /* 0x0034b43801007387 */ /* 0x000fe20000100800 */
[----:B-1----:R-:W-:-:S05]  /*33ef0*/  IMAD.MOV.U32 R0, RZ, RZ, R5 ;  /* 0x000000ffff007224 */ /* 0x002fca00078e0005 */
[----:B------:R1:W-:Y:S04]  /*33f00*/  STL [R1+0x34a8], R0 ;  /* 0x0034a80001007387 */ /* 0x0003e80000100800 */
[----:B------:R-:W-:Y:S01]  /*33f10*/  STL [R1+0x34bc], R50 ;  /* 0x0034bc3201007387 */ /* 0x000fe20000100800 */
[----:B-1----:R-:W-:-:S05]  /*33f20*/  IMAD.MOV.U32 R0, RZ, RZ, R57 ;  /* 0x000000ffff007224 */ /* 0x002fca00078e0039 */
[----:B------:R1:W-:Y:S01]  /*33f30*/  STL [R1+0x34b0], R0 ;  /* 0x0034b00001007387 */ /* 0x0003e20000100800 */
[----:B0-----:R-:W-:-:S03]  /*33f40*/  IMAD R6, R2, 0x7f, RZ ;  /* 0x0000007f02067824 */ /* 0x001fc600078e02ff */
[----:B------:R-:W-:Y:S01]  /*33f50*/  STL [R1+0x34b8], R51 ;  /* 0x0034b83301007387 */ /* 0x000fe20000100800 */
[----:B-1----:R-:W-:-:S03]  /*33f60*/  MOV R0, R59 ;  /* 0x0000003b00007202 */ /* 0x002fc60000000f00 */
[----:B------:R-:W-:Y:S01]  /*33f70*/  STL [R1+0x3cb4], R58 ;  /* 0x003cb43a01007387 */ /* 0x000fe20000100800 */
[----:B------:R-:W-:-:S03]  /*33f80*/  IMAD.MOV.U32 R3, RZ, RZ, R27 ;  /* 0x000000ffff037224 */ /* 0x000fc600078e001b */
[----:B------:R0:W-:Y:S04]  /*33f90*/  STL [R1+0x3cb0], R0 ;  /* 0x003cb00001007387 */ /* 0x0001e80000100800 */
[----:B------:R-:W-:Y:S04]  /*33fa0*/  STL [R1+0x3cbc], R26 ;  /* 0x003cbc1a01007387 */ /* 0x000fe80000100800 */
[----:B------:R1:W-:Y:S01]  /*33fb0*/  STL [R1+0x3cb8], R3 ;  /* 0x003cb80301007387 */ /* 0x0003e20000100800 */
[----:B------:R-:W-:-:S03]  /*33fc0*/  IMAD.WIDE R4, R6, 0x2, R28 ;  /* 0x0000000206047825 */ /* 0x000fc600078e021c */
[----:B------:R-:W-:Y:S01]  /*33fd0*/  STL [R1+0x3cc4], R60 ;  /* 0x003cc43c01007387 */ /* 0x000fe20000100800 */
[----:B0-----:R-:W-:Y:S02]  /*33fe0*/  IMAD R0, R2, 0x7e, RZ ;  /* 0x0000007e02007824 */ /* 0x001fe400078e02ff */
[----:B-1----:R-:W-:Y:S02]  /*33ff0*/  IMAD.MOV.U32 R3, RZ, RZ, R61 ;  /* 0x000000ffff037224 */ /* 0x002fe400078e003d */
[----:B------:R-:W-:Y:S01]  /*34000*/  IMAD.WIDE R6, R6, 0x2, R30 ;  /* 0x0000000206067825 */ /* 0x000fe200078e021e */
[----:B------:R-:W2:Y:S04]  /*34010*/  LDL.LU R61, [R1+0x3f94] ;  /* 0x003f9400013d7983 */ /* 0x000ea80000300800 */
[----:B------:R-:W-:Y:S04]  /*34020*/  STL [R1+0x34c4], R4 ;  /* 0x0034c40401007387 */ /* 0x000fe80000100800 */
[----:B------:R-:W-:Y:S04]  /*34030*/  STL [R1+0x3cc0], R3 ;  /* 0x003cc00301007387 */ /* 0x000fe80000100800 */
[----:B------:R0:W-:Y:S01]  /*34040*/  STL [R1+0x34c0], R5 ;  /* 0x0034c00501007387 */ /* 0x0001e20000100800 */
[----:B------:R-:W-:-:S03]  /*34050*/  IMAD R8, R2, 0x7d, RZ ;  /* 0x0000007d02087824 */ /* 0x000fc600078e02ff */
[----:B------:R-:W-:Y:S01]  /*34060*/  STL [R1+0x34cc], R6 ;  /* 0x0034cc0601007387 */ /* 0x000fe20000100800 */
[----:B0-----:R-:W-:-:S03]  /*34070*/  IMAD.WIDE R4, R0, 0x2, R28 ;  /* 0x0000000200047825 */ /* 0x001fc600078e021c */
[----:B------:R0:W-:Y:S04]  /*34080*/  STL [R1+0x34c8], R7 ;  /* 0x0034c80701007387 */ /* 0x0001e80000100800 */
[----:B------:R-:W-:Y:S04]  /*34090*/  STL [R1+0x34d4], R4 ;  /* 0x0034d40401007387 */ /* 0x000fe80000100800 */
[----:B------:R1:W-:Y:S01]  /*340a0*/  STL [R1+0x34d0], R5 ;  /* 0x0034d00501007387 */ /* 0x0003e20000100800 */
[----:B0-----:R-:W-:-:S04]  /*340b0*/  IMAD.WIDE R6, R0, 0x2, R30 ;  /* 0x0000000200067825 */ /* 0x001fc800078e021e */
[----:B------:R-:W-:Y:S01]  /*340c0*/  IMAD R0, R2, 0x7c, RZ ;  /* 0x0000007c02007824 */ /* 0x000fe200078e02ff */
[----:B------:R-:W-:Y:S01]  /*340d0*/  STL [R1+0x34dc], R6 ;  /* 0x0034dc0601007387 */ /* 0x000fe20000100800 */
[----:B-1----:R-:W-:-:S03]  /*340e0*/  IMAD.WIDE R4, R8, 0x2, R28 ;  /* 0x0000000208047825 */ /* 0x002fc600078e021c */
[----:B------:R0:W-:Y:S01]  /*340f0*/  STL [R1+0x34d8], R7 ;  /* 0x0034d80701007387 */ /* 0x0001e20000100800 */
[----:B------:R-:W-:-:S03]  /*34100*/  IMAD.WIDE R8, R8, 0x2, R30 ;  /* 0x0000000208087825 */ /* 0x000fc600078e021e */
[----:B------:R-:W-:Y:S04]  /*34110*/  STL [R1+0x34e4], R4 ;  /* 0x0034e40401007387 */ /* 0x000fe80000100800 */
[----:B------:R1:W-:Y:S04]  /*34120*/  STL [R1+0x34e0], R5 ;  /* 0x0034e00501007387 */ /* 0x0003e80000100800 */
[----:B------:R3:W-:Y:S01]  /*34130*/  STL [R1+0x34ec], R8 ;  /* 0x0034ec0801007387 */ /* 0x0007e20000100800 */
[----:B0-----:R-:W-:-:S04]  /*34140*/  IMAD.WIDE R6, R0, 0x2, R30 ;  /* 0x0000000200067825 */ /* 0x001fc800078e021e */
[----:B-1----:R-:W-:Y:S01]  /*34150*/  IMAD.WIDE R4, R0, 0x2, R28 ;  /* 0x0000000200047825 */ /* 0x002fe200078e021c */
[----:B------:R-:W-:Y:S03]  /*34160*/  STL [R1+0x34e8], R9 ;  /* 0x0034e80901007387 */ /* 0x000fe60000100800 */
[C---:B---3--:R-:W-:Y:S01]  /*34170*/  IMAD R8, R2.reuse, 0x7b, RZ ;  /* 0x0000007b02087824 */ /* 0x048fe200078e02ff */
[----:B------:R-:W-:Y:S04]  /*34180*/  STL [R1+0x34f4], R4 ;  /* 0x0034f40401007387 */ /* 0x000fe80000100800 */
[----:B------:R0:W-:Y:S01]  /*34190*/  STL [R1+0x34f0], R5 ;  /* 0x0034f00501007387 */ /* 0x0001e20000100800 */
[----:B------:R-:W-:-:S03]  /*341a0*/  IMAD R0, R2, 0x7a, RZ ;  /* 0x0000007a02007824 */ /* 0x000fc600078e02ff */
[----:B------:R-:W-:Y:S01]  /*341b0*/  STL [R1+0x34fc], R6 ;  /* 0x0034fc0601007387 */ /* 0x000fe20000100800 */
[----:B0-----:R-:W-:-:S03]  /*341c0*/  IMAD.WIDE R4, R8, 0x2, R28 ;  /* 0x0000000208047825 */ /* 0x001fc600078e021c */
        /* <DEDUP_REMOVED lines=403> */
[----:B------:R-:W-:-:S03]  /*35b00*/  IMAD.SHL.U32 R0, R2, 0x40, RZ ;  /* 0x0000004002007824 */ /* 0x000fc600078e00ff */
        /* <DEDUP_REMOVED lines=439> */
[----:B------:R1:W-:Y:S01]  /*37680*/  STL [R1+0x3c80], R5 ;  /* 0x003c800501007387 */ /* 0x0003e20000100800 */
[----:B0-----:R-:W-:-:S03]  /*37690*/  IMAD.WIDE R6, R0, 0x2, R30 ;  /* 0x0000000200067825 */ /* 0x001fc600078e021e */
[----:B------:R-:W-:Y:S01]  /*376a0*/  STL [R1+0x3c8c], R8 ;  /* 0x003c8c0801007387 */ /* 0x000fe20000100800 */
[----:B-1----:R-:W-:-:S03]  /*376b0*/  IMAD.WIDE R4, R0, 0x2, R28 ;  /* 0x0000000200047825 */ /* 0x002fc600078e021c */
[----:B------:R0:W-:Y:S04]  /*376c0*/  STL [R1+0x3c88], R9 ;  /* 0x003c880901007387 */ /* 0x0001e80000100800 */
[----:B------:R-:W-:Y:S04]  /*376d0*/  STL [R1+0x3c94], R4 ;  /* 0x003c940401007387 */ /* 0x000fe80000100800 */
[----:B------:R1:W-:Y:S01]  /*376e0*/  STL [R1+0x3c90], R5 ;  /* 0x003c900501007387 */ /* 0x0003e20000100800 */
[----:B0-----:R-:W-:-:S03]  /*376f0*/  IMAD.WIDE R8, R2, 0x2, R28 ;  /* 0x0000000202087825 */ /* 0x001fc600078e021c */
[----:B------:R-:W-:Y:S04]  /*37700*/  STL [R1+0x3c9c], R6 ;  /* 0x003c9c0601007387 */ /* 0x000fe80000100800 */
[----:B------:R-:W-:Y:S01]  /*37710*/  STL [R1+0x3c98], R7 ;  /* 0x003c980701007387 */ /* 0x000fe20000100800 */
[----:B-1----:R-:W-:-:S03]  /*37720*/  IMAD.WIDE R4, R2, 0x2, R30 ;  /* 0x0000000202047825 */ /* 0x002fc600078e021e */
[----:B------:R-:W-:Y:S04]  /*37730*/  STL [R1+0x3ca4], R8 ;  /* 0x003ca40801007387 */ /* 0x000fe80000100800 */
[----:B------:R-:W-:Y:S04]  /*37740*/  STL [R1+0x3ca0], R9 ;  /* 0x003ca00901007387 */ /* 0x000fe80000100800 */
[----:B------:R0:W-:Y:S04]  /*37750*/  STL [R1+0x3cac], R4 ;  /* 0x003cac0401007387 */ /* 0x0001e80000100800 */
[----:B------:R1:W-:Y:S04]  /*37760*/  STL [R1+0x3ca8], R5 ;  /* 0x003ca80501007387 */ /* 0x0003e80000100800 */
[----:B------:R3:W-:Y:S04]  /*37770*/  STL [R1+0x1790], RZ ;  /* 0x001790ff01007387 */ /* 0x0007e80000100800 */
        /* <DEDUP_REMOVED lines=282> */
[----:B------:R3:W-:Y:S01]  /*38920*/  STL [R1+0x568], RZ ;  /* 0x000568ff01007387 */ /* 0x0007e20000100800 */
[----:B------:R-:W4:Y:S03]  /*38930*/  S2R R60, SR_TID.X ;  /* 0x00000000003c7919 */ /* 0x000f260000002100 */
        /* <DEDUP_REMOVED lines=29> */
[----:B----4-:R-:W-:-:S03]  /*38b10*/  LOP3.LUT R60, R60, 0x1f, RZ, 0xc0, !PT ;  /* 0x0000001f3c3c7812 */ /* 0x010fc600078ec0ff */
[----:B------:R3:W-:Y:S04]  /*38b20*/  STL [R1+0x4e0], RZ ;  /* 0x0004e0ff01007387 */ /* 0x0007e80000100800 */
[----:B------:R3:W-:Y:S04]  /*38b30*/  STL [R1+0x4e4], RZ ;  /* 0x0004e4ff01007387 */ /* 0x0007e80000100800 */
[----:B------:R3:W-:Y:S04]  /*38b40*/  STL [R1+0x4e8], RZ ;  /* 0x0004e8ff01007387 */ /* 0x0007e80000100800 */
[----:B------:R3:W-:Y:S04]  /*38b50*/  STL [R1+0x4ec], RZ ;  /* 0x0004ecff01007387 */ /* 0x0007e80000100800 */
[----:B------:R3:W-:Y:S01]  /*38b60*/  STL [R1+0x4d0], RZ ;  /* 0x0004d0ff01007387 */ /* 0x0007e20000100800 */
[----:B------:R-:W-:-:S02]  /*38b70*/  IMAD.SHL.U32 R0, R60, 0x2, RZ ;  /* 0x000000023c007824 */ /* 0x000fc400078e00ff */
[----:B------:R-:W4:Y:S01]  /*38b80*/  LDC R60, c[0x0][0x3ac] ;  /* 0x0000eb00ff3c7b82 */ /* 0x000f220000000800 */
        /* <DEDUP_REMOVED lines=14> */
[----:B----4-:R-:W-:Y:S01]  /*38c70*/  IMAD.SHL.U32 R60, R60, 0x80, RZ ;  /* 0x000000803c3c7824 */ /* 0x010fe200078e00ff */
[----:B------:R-:W-:Y:S01]  /*38c80*/  USHF.R.S32.HI UR6, URZ, 0x1f, UR4 ;  /* 0x0000001fff067899 */ /* 0x000fe20008011404 */
[----:B0-----:R-:W-:-:S03]  /*38c90*/  IMAD.SHL.U32 R4, R2, 0x80, RZ ;  /* 0x0000008002047824 */ /* 0x001fc600078e00ff */
[----:B------:R-:W-:Y:S01]  /*38ca0*/  SHF.R.S32.HI R2, RZ, 0x1f, R60 ;  /* 0x0000001fff027819 */ /* 0x000fe2000001143c */
[----:B------:R-:W-:Y:S01]  /*38cb0*/  ULEA.HI UR6, UR6, UR4, URZ, 0x7 ;  /* 0x0000000406067291 */ /* 0x000fe2000f8f38ff */
[----:B------:R3:W-:Y:S01]  /*38cc0*/  STL [R1+0x4ac], RZ ;  /* 0x0004acff01007387 */ /* 0x0007e20000100800 */
[----:B------:R-:W-:Y:S02]  /*38cd0*/  SHF.R.S32.HI R3, RZ, 0x1f, R4 ;  /* 0x0000001fff037819 */ /* 0x000fe40000011404 */
[----:B------:R-:W-:Y:S01]  /*38ce0*/  USHF.R.S32.HI UR6, URZ, 0x7, UR6 ;  /* 0x00000007ff067899 */ /* 0x000fe20008011406 */
[----:B------:R-:W-:Y:S01]  /*38cf0*/  SHF.L.U64.HI R2, R60, 0x1, R2 ;  /* 0x000000013c027819 */ /* 0x000fe20000010202 */
[----:B------:R3:W-:Y:S01]  /*38d00*/  STL [R1+0xb80], RZ ;  /* 0x000b80ff01007387 */ /* 0x0007e20000100800 */
[----:B------:R-:W-:Y:S01]  /*38d10*/  SHF.L.U64.HI R3, R4, 0x1, R3 ;  /* 0x0000000104037819 */ /* 0x000fe20000010203 */
[----:B------:R-:W-:Y:S01]  /*38d20*/  IMAD.SHL.U32 R60, R60, 0x2, RZ ;  /* 0x000000023c3c7824 */ /* 0x000fe200078e00ff */
[C---:B------:R-:W-:Y:S01]  /*38d30*/  LOP3.LUT R4, R0.reuse, 0x10, RZ, 0x3c, !PT ;  /* 0x0000001000047812 */ /* 0x040fe200078e3cff */
[----:B------:R3:W-:Y:S01]  /*38d40*/  STL [R1+0xb84], RZ ;  /* 0x000b84ff01007387 */ /* 0x0007e20000100800 */
[----:B------:R-:W-:-:S02]  /*38d50*/  LOP3.LUT R6, R0, 0x20, RZ, 0x3c, !PT ;  /* 0x0000002000067812 */ /* 0x000fc400078e3cff */
[----:B-1----:R-:W-:Y:S01]  /*38d60*/  LOP3.LUT R5, R0, 0x30, RZ, 0x3c, !PT ;  /* 0x0000003000057812 */ /* 0x002fe200078e3cff */
[----:B------:R3:W-:Y:S01]  /*38d70*/  STL [R1+0xb88], RZ ;  /* 0x000b88ff01007387 */ /* 0x0007e20000100800 */
[----:B--2---:R-:W-:-:S03]  /*38d80*/  LOP3.LUT R4, R61, 0x40, RZ, 0x3c, !PT ;  /* 0x000000403d047812 */ /* 0x004fc600078e3cff */
        /* <DEDUP_REMOVED lines=147> */
[----:B------:R-:W0:Y:S03]  /*396c0*/  S2R R31, SR_TID.X ;  /* 0x00000000001f7919 */ /* 0x000e260000002100 */
        /* <DEDUP_REMOVED lines=8> */
[C---:B0-----:R-:W-:Y:S01]  /*39750*/  LOP3.LUT R29, R31.reuse, 0x7, RZ, 0xc0, !PT ;  /* 0x000000071f1d7812 */ /* 0x041fe200078ec0ff */
[----:B------:R-:W-:-:S02]  /*39760*/  IMAD.SHL.U32 R30, R31, 0x40, RZ ;  /* 0x000000401f1e7824 */ /* 0x000fc400078e00ff */
[----:B------:R3:W-:Y:S01]  /*39770*/  STL [R1+0x9b8], RZ ;  /* 0x0009b8ff01007387 */ /* 0x0007e20000100800 */
[----:B------:R-:W-:Y:S02]  /*39780*/  IMAD.SHL.U32 R31, R31, 0x2, RZ ;  /* 0x000000021f1f7824 */ /* 0x000fe400078e00ff */
[----:B------:R-:W-:Y:S01]  /*39790*/  IMAD R29, R29, 0x90, RZ ;  /* 0x000000901d1d7824 */ /* 0x000fe200078e02ff */
[----:B------:R3:W-:Y:S04]  /*397a0*/  STL [R1+0x9bc], RZ ;  /* 0x0009bcff01007387 */ /* 0x0007e80000100800 */
[----:B------:R3:W-:Y:S01]  /*397b0*/  STL [R1+0x9a0], RZ ;  /* 0x0009a0ff01007387 */ /* 0x0007e20000100800 */
[----:B------:R-:W-:-:S03]  /*397c0*/  LOP3.LUT R31, R29, 0x10, R31, 0x78, !PT ;  /* 0x000000101d1f7812 */ /* 0x000fc600078e781f */
[----:B------:R3:W-:Y:S01]  /*397d0*/  STL [R1+0x9a4], RZ ;  /* 0x0009a4ff01007387 */ /* 0x0007e20000100800 */
[----:B------:R-:W-:-:S03]  /*397e0*/  LOP3.LUT R31, R31, 0x400, R30, 0xf8, !PT ;  /* 0x000004001f1f7812 */ /* 0x000fc600078ef81e */
[----:B------:R3:W-:Y:S01]  /*397f0*/  STL [R1+0x9a8], RZ ;  /* 0x0009a8ff01007387 */ /* 0x0007e20000100800 */
[C---:B------:R-:W-:Y:S02]  /*39800*/  LOP3.LUT R6, R31.reuse, 0x20, RZ, 0x3c, !PT ;  /* 0x000000201f067812 */ /* 0x040fe400078e3cff */
[C---:B------:R-:W-:Y:S01]  /*39810*/  LOP3.LUT R5, R31.reuse, 0x40, RZ, 0x3c, !PT ;  /* 0x000000401f057812 */ /* 0x040fe200078e3cff */
[----:B------:R3:W-:Y:S01]  /*39820*/  STL [R1+0x9ac], RZ ;  /* 0x0009acff01007387 */ /* 0x0007e20000100800 */
[----:B------:R-:W-:-:S03]  /*39830*/  LOP3.LUT R4, R31, 0x60, RZ, 0x3c, !PT ;  /* 0x000000601f047812 */ /* 0x000fc600078e3cff */
        /* <DEDUP_REMOVED lines=15> */
[----:B------:R3:W-:Y:S02]  /*39930*/  STL [R1+0x96c], RZ ;  /* 0x00096cff01007387 */ /* 0x0007e40000100800 */
.L_x_1:
[----:B------:R-:W2:Y:S01]  /*39940*/  LDL.64 R6, [R1+0x950] ;  /* 0x0009500001067983 */ /* 0x000ea20000100a00 */
[----:B------:R-:W0:Y:S03]  /*39950*/  LDC R4, c[0x0][0x3a0] ;  /* 0x0000e800ff047b82 */ /* 0x000e260000000800 */
[----:B--2---:R1:W-:Y:S04]  /*39960*/  STL [R1+0x51bc], R7 ;  /* 0x0051bc0701007387 */ /* 0x0043e80000100800 */
[----:B-1----:R-:W0:Y:S04]  /*39970*/  LDL R7, [R1+0x1790] ;  /* 0x0017900001077983 */ /* 0x002e280000100800 */
[----:B-----5:R-:W-:Y:S04]  /*39980*/  STL [R1+0x500c], R29 ;  /* 0x00500c1d01007387 */ /* 0x020fe80000100800 */
[----:B------:R-:W-:Y:S04]  /*39990*/  STL [R1+0x5014], R29 ;  /* 0x0050141d01007387 */ /* 0x000fe80000100800 */
        /* <DEDUP_REMOVED lines=72> */
[----:B------:R-:W-:Y:S01]  /*39e20*/  STL [R1+0x50a8], R28 ;  /* 0x0050a81c01007387 */ /* 0x000fe20000100800 */
[----:B0-----:R-:W-:-:S03]  /*39e30*/  IMAD R4, R7, -0x80, R4 ;  /* 0xffffff8007047824 */ /* 0x001fc600078e0204 */
        /* <DEDUP_REMOVED lines=33> */
[----:B------:R0:W-:Y:S04]  /*3a050*/  STL [R1+0x51b8], R28 ;  /* 0x0051b81c01007387 */ /* 0x0001e80000100800 */
        /* <DEDUP_REMOVED lines=60> */
[----:B------:R-:W2:Y:S01]  /*3a420*/  LDL.LU R7, [R1+0x51bc] ;  /* 0x0051bc0001077983 */ /* 0x000ea20000300800 */
[----:B------:R-:W-:-:S02]  /*3a430*/  ISETP.GT.AND P0, PT, R4, RZ, PT ;  /* 0x000000ff0400720c */ /* 0x000fc40003f04270 */
[----:B0-----:R-:W-:Y:S02]  /*3a440*/  PRMT R28, RZ, 0x7610, R28 ;  /* 0x00007610ff1c7816 */ /* 0x001fe4000000001c */
[----:B------:R-:W-:Y:S02]  /*3a450*/  PRMT R29, RZ, 0x7610, R29 ;  /* 0x00007610ff1d7816 */ /* 0x000fe4000000001d */
[C---:B------:R-:W-:Y:S02]  /*3a460*/  ISETP.GT.AND P1, PT, R4.reuse, 0x1, PT ;  /* 0x000000010400780c */ /* 0x040fe40003f24270 */
[----:B------:R-:W-:-:S05]  /*3a470*/  ISETP.GT.AND P2, PT, R4, 0x2, PT ;  /* 0x000000020400780c */ /* 0x000fca0003f44270 */
[----:B--2---:R-:W2:Y:S04]  /*3a480*/  @P0 LDG.E.U16 R28, desc[UR8][R6.64] ;  /* 0x00000008061c0981 */ /* 0x004ea8000c1e1500 */
[----:B--2---:R0:W-:Y:S04]  /*3a490*/  STL [R1+0x248], R28 ;  /* 0x0002481c01007387 */ /* 0x0041e80000100800 */
[----:B0-----:R-:W2:Y:S04]  /*3a4a0*/  LDL.LU R28, [R1+0x51b8] ;  /* 0x0051b800011c7983 */ /* 0x001ea80000300800 */
[----:B------:R-:W4:Y:S01]  /*3a4b0*/  LDL.64 R6, [R1+0x948] ;  /* 0x0009480001067983 */ /* 0x000f220000100a00 */
[----:B--2---:R-:W-:-:S03]  /*3a4c0*/  PRMT R28, RZ, 0x7610, R28 ;  /* 0x00007610ff1c7816 */ /* 0x004fc6000000001c */
[----:B----4-:R-:W2:Y:S04]  /*3a4d0*/  @P0 LDG.E.U16 R29, desc[UR8][R6.64] ;  /* 0x00000008061d0981 */ /* 0x010ea8000c1e1500 */
[----:B--2---:R0:W-:Y:S04]  /*3a4e0*/  STL [R1+0x244], R29 ;  /* 0x0002441d01007387 */ /* 0x0041e80000100800 */
[----:B0-----:R-:W2:Y:S04]  /*3a4f0*/  LDL.LU R29, [R1+0x51b4] ;  /* 0x0051b400011d7983 */ /* 0x001ea80000300800 */
[----:B------:R-:W4:Y:S04]  /*3a500*/  LDL R6, [R1+0x3ca8] ;  /* 0x003ca80001067983 */ /* 0x000f280000100800 */
[----:B------:R-:W4:Y:S01]  /*3a510*/  LDL R7, [R1+0x3cac] ;  /* 0x003cac0001077983 */ /* 0x000f220000100800 */
[----:B--2---:R-:W-:-:S02]  /*3a520*/  PRMT R29, RZ, 0x7610, R29 ;  /* 0x00007610ff1d7816 */ /* 0x004fc4000000001d */
[----:B----4-:R-:W-:-:S04]  /*3a530*/  @P1 LOP3.LUT R7, R7, R6, RZ, 0x3c, !PT ;  /* 0x0000000607071212 */ /* 0x010fc800078e3cff */
[----:B------:R-:W-:-:S04]  /*3a540*/  @P1 LOP3.LUT R6, R7, R6, RZ, 0x3c, !PT ;  /* 0x0000000607061212 */ /* 0x000fc800078e3cff */
[----:B------:R-:W-:-:S05]  /*3a550*/  @P1 LOP3.LUT R7, R7, R6, RZ, 0x3c, !PT ;  /* 0x0000000607071212 */ /* 0x000fca00078e3cff */
[----:B------:R-:W2:Y:S04]  /*3a560*/  @P1 LDG.E.U16 R28, desc[UR8][R6.64] ;  /* 0x00000008061c1981 */ /* 0x000ea8000c1e1500 */
[----:B--2---:R0:W-:Y:S04]  /*3a570*/  STL [R1+0x240], R28 ;  /* 0x0002401c01007387 */ /* 0x0041e80000100800 */
[----:B0-----:R-:W2:Y:S04]  /*3a580*/  LDL.LU R28, [R1+0x51b0] ;  /* 0x0051b000011c7983 */ /* 0x001ea80000300800 */
[----:B------:R-:W4:Y:S04]  /*3a590*/  LDL R6, [R1+0x3ca0] ;  /* 0x003ca00001067983 */ /* 0x000f280000100800 */
[----:B------:R-:W4:Y:S01]  /*3a5a0*/  LDL R7, [R1+0x3ca4] ;  /* 0x003ca40001077983 */ /* 0x000f220000100800 */
[----:B------:R-:W-:-:S02]  /*3a5b0*/  ISETP.GT.AND P0, PT, R4, 0x3, PT ;  /* 0x000000030400780c */ /* 0x000fc40003f04270 */
[----:B--2---:R-:W-:Y:S02]  /*3a5c0*/  PRMT R28, RZ, 0x7610, R28 ;  /* 0x00007610ff1c7816 */ /* 0x004fe4000000001c */
        /* <DEDUP_REMOVED lines=986> */
[----:B------:R-:W-:-:S02]  /*3e370*/  PRMT R59, RZ, 0x7610, R59 ;  /* 0x00007610ff3b7816 */ /* 0x000fc4000000003b */
[----:B------:R-:W-:Y:S02]  /*3e380*/  ISETP.GT.AND P1, PT, R4, 0x37, PT ;  /* 0x000000370400780c */ /* 0x000fe40003f24270 */
        /* <DEDUP_REMOVED lines=8> */
[----:B------:R-:W4:Y:S02]  /*3e410*/  LDL R7, [R1+0x395c] ;  /* 0x00395c0001077983 */ /* 0x000f240000100800 */
[----:B----4-:R-:W-:-:S04]  /*3e420*/  @P0 LOP3.LUT R7, R7, R6, RZ, 0x3c, !PT ;  /* 0x0000000607070212 */ /* 0x010fc800078e3cff */
[----:B------:R-:W-:-:S04]  /*3e430*/  @P0 LOP3.LUT R6, R7, R6, RZ, 0x3c, !PT ;  /* 0x0000000607060212 */ /* 0x000fc800078e3cff */
[----:B------:R-:W-:-:S05]  /*3e440*/  @P0 LOP3.LUT R7, R7, R6, RZ, 0x3c, !PT ;  /* 0x0000000607070212 */ /* 0x000fca00078e3cff */
[----:B------:R-:W4:Y:S04]  /*3e450*/  @P0 LDG.E.U16 R28, desc[UR8][R6.64] ;  /* 0x00000008061c0981 */ /* 0x000f28000c1e1500 */
[----:B----4-:R0:W-:Y:S04]  /*3e460*/  STL [R1+0xe0], R28 ;  /* 0x0000e01c01007387 */ /* 0x0101e80000100800 */
[----:B0-----:R-:W4:Y:S04]  /*3e470*/  LDL.LU R28, [R1+0x5008] ;  /* 0x00500800011c7983 */ /* 0x001f280000300800 */
[----:B---3--:R-:W3:Y:S04]  /*3e480*/  LDL R6, [R1+0x3950] ;  /* 0x0039500001067983 */ /* 0x008ee80000100800 */
[----:B------:R-:W3:Y:S01]  /*3e490*/  LDL R7, [R1+0x3954] ;  /* 0x0039540001077983 */ /* 0x000ee20000100800 */
[----:B------:R-:W-:-:S02]  /*3e4a0*/  PRMT R61, RZ, 0x7610, R61 ;  /* 0x00007610ff3d7816 */ /* 0x000fc4000000003d */
[----:B------:R-:W-:Y:S02]  /*3e4b0*/  PRMT R3, RZ, 0x7610, R3 ;  /* 0x00007610ff037816 */ /* 0x000fe40000000003 */
[----:B------:R-:W-:Y:S02]  /*3e4c0*/  ISETP.GT.AND P2, PT, R4, 0x38, PT ;  /* 0x000000380400780c */ /* 0x000fe40003f44270 */
[----:B---3--:R-:W-:-:S04]  /*3e4d0*/  @P0 LOP3.LUT R7, R7, R6, RZ, 0x3c, !PT ;  /* 0x0000000607070212 */ /* 0x008fc800078e3cff */
[----:B------:R-:W-:-:S04]  /*3e4e0*/  @P0 LOP3.LUT R6, R7, R6, RZ, 0x3c, !PT ;  /* 0x0000000607060212 */ /* 0x000fc800078e3cff */
[----:B------:R-:W-:-:S05]  /*3e4f0*/  @P0 LOP3.LUT R7, R7, R6, RZ, 0x3c, !PT ;  /* 0x0000000607070212 */ /* 0x000fca00078e3cff */
[----:B------:R-:W3:Y:S04]  /*3e500*/  @P0 LDG.E.U16 R59, desc[UR8][R6.64] ;  /* 0x00000008063b0981 */ /* 0x000ee8000c1e1500 */
[----:B---3--:R0:W-:Y:S04]  /*3e510*/  STL [R1+0xdc], R59 ;  /* 0x0000dc3b01007387 */ /* 0x0081e80000100800 */
[----:B0-----:R-:W3:Y:S04]  /*3e520*/  LDL.LU R59, [R1+0x5004] ;  /* 0x00500400013b7983 */ /* 0x001ee80000300800 */
[----:B------:R-:W2:Y:S04]  /*3e530*/  LDL R6, [R1+0x3948] ;  /* 0x0039480001067983 */ /* 0x000ea80000100800 */
[----:B------:R-:W2:Y:S01]  /*3e540*/  LDL R7, [R1+0x394c] ;  /* 0x00394c0001077983 */ /* 0x000ea20000100800 */
[----:B------:R-:W-:-:S02]  /*3e550*/  PRMT R56, RZ, 0x7610, R56 ;  /* 0x00007610ff387816 */ /* 0x000fc40000000038 */
[----:B------:R-:W-:Y:S02]  /*3e560*/  PRMT R55, RZ, 0x7610, R55 ;  /* 0x00007610ff377816 */ /* 0x000fe40000000037 */
[----:B------:R-:W-:Y:S02]  /*3e570*/  ISETP.GT.AND P0, PT, R4, 0x39, PT ;  /* 0x000000390400780c */ /* 0x000fe40003f04270 */
[----:B--2---:R-:W-:-:S04]  /*3e580*/  @P1 LOP3.LUT R7, R7, R6, RZ, 0x3c, !PT ;  /* 0x0000000607071212 */ /* 0x004fc800078e3cff */
[----:B------:R-:W-:-:S04]  /*3e590*/  @P1 LOP3.LUT R6, R7, R6, RZ, 0x3c, !PT ;  /* 0x0000000607061212 */ /* 0x000fc800078e3cff */
[----:B------:R-:W-:-:S05]  /*3e5a0*/  @P1 LOP3.LUT R7, R7, R6, RZ, 0x3c, !PT ;  /* 0x0000000607071212 */ /* 0x000fca00078e3cff */
[----:B------:R-:W2:Y:S04]  /*3e5b0*/  @P1 LDG.E.U16 R61, desc[UR8][R6.64] ;  /* 0x00000008063d1981 */ /* 0x000ea8000c1e1500 */
[----:B------:R-:W3:Y:S04]  /*3e5c0*/  LDL R6, [R1+0x3940] ;  /* 0x0039400001067983 */ /* 0x000ee80000100800 */
[----:B------:R-:W3:Y:S04]  /*3e5d0*/  LDL R7, [R1+0x3944] ;  /* 0x0039440001077983 */ /* 0x000ee80000100800 */
[----:B--2---:R-:W-:Y:S04]  /*3e5e0*/  STL [R1+0x4068], R61 ;  /* 0x0040683d01007387 */ /* 0x004fe80000100800 */
[----:B------:R-:W-:Y:S04]  /*3e5f0*/  STL [R1+0x40ac], R61 ;  /* 0x0040ac3d01007387 */ /* 0x000fe80000100800 */
[----:B------:R-:W-:Y:S04]  /*3e600*/  STL [R1+0x40b0], R61 ;  /* 0x0040b03d01007387 */ /* 0x000fe80000100800 */
[----:B------:R-:W-:Y:S01]  /*3e610*/  STL [R1+0x40b4], R61 ;  /* 0x0040b43d01007387 */ /* 0x000fe20000100800 */
[----:B---3--:R-:W-:-:S03]  /*3e620*/  @P1 LOP3.LUT R7, R7, R6, RZ, 0x3c, !PT ;  /* 0x0000000607071212 */ /* 0x008fc600078e3cff */
[----:B------:R-:W-:Y:S01]  /*3e630*/  STL [R1+0x40b8], R61 ;  /* 0x0040b83d01007387 */ /* 0x000fe20000100800 */
[----:B------:R-:W-:-:S03]  /*3e640*/  @P1 LOP3.LUT R6, R7, R6, RZ, 0x3c, !PT ;  /* 0x0000000607061212 */ /* 0x000fc600078e3cff */
[----:B------:R-:W-:Y:S01]  /*3e650*/  STL [R1+0x40bc], R61 ;  /* 0x0040bc3d01007387 */ /* 0x000fe20000100800 */
[----:B------:R-:W-:-:S03]  /*3e660*/  @P1 LOP3.LUT R7, R7, R6, RZ, 0x3c, !PT ;  /* 0x0000000607071212 */ /* 0x000fc600078e3cff */
        /* <DEDUP_REMOVED lines=550> */
[----:B------:R-:W2:Y:S04]  /*408d0*/  @P1 LDG.E.U16 R3, desc[UR8][R6.64] ;  /* 0x0000000806031981 */ /* 0x000ea8000c1e1500 */
        /* <DEDUP_REMOVED lines=13> */
[----:B------:R-:W3:Y:S04]  /*409b0*/  LDL R6, [R1+0x3938] ;  /* 0x0039380001067983 */ /* 0x000ee80000100800 */
[----:B------:R-:W3:Y:S04]  /*409c0*/  LDL R7, [R1+0x393c] ;  /* 0x00393c0001077983 */ /* 0x000ee80000100800 */
[----:B--2---:R-:W-:Y:S04]  /*409d0*/  STL [R1+0x406c], R3 ;  /* 0x00406c0301007387 */ /* 0x004fe80000100800 */
        /* <DEDUP_REMOVED lines=14> */
[----:B---3--:R-:W-:-:S03]  /*40ac0*/  @P2 LOP3.LUT R7, R7, R6, RZ, 0x3c, !PT ;  /* 0x0000000607072212 */ /* 0x008fc600078e3cff */
[----:B------:R-:W-:Y:S04]  /*40ad0*/  STL [R1+0x44c8], R3 ;  /* 0x0044c80301007387 */ /* 0x000fe80000100800 */
[----:B------:R-:W-:Y:S01]  /*40ae0*/  STL [R1+0x44d0], R3 ;  /* 0x0044d00301007387 */ /* 0x000fe20000100800 */
[----:B------:R-:W-:-:S03]  /*40af0*/  @P2 LOP3.LUT R6, R7, R6, RZ, 0x3c, !PT ;  /* 0x0000000607062212 */ /* 0x000fc600078e3cff */
[----:B------:R-:W-:Y:S04]  /*40b00*/  STL [R1+0x44d8], R3 ;  /* 0x0044d80301007387 */ /* 0x000fe80000100800 */
        /* <DEDUP_REMOVED lines=311> */
[----:B--2---:R0:W-:Y:S04]  /*41e80*/  STL [R1+0xd8], R56 ;  /* 0x0000d83801007387 */ /* 0x0041e80000100800 */
[----:B0-----:R-:W2:Y:S04]  /*41e90*/  LDL.LU R56, [R1+0x5000] ;  /* 0x0050000001387983 */ /* 0x001ea80000300800 */
[----:B------:R-:W3:Y:S04]  /*41ea0*/  LDL R6, [R1+0x3930] ;  /* 0x0039300001067983 */ /* 0x000ee80000100800 */
[----:B------:R-:W3:Y:S02]  /*41eb0*/  LDL R7, [R1+0x3934] ;  /* 0x0039340001077983 */ /* 0x000ee40000100800 */
        /* <DEDUP_REMOVED lines=9> */
[----:B--2---:R-:W-:-:S04]  /*41f50*/  @P0 LOP3.LUT R7, R7, R6, RZ, 0x3c, !PT ;  /* 0x0000000607070212 */ /* 0x004fc800078e3cff */
[----:B------:R-:W-:-:S04]  /*41f60*/  @P0 LOP3.LUT R6, R7, R6, RZ, 0x3c, !PT ;  /* 0x0000000607060212 */ /* 0x000fc800078e3cff */
[----:B------:R-:W-:-:S05]  /*41f70*/  @P0 LOP3.LUT R7, R7, R6, RZ, 0x3c, !PT ;  /* 0x0000000607070212 */ /* 0x000fca00078e3cff */
[----:B------:R-:W2:Y:S04]  /*41f80*/  @P0 LDG.E.U16 R52, desc[UR8][R6.64] ;  /* 0x0000000806340981 */ /* 0x000ea8000c1e1500 */
[----:B--2---:R0:W-:Y:S04]  /*41f90*/  STL [R1+0xd0], R52 ;  /* 0x0000d03401007387 */ /* 0x0041e80000100800 */
[----:B0-----:R-:W2:Y:S04]  /*41fa0*/  LDL.LU R52, [R1+0x4ff8] ;  /* 0x004ff80001347983 */ /* 0x001ea80000300800 */
[----:B------:R-:W2:Y:S04]  /*41fb0*/  LDL R6, [R1+0x3920] ;  /* 0x0039200001067983 */ /* 0x000ea80000100800 */
[----:B------:R-:W2:Y:S01]  /*41fc0*/  LDL R7, [R1+0x3924] ;  /* 0x0039240001077983 */ /* 0x000ea20000100800 */
[----:B------:R-:W-:-:S02]  /*41fd0*/  PRMT R51, RZ, 0x7610, R51 ;  /* 0x00007610ff337816 */ /* 0x000fc40000000033 */
[----:B--2---:R-:W-:-:S04]  /*41fe0*/  @P0 LOP3.LUT R7, R7, R6, RZ, 0x3c, !PT ;  /* 0x0000000607070212 */ /* 0x004fc800078e3cff */
[----:B------:R-:W-:-:S04]  /*41ff0*/  @P0 LOP3.LUT R6, R7, R6, RZ, 0x3c, !PT ;  /* 0x0000000607060212 */ /* 0x000fc800078e3cff */
[----:B------:R-:W-:-:S05]  /*42000*/  @P0 LOP3.LUT R7, R7, R6, RZ, 0x3c, !PT ;  /* 0x0000000607070212 */ /* 0x000fca00078e3cff */
[----:B------:R-:W2:Y:S01]  /*42010*/  @P0 LDG.E.U16 R51, desc[UR8][R6.64] ;  /* 0x0000000806330981 */ /* 0x000ea2000c1e1500 */
[----:B------:R-:W-:-:S03]  /*42020*/  ISETP.GT.AND P1, PT, R4, 0x3a, PT ;  /* 0x0000003a0400780c */ /* 0x000fc60003f24270 */
        /* <DEDUP_REMOVED lines=36> */
[----:B------:R0:W2:Y:S04]  /*42270*/  @P2 LDG.E.U16 R2, desc[UR8][R6.64] ;  /* 0x0000000806022981 */ /* 0x0000a8000c1e1500 */
[----:B------:R-:W0:Y:S04]  /*42280*/  LDL R6, [R1+0x38f8] ;  /* 0x0038f80001067983 */ /* 0x000e280000100800 */
[----:B------:R-:W0:Y:S01]  /*42290*/  LDL R7, [R1+0x38fc] ;  /* 0x0038fc0001077983 */ /* 0x000e220000100800 */
[----:B------:R-:W-:Y:S02]  /*422a0*/  ISETP.GT.AND P0, PT, R4, 0x3c, PT ;  /* 0x0000003c0400780c */ /* 0x000fe40003f04270 */
[----:B------:R-:W-:-:S11]  /*422b0*/  PRMT R35, RZ, 0x7610, R35 ;  /* 0x00007610ff237816 */ /* 0x000fd60000000023 */
[----:B0-----:R-:W-:-:S04]  /*422c0*/  @P0 LOP3.LUT R7, R7, R6, RZ, 0x3c, !PT ;  /* 0x0000000607070212 */ /* 0x001fc800078e3cff */
[----:B------:R-:W-:-:S04]  /*422d0*/  @P0 LOP3.LUT R6, R7, R6, RZ, 0x3c, !PT ;  /* 0x0000000607060212 */ /* 0x000fc800078e3cff */
[----:B------:R-:W-:-:S05]  /*422e0*/  @P0 LOP3.LUT R7, R7, R6, RZ, 0x3c, !PT ;  /* 0x0000000607070212 */ /* 0x000fca00078e3cff */
[----:B------:R-:W3:Y:S04]  /*422f0*/  @P0 LDG.E.U16 R35, desc[UR8][R6.64] ;  /* 0x0000000806230981 */ /* 0x000ee8000c1e1500 */
[----:B--2---:R-:W-:Y:S04]  /*42300*/  STL [R1+0x4074], R2 ;  /* 0x0040740201007387 */ /* 0x004fe80000100800 */
[----:B------:R-:W-:Y:S04]  /*42310*/  STL [R1+0x4078], R2 ;  /* 0x0040780201007387 */ /* 0x000fe80000100800 */
[----:B------:R-:W-:Y:S04]  /*42320*/  STL [R1+0x4e88], R2 ;  /* 0x004e880201007387 */ /* 0x000fe80000100800 */
[----:B---3--:R0:W-:Y:S04]  /*42330*/  STL [R1+0xc0], R35 ;  /* 0x0000c02301007387 */ /* 0x0081e80000100800 */
[----:B0-----:R-:W2:Y:S04]  /*42340*/  LDL.LU R35, [R1+0x4fe4] ;  /* 0x004fe40001237983 */ /* 0x001ea80000300800 */
[----:B------:R-:W3:Y:S04]  /*42350*/  LDL R6, [R1+0x38f0] ;  /* 0x0038f00001067983 */ /* 0x000ee80000100800 */
[----:B------:R-:W3:Y:S01]  /*42360*/  LDL R7, [R1+0x38f4] ;  /* 0x0038f40001077983 */ /* 0x000ee20000100800 */
[----:B------:R-:W-:-:S02]  /*42370*/  PRMT R30, RZ, 0x7610, R30 ;  /* 0x00007610ff1e7816 */ /* 0x000fc4000000001e */
[----:B---3--:R-:W-:-:S04]  /*42380*/  @P0 LOP3.LUT R7, R7, R6, RZ, 0x3c, !PT ;  /* 0x0000000607070212 */ /* 0x008fc800078e3cff */
[----:B------:R-:W-:-:S04]  /*42390*/  @P0 LOP3.LUT R6, R7, R6, RZ, 0x3c, !PT ;  /* 0x0000000607060212 */ /* 0x000fc800078e3cff */
[----:B------:R-:W-:-:S05]  /*423a0*/  @P0 LOP3.LUT R7, R7, R6, RZ, 0x3c, !PT ;  /* 0x0000000607070212 */ /* 0x000fca00078e3cff */
[----:B------:R-:W3:Y:S01]  /*423b0*/  @P0 LDG.E.U16 R30, desc[UR8][R6.64] ;  /* 0x00000008061e0981 */ /* 0x000ee2000c1e1500 */
[----:B------:R-:W-:-:S03]  /*423c0*/  ISETP.GT.AND P1, PT, R4, 0x3d, PT ;  /* 0x0000003d0400780c */ /* 0x000fc60003f24270 */
        /* <DEDUP_REMOVED lines=49> */
[----:B------:R-:W-:Y:S02]  /*426e0*/  PRMT R23, RZ, 0x7610, R23 ;  /* 0x00007610ff177816 */ /* 0x000fe40000000017 */
        /* <DEDUP_REMOVED lines=11> */
[----:B------:R-:W-:-:S02]  /*427a0*/  ISETP.GT.AND P1, PT, R4, 0x40, PT ;  /* 0x000000400400780c */ /* 0x000fc40003f24270 */
[----:B------:R-:W-:-:S11]  /*427b0*/  PRMT R22, RZ, 0x7610, R22 ;  /* 0x00007610ff167816 */ /* 0x000fd60000000016 */
        /* <DEDUP_REMOVED lines=202> */
[----:B--2---:R0:W-:Y:S04]  /*43460*/  STL [R1+0x5c], R29 ;  /* 0x00005c1d01007387 */ /* 0x0041e80000100800 */
[----:B0-----:R-:W2:Y:S04]  /*43470*/  LDL R29, [R1+0x37bc] ;  /* 0x0037bc00011d7983 */ /* 0x001ea80000100800 */
        /* <DEDUP_REMOVED lines=28> */
[----:B------:R-:W-:Y:S02]  /*43640*/  ISETP.GT.AND P1, PT, R4, 0x50, PT ;  /* 0x000000500400780c */ /* 0x000fe40003f24270 */
[----:B------:R-:W-:Y:S01]  /*43650*/  PRMT R43, RZ, 0x7610, R43 ;  /* 0x00007610ff2b7816 */ /* 0x000fe2000000002b */
[----:B--2---:R0:W-:Y:S04]  /*43660*/  STL [R1+0x4c], R44 ;  /* 0x00004c2c01007387 */ /* 0x0041e80000100800 */
[----:B0-----:R-:W2:Y:S04]  /*43670*/  LDL.LU R44, [R1+0x4f6c] ;  /* 0x004f6c00012c7983 */ /* 0x001ea80000300800 */
[----:B------:R-:W2:Y:S02]  /*43680*/  LDL R7, [R1+0x37b8] ;  /* 0x0037b80001077983 */ /* 0x000ea40000100800 */
[----:B------:R-:W-:-:S02]  /*43690*/  @P1 IMAD.MOV.U32 R6, RZ, RZ, R29 ;  /* 0x000000ffff061224 */ /* 0x000fc400078e001d */
[----:B------:R-:W3:Y:S04]  /*436a0*/  LDL R29, [R1+0x3794] ;  /* 0x00379400011d7983 */ /* 0x000ee80000100800 */
[----:B--2---:R-:W2:Y:S04]  /*436b0*/  @P1 LDG.E.U16 R43, desc[UR8][R6.64] ;  /* 0x00000008062b1981 */ /* 0x004ea8000c1e1500 */
        /* <DEDUP_REMOVED lines=38> */
[----:B----4-:R-:W-:-:S03]  /*43920*/  PRMT R28, RZ, 0x7610, R28 ;  /* 0x00007610ff1c7816 */ /* 0x010fc6000000001c */
[----:B--2---:R0:W-:Y:S04]  /*43930*/  STL [R1+0x38], R32 ;  /* 0x0000382001007387 */ /* 0x0041e80000100800 */
[----:B0-----:R-:W2:Y:S04]  /*43940*/  LDL.LU R32, [R1+0x4f58] ;  /* 0x004f580001207983 */ /* 0x001ea80000300800 */
[----:B------:R-:W4:Y:S01]  /*43950*/  LDL R7, [R1+0x3790] ;  /* 0x0037900001077983 */ /* 0x000f220000100800 */
[----:B---3--:R-:W-:Y:S01]  /*43960*/  @P3 IMAD.MOV.U32 R6, RZ, RZ, R29 ;  /* 0x000000ffff063224 */ /* 0x008fe200078e001d */
[----:B------:R-:W-:-:S02]  /*43970*/  ISETP.GT.AND P1, PT, R4, 0x54, PT ;  /* 0x000000540400780c */ /* 0x000fc40003f24270 */
[----:B------:R-:W-:Y:S01]  /*43980*/  PRMT R31, RZ, 0x7610, R31 ;  /* 0x00007610ff1f7816 */ /* 0x000fe2000000001f */
[----:B------:R-:W3:Y:S04]  /*43990*/  LDL R29, [R1+0x3758] ;  /* 0x00375800011d7983 */ /* 0x000ee80000100800 */
[----:B----4-:R0:W4:Y:S04]  /*439a0*/  @P3 LDG.E.U16 R28, desc[UR8][R6.64] ;  /* 0x00000008061c3981 */ /* 0x010128000c1e1500 */
[----:B------:R-:W0:Y:S04]  /*439b0*/  LDL R6, [R1+0x3778] ;  /* 0x0037780001067983 */ /* 0x000e280000100800 */
[----:B------:R-:W0:Y:S02]  /*439c0*/  LDL R7, [R1+0x377c] ;  /* 0x00377c0001077983 */ /* 0x000e240000100800 */
[----:B0-----:R-:W-:-:S04]  /*439d0*/  @P1 LOP3.LUT R7, R7, R6, RZ, 0x3c, !PT ;  /* 0x0000000607071212 */ /* 0x001fc800078e3cff */
[----:B------:R-:W-:-:S04]  /*439e0*/  @P1 LOP3.LUT R6, R7, R6, RZ, 0x3c, !PT ;  /* 0x0000000607061212 */ /* 0x000fc800078e3cff */
[----:B------:R-:W-:-:S05]  /*439f0*/  @P1 LOP3.LUT R7, R7, R6, RZ, 0x3c, !PT ;  /* 0x0000000607071212 */ /* 0x000fca00078e3cff */
[----:B------:R-:W2:Y:S04]  /*43a00*/  @P1 LDG.E.U16 R31, desc[UR8][R6.64] ;  /* 0x00000008061f1981 */ /* 0x000ea8000c1e1500 */
[----:B----4-:R0:W-:Y:S04]  /*43a10*/  STL [R1+0x34], R28 ;  /* 0x0000341c01007387 */ /* 0x0101e80000100800 */
[----:B0-----:R-:W4:Y:S04]  /*43a20*/  LDL R28, [R1+0x375c] ;  /* 0x00375c00011c7983 */ /* 0x001f280000100800 */
        /* <DEDUP_REMOVED lines=24> */
[----:B------:R-:W-:Y:S02]  /*43bb0*/  ISETP.GT.AND P3, PT, R4, 0x56, PT ;  /* 0x000000560400780c */ /* 0x000fe40003f64270 */
[----:B--2---:R-:W-:-:S04]  /*43bc0*/  @P2 LOP3.LUT R7, R7, R6, RZ, 0x3c, !PT ;  /* 0x0000000607072212 */ /* 0x004fc800078e3cff */
[----:B------:R-:W-:-:S04]  /*43bd0*/  @P2 LOP3.LUT R6, R7, R6, RZ, 0x3c, !PT ;  /* 0x0000000607062212 */ /* 0x000fc800078e3cff */
[----:B------:R-:W-:-:S05]  /*43be0*/  @P2 LOP3.LUT R7, R7, R6, RZ, 0x3c, !PT ;  /* 0x0000000607072212 */ /* 0x000fca00078e3cff */
[----:B------:R4:W2:Y:S01]  /*43bf0*/  @P2 LDG.E.U16 R10, desc[UR8][R6.64] ;  /* 0x00000008060a2981 */ /* 0x0008a2000c1e1500 */
[----:B------:R-:W-:Y:S01]  /*43c00*/  PRMT R61, RZ, 0x7610, R61 ;  /* 0x00007610ff3d7816 */ /* 0x000fe2000000003d */
[----:B----4-:R-:W-:Y:S01]  /*43c10*/  @P3 IMAD.MOV.U32 R6, RZ, RZ, R28 ;  /* 0x000000ffff063224 */ /* 0x010fe200078e001c */
[----:B---3--:R-:W-:-:S05]  /*43c20*/  @P3 MOV R7, R29 ;  /* 0x0000001d00073202 */ /* 0x008fca0000000f00 */
[----:B------:R-:W3:Y:S04]  /*43c30*/  @P3 LDG.E.U16 R61, desc[UR8][R6.64] ;  /* 0x00000008063d3981 */ /* 0x000ee8000c1e1500 */
[----:B--2---:R0:W-:Y:S04]  /*43c40*/  STL [R1+0x24], R10 ;  /* 0x0000240a01007387 */ /* 0x0041e80000100800 */
[----:B0-----:R-:W2:Y:S04]  /*43c50*/  LDL.LU R10, [R1+0x4f48] ;  /* 0x004f4800010a7983 */ /* 0x001ea80000300800 */
[----:B------:R-:W4:Y:S04]  /*43c60*/  LDL R6, [R1+0x3750] ;  /* 0x0037500001067983 */ /* 0x000f280000100800 */
[----:B------:R-:W4:Y:S01]  /*43c70*/  LDL R7, [R1+0x3754] ;  /* 0x0037540001077983 */ /* 0x000f220000100800 */
[----:B------:R-:W-:-:S03]  /*43c80*/  PRMT R3, RZ, 0x7610, R3 ;  /* 0x00007610ff037816 */ /* 0x000fc60000000003 */
[----:B------:R-:W2:Y:S04]  /*43c90*/  LDL R29, [R1+0x3720] ;  /* 0x00372000011d7983 */ /* 0x000ea80000100800 */
[----:B------:R-:W2:Y:S04]  /*43ca0*/  LDL R28, [R1+0x3724] ;  /* 0x00372400011c7983 */ /* 0x000ea80000100800 */
[----:B---3--:R-:W-:Y:S01]  /*43cb0*/  STL [R1+0x4eac], R61 ;  /* 0x004eac3d01007387 */ /* 0x008fe20000100800 */
[----:B----4-:R-:W-:-:S04]  /*43cc0*/  @P3 LOP3.LUT R7, R7, R6, RZ, 0x3c, !PT ;  /* 0x0000000607073212 */ /* 0x010fc800078e3cff */
[----:B------:R-:W-:-:S04]  /*43cd0*/  @P3 LOP3.LUT R6, R7, R6, RZ, 0x3c, !PT ;  /* 0x0000000607063212 */ /* 0x000fc800078e3cff */
[----:B------:R-:W-:-:S05]  /*43ce0*/  @P3 LOP3.LUT R7, R7, R6, RZ, 0x3c, !PT ;  /* 0x0000000607073212 */ /* 0x000fca00078e3cff */
[----:B------:R0:W3:Y:S04]  /*43cf0*/  @P3 LDG.E.U16 R3, desc[UR8][R6.64] ;  /* 0x0000000806033981 */ /* 0x0000e8000c1e1500 */
[----:B------:R-:W0:Y:S04]  /*43d00*/  LDL R6, [R1+0x3738] ;  /* 0x0037380001067983 */ /* 0x000e280000100800 */
[----:B------:R-:W0:Y:S01]  /*43d10*/  LDL R7, [R1+0x373c] ;  /* 0x00373c0001077983 */ /* 0x000e220000100800 */
[----:B------:R-:W-:Y:S02]  /*43d20*/  ISETP.GT.AND P1, PT, R4, 0x58, PT ;  /* 0x000000580400780c */ /* 0x000fe40003f24270 */
[----:B------:R-:W-:-:S11]  /*43d30*/  PRMT R9, RZ, 0x7610, R9 ;  /* 0x00007610ff097816 */ /* 0x000fd60000000009 */
[----:B0-----:R-:W-:-:S04]  /*43d40*/  @P1 LOP3.LUT R7, R7, R6, RZ, 0x3c, !PT ;  /* 0x0000000607071212 */ /* 0x001fc800078e3cff */
[----:B------:R-:W-:-:S04]  /*43d50*/  @P1 LOP3.LUT R6, R7, R6, RZ, 0x3c, !PT ;  /* 0x0000000607061212 */ /* 0x000fc800078e3cff */
[----:B------:R-:W-:-:S05]  /*43d60*/  @P1 LOP3.LUT R7, R7, R6, RZ, 0x3c, !PT ;  /* 0x0000000607071212 */ /* 0x000fca00078e3cff */
[----:B------:R-:W4:Y:S04]  /*43d70*/  @P1 LDG.E.U16 R9, desc[UR8][R6.64] ;  /* 0x0000000806091981 */ /* 0x000f28000c1e1500 */
[----:B---3--:R-:W-:Y:S04]  /*43d80*/  STL [R1+0x4eb0], R3 ;  /* 0x004eb00301007387 */ /* 0x008fe80000100800 */
[----:B----4-:R0:W-:Y:S04]  /*43d90*/  STL [R1+0x18], R9 ;  /* 0x0000180901007387 */ /* 0x0101e80000100800 */
[----:B0-----:R-:W3:Y:S04]  /*43da0*/  LDL.LU R9, [R1+0x4f44] ;  /* 0x004f440001097983 */ /* 0x001ee80000300800 */
[----:B------:R-:W4:Y:S04]  /*43db0*/  LDL R6, [R1+0x3730] ;  /* 0x0037300001067983 */ /* 0x000f280000100800 */
[----:B------:R-:W4:Y:S01]  /*43dc0*/  LDL R7, [R1+0x3734] ;  /* 0x0037340001077983 */ /* 0x000f220000100800 */
[----:B------:R-:W-:-:S02]  /*43dd0*/  PRMT R8, RZ, 0x7610, R8 ;  /* 0x00007610ff087816 */ /* 0x000fc40000000008 */
[----:B----4-:R-:W-:-:S04]  /*43de0*/  @P1 LOP3.LUT R7, R7, R6, RZ, 0x3c, !PT ;  /* 0x0000000607071212 */ /* 0x010fc800078e3cff */
[----:B------:R-:W-:-:S04]  /*43df0*/  @P1 LOP3.LUT R6, R7, R6, RZ, 0x3c, !PT ;  /* 0x0000000607061212 */ /* 0x000fc800078e3cff */
[----:B------:R-:W-:-:S05]  /*43e00*/  @P1 LOP3.LUT R7, R7, R6, RZ, 0x3c, !PT ;  /* 0x0000000607071212 */ /* 0x000fca00078e3cff */
[----:B------:R-:W4:Y:S01]  /*43e10*/  @P1 LDG.E.U16 R8, desc[UR8][R6.64] ;  /* 0x0000000806081981 */ /* 0x000f22000c1e1500 */
[----:B------:R-:W-:-:S03]  /*43e20*/  ISETP.GT.AND P2, PT, R4, 0x59, PT ;  /* 0x000000590400780c */ /* 0x000fc60003f44270 */
[----:B----4-:R0:W-:Y:S04]  /*43e30*/  STL [R1+0x14], R8 ;  /* 0x0000140801007387 */ /* 0x0101e80000100800 */
[----:B0-----:R-:W4:Y:S04]  /*43e40*/  LDL.LU R8, [R1+0x4f40] ;  /* 0x004f400001087983 */ /* 0x001f280000300800 */
[----:B------:R-:W2:Y:S04]  /*43e50*/  LDL R6, [R1+0x3728] ;  /* 0x0037280001067983 */ /* 0x000ea80000100800 */
[----:B------:R-:W2:Y:S01]  /*43e60*/  LDL R7, [R1+0x372c] ;  /* 0x00372c0001077983 */ /* 0x000ea20000100800 */
[----:B------:R-:W-:-:S02]  /*43e70*/  PRMT R61, RZ, 0x7610, R61 ;  /* 0x00007610ff3d7816 */ /* 0x000fc4000000003d */
[----:B--2---:R-:W-:-:S04]  /*43e80*/  @P2 LOP3.LUT R7, R7, R6, RZ, 0x3c, !PT ;  /* 0x0000000607072212 */ /* 0x004fc800078e3cff */
[----:B------:R-:W-:-:S04]  /*43e90*/  @P2 LOP3.LUT R6, R7, R6, RZ, 0x3c, !PT ;  /* 0x0000000607062212 */ /* 0x000fc800078e3cff */
[----:B------:R-:W-:-:S05]  /*43ea0*/  @P2 LOP3.LUT R7, R7, R6, RZ, 0x3c, !PT ;  /* 0x0000000607072212 */ /* 0x000fca00078e3cff */
[----:B------:R0:W2:Y:S01]  /*43eb0*/  @P2 LDG.E.U16 R61, desc[UR8][R6.64] ;  /* 0x00000008063d2981 */ /* 0x0000a2000c1e1500 */
[----:B------:R-:W-:Y:S01]  /*43ec0*/  PRMT R3, RZ, 0x7610, R3 ;  /* 0x00007610ff037816 */ /* 0x000fe20000000003 */
[----:B0-----:R-:W-:Y:S02]  /*43ed0*/  @P2 IMAD.MOV.U32 R6, RZ, RZ, R28 ;  /* 0x000000ffff062224 */ /* 0x001fe400078e001c */
[----:B------:R-:W-:-:S05]  /*43ee0*/  @P2 IMAD.MOV.U32 R7, RZ, RZ, R29 ;  /* 0x000000ffff072224 */ /* 0x000fca00078e001d */
[----:B------:R-:W3:Y:S04]  /*43ef0*/  @P2 LDG.E.U16 R3, desc[UR8][R6.64] ;  /* 0x0000000806032981 */ /* 0x000ee8000c1e1500 */
[----:B--2---:R-:W-:Y:S04]  /*43f00*/  STL [R1+0x4f0c], R61 ;  /* 0x004f0c3d01007387 */ /* 0x004fe80000100800 */
[----:B------:R-:W2:Y:S04]  /*43f10*/  LDL R6, [R1+0x3718] ;  /* 0x0037180001067983 */ /* 0x000ea80000100800 */
[----:B------:R-:W2:Y:S01]  /*43f20*/  LDL R7, [R1+0x371c] ;  /* 0x00371c0001077983 */ /* 0x000ea20000100800 */
[----:B------:R-:W-:-:S02]  /*43f30*/  ISETP.GT.AND P3, PT, R4, 0x5a, PT ;  /* 0x0000005a0400780c */ /* 0x000fc40003f64270 */
[----:B------:R-:W-:Y:S01]  /*43f40*/  PRMT R60, RZ, 0x7610, R60 ;  /* 0x00007610ff3c7816 */ /* 0x000fe2000000003c */
[----:B------:R-:W4:Y:S04]  /*43f50*/  LDL R29, [R1+0x36f0] ;  /* 0x0036f000011d7983 */ /* 0x000f280000100800 */
[----:B------:R-:W4:Y:S04]  /*43f60*/  LDL R28, [R1+0x36f4] ;  /* 0x0036f400011c7983 */ /* 0x000f280000100800 */
[----:B---3--:R-:W-:Y:S02]  /*43f70*/  STL [R1+0x4f10], R3 ;  /* 0x004f100301007387 */ /* 0x008fe40000100800 */
        /* <DEDUP_REMOVED lines=11> */
[----:B--2---:R-:W-:Y:S01]  /*44030*/  STL [R1+0x4eb4], R60 ;  /* 0x004eb43c01007387 */ /* 0x004fe20000100800 */
[----:B------:R-:W-:-:S03]  /*44040*/  ISETP.GT.AND P1, PT, R4, 0x5c, PT ;  /* 0x0000005c0400780c */ /* 0x000fc60003f24270 */
        /* <DEDUP_REMOVED lines=8> */
[----:B------:R4:W3:Y:S01]  /*440d0*/  @P1 LDG.E.U16 R3, desc[UR8][R6.64] ;  /* 0x0000000806031981 */ /* 0x0008e2000c1e1500 */
[----:B------:R-:W-:Y:S01]  /*440e0*/  PRMT R59, RZ, 0x7610, R59 ;  /* 0x00007610ff3b7816 */ /* 0x000fe2000000003b */
[----:B----4-:R-:W-:Y:S02]  /*440f0*/  @P1 IMAD.MOV.U32 R6, RZ, RZ, R28 ;  /* 0x000000ffff061224 */ /* 0x010fe400078e001c */
[----:B------:R-:W-:-:S05]  /*44100*/  @P1 IMAD.MOV.U32 R7, RZ, RZ, R29 ;  /* 0x000000ffff071224 */ /* 0x000fca00078e001d */
[----:B------:R-:W4:Y:S04]  /*44110*/  @P1 LDG.E.U16 R59, desc[UR8][R6.64] ;  /* 0x00000008063b1981 */ /* 0x000f28000c1e1500 */
[----:B---3--:R-:W-:Y:S04]  /*44120*/  STL [R1+0x4f18], R3 ;  /* 0x004f180301007387 */ /* 0x008fe80000100800 */
[----:B------:R-:W3:Y:S04]  /*44130*/  LDL R6, [R1+0x36b8] ;  /* 0x0036b80001067983 */ /* 0x000ee80000100800 */
[----:B------:R-:W3:Y:S01]  /*44140*/  LDL R7, [R1+0x36bc] ;  /* 0x0036bc0001077983 */ /* 0x000ee20000100800 */
[----:B------:R-:W-:-:S02]  /*44150*/  ISETP.GT.AND P2, PT, R4, 0x60, PT ;  /* 0x000000600400780c */ /* 0x000fc40003f44270 */
[----:B------:R-:W-:Y:S01]  /*44160*/  PRMT R56, RZ, 0x7610, R56 ;  /* 0x00007610ff387816 */ /* 0x000fe20000000038 */
[----:B------:R-:W2:Y:S04]  /*44170*/  LDL R29, [R1+0x3670] ;  /* 0x00367000011d7983 */ /* 0x000ea80000100800 */
[----:B------:R-:W2:Y:S04]  /*44180*/  LDL R28, [R1+0x3674] ;  /* 0x00367400011c7983 */ /* 0x000ea80000100800 */
[----:B----4-:R0:W-:Y:S01]  /*44190*/  STL [R1+0x4f1c], R59 ;  /* 0x004f1c3b01007387 */ /* 0x0101e20000100800 */
[----:B------:R-:W-:-:S03]  /*441a0*/  PRMT R55, RZ, 0x7610, R55 ;  /* 0x00007610ff377816 */ /* 0x000fc60000000037 */
[----:B0-----:R-:W4:Y:S01]  /*441b0*/  LDL R59, [R1+0x367c] ;  /* 0x00367c00013b7983 */ /* 0x001f220000100800 */
[----:B---3--:R-:W-:-:S04]  /*441c0*/  @P2 LOP3.LUT R7, R7, R6, RZ, 0x3c, !PT ;  /* 0x0000000607072212 */ /* 0x008fc800078e3cff */
[----:B------:R-:W-:-:S04]  /*441d0*/  @P2 LOP3.LUT R6, R7, R6, RZ, 0x3c, !PT ;  /* 0x0000000607062212 */ /* 0x000fc800078e3cff */
[----:B------:R-:W-:-:S05]  /*441e0*/  @P2 LOP3.LUT R7, R7, R6, RZ, 0x3c, !PT ;  /* 0x0000000607072212 */ /* 0x000fca00078e3cff */
[----:B------:R0:W3:Y:S04]  /*441f0*/  @P2 LDG.E.U16 R56, desc[UR8][R6.64] ;  /* 0x0000000806382981 */ /* 0x0000e8000c1e1500 */
[----:B------:R-:W0:Y:S04]  /*44200*/  LDL R6, [R1+0x36b0] ;  /* 0x0036b00001067983 */ /* 0x000e280000100800 */
[----:B------:R-:W0:Y:S01]  /*44210*/  LDL R7, [R1+0x36b4] ;  /* 0x0036b40001077983 */ /* 0x000e220000100800 */
[----:B------:R-:W-:Y:S02]  /*44220*/  ISETP.GT.AND P3, PT, R4, 0x64, PT ;  /* 0x000000640400780c */ /* 0x000fe40003f64270 */
[----:B0-----:R-:W-:-:S04]  /*44230*/  @P2 LOP3.LUT R7, R7, R6, RZ, 0x3c, !PT ;  /* 0x0000000607072212 */ /* 0x001fc800078e3cff */
[----:B------:R-:W-:-:S04]  /*44240*/  @P2 LOP3.LUT R6, R7, R6, RZ, 0x3c, !PT ;  /* 0x0000000607062212 */ /* 0x000fc800078e3cff */
[----:B------:R-:W-:Y:S01]  /*44250*/  @P2 LOP3.LUT R7, R7, R6, RZ, 0x3c, !PT ;  /* 0x0000000607072212 */ /* 0x000fe200078e3cff */
[----:B---3--:R-:W-:Y:S04]  /*44260*/  STL [R1+0x4f20], R56 ;  /* 0x004f203801007387 */ /* 0x008fe80000100800 */
[----:B------:R4:W3:Y:S04]  /*44270*/  @P2 LDG.E.U16 R55, desc[UR8][R6.64] ;  /* 0x0000000806372981 */ /* 0x0008e8000c1e1500 */
[----:B------:R-:W2:Y:S01]  /*44280*/  LDL R7, [R1+0x3678] ;  /* 0x0036780001077983 */ /* 0x000ea20000100800 */
[----:B------:R-:W-:Y:S01]  /*44290*/  PRMT R52, RZ, 0x7610, R52 ;  /* 0x00007610ff347816 */ /* 0x000fe20000000034 */
[----:B----4-:R-:W-:Y:S01]  /*442a0*/  @P3 IMAD.MOV.U32 R6, RZ, RZ, R59 ;  /* 0x000000ffff063224 */ /* 0x010fe200078e003b */
[----:B------:R-:W-:-:S04]  /*442b0*/  PRMT R51, RZ, 0x7610, R51 ;  /* 0x00007610ff337816 */ /* 0x000fc80000000033 */
[----:B--2---:R0:W2:Y:S04]  /*442c0*/  @P3 LDG.E.U16 R52, desc[UR8][R6.64] ;  /* 0x0000000806343981 */ /* 0x0040a8000c1e1500 */
[----:B---3--:R-:W-:Y:S04]  /*442d0*/  STL [R1+0x4f24], R55 ;  /* 0x004f243701007387 */ /* 0x008fe80000100800 */
[----:B------:R-:W3:Y:S01]  /*442e0*/  LDL R59, [R1+0x35fc] ;  /* 0x0035fc00013b7983 */ /* 0x000ee20000100800 */
[----:B0-----:R-:W-:Y:S02]  /*442f0*/  @P3 IMAD.MOV.U32 R6, RZ, RZ, R28 ;  /* 0x000000ffff063224 */ /* 0x001fe400078e001c */
[----:B------:R-:W-:-:S05]  /*44300*/  @P3 IMAD.MOV.U32 R7, RZ, RZ, R29 ;  /* 0x000000ffff073224 */ /* 0x000fca00078e001d */
[----:B------:R-:W4:Y:S04]  /*44310*/  @P3 LDG.E.U16 R51, desc[UR8][R6.64] ;  /* 0x0000000806333981 */ /* 0x000f28000c1e1500 */
[----:B--2---:R-:W-:Y:S04]  /*44320*/  STL [R1+0x4f28], R52 ;  /* 0x004f283401007387 */ /* 0x004fe80000100800 */
[----:B------:R-:W2:Y:S04]  /*44330*/  LDL R6, [R1+0x3638] ;  /* 0x0036380001067983 */ /* 0x000ea80000100800 */
[----:B------:R-:W2:Y:S01]  /*44340*/  LDL R7, [R1+0x363c] ;  /* 0x00363c0001077983 */ /* 0x000ea20000100800 */
[----:B------:R-:W-:-:S02]  /*44350*/  ISETP.GT.AND P1, PT, R4, 0x68, PT ;  /* 0x000000680400780c */ /* 0x000fc40003f24270 */
[----:B------:R-:W-:Y:S01]  /*44360*/  PRMT R48, RZ, 0x7610, R48 ;  /* 0x00007610ff307816 */ /* 0x000fe20000000030 */
[----:B------:R-:W3:Y:S04]  /*44370*/  LDL R29, [R1+0x35f0] ;  /* 0x0035f000011d7983 */ /* 0x000ee80000100800 */
[----:B------:R-:W3:Y:S04]  /*44380*/  LDL R28, [R1+0x35f4] ;  /* 0x0035f400011c7983 */ /* 0x000ee80000100800 */
[----:B----4-:R-:W-:Y:S02]  /*44390*/  STL [R1+0x4f2c], R51 ;  /* 0x004f2c3301007387 */ /* 0x010fe40000100800 */
[----:B--2---:R-:W-:-:S04]  /*443a0*/  @P1 LOP3.LUT R7, R7, R6, RZ, 0x3c, !PT ;  /* 0x0000000607071212 */ /* 0x004fc800078e3cff */
[----:B------:R-:W-:-:S04]  /*443b0*/  @P1 LOP3.LUT R6, R7, R6, RZ, 0x3c, !PT ;  /* 0x0000000607061212 */ /* 0x000fc800078e3cff */
[----:B------:R-:W-:-:S05]  /*443c0*/  @P1 LOP3.LUT R7, R7, R6, RZ, 0x3c, !PT ;  /* 0x0000000607071212 */ /* 0x000fca00078e3cff */
[----:B------:R0:W2:Y:S04]  /*443d0*/  @P1 LDG.E.U16 R48, desc[UR8][R6.64] ;  /* 0x0000000806301981 */ /* 0x0000a8000c1e1500 */
[----:B------:R-:W0:Y:S04]  /*443e0*/  LDL R6, [R1+0x3630] ;  /* 0x0036300001067983 */ /* 0x000e280000100800 */
[----:B------:R-:W0:Y:S01]  /*443f0*/  LDL R7, [R1+0x3634] ;  /* 0x0036340001077983 */ /* 0x000e220000100800 */
[----:B------:R-:W-:Y:S02]  /*44400*/  PRMT R41, RZ, 0x7610, R41 ;  /* 0x00007610ff297816 */ /* 0x000fe40000000029 */
[----:B------:R-:W-:-:S02]  /*44410*/  ISETP.GT.AND P2, PT, R4, 0x6c, PT ;  /* 0x0000006c0400780c */ /* 0x000fc40003f44270 */
[----:B0-----:R-:W-:-:S04]  /*44420*/  @P1 LOP3.LUT R7, R7, R6, RZ, 0x3c, !PT ;  /* 0x0000000607071212 */ /* 0x001fc800078e3cff */
[----:B------:R-:W-:-:S04]  /*44430*/  @P1 LOP3.LUT R6, R7, R6, RZ, 0x3c, !PT ;  /* 0x0000000607061212 */ /* 0x000fc800078e3cff */
[----:B------:R-:W-:Y:S01]  /*44440*/  @P1 LOP3.LUT R7, R7, R6, RZ, 0x3c, !PT ;  /* 0x0000000607071212 */ /* 0x000fe200078e3cff */
[----:B--2---:R-:W-:Y:S04]  /*44450*/  STL [R1+0x4f30], R48 ;  /* 0x004f303001007387 */ /* 0x004fe80000100800 */
[----:B------:R3:W2:Y:S04]  /*44460*/  @P1 LDG.E.U16 R41, desc[UR8][R6.64] ;  /* 0x0000000806291981 */ /* 0x0006a8000c1e1500 */
[----:B------:R-:W4:Y:S01]  /*44470*/  LDL R7, [R1+0x35f8] ;  /* 0x0035f80001077983 */ /* 0x000f220000100800 */
[----:B------:R-:W-:Y:S01]  /*44480*/  PRMT R36, RZ, 0x7610, R36 ;  /* 0x00007610ff247816 */ /* 0x000fe20000000024 */
[----:B---3--:R-:W-:Y:S01]  /*44490*/  @P2 IMAD.MOV.U32 R6, RZ, RZ, R59 ;  /* 0x000000ffff062224 */ /* 0x008fe200078e003b */
[----:B------:R-:W-:-:S02]  /*444a0*/  PRMT R35, RZ, 0x7610, R35 ;  /* 0x00007610ff237816 */ /* 0x000fc40000000023 */
[C---:B------:R-:W-:Y:S02]  /*444b0*/  ISETP.GT.AND P3, PT, R4.reuse, 0x70, PT ;  /* 0x000000700400780c */ /* 0x040fe40003f64270 */
[----:B------:R-:W-:Y:S02]  /*444c0*/  PRMT R30, RZ, 0x7610, R30 ;  /* 0x00007610ff1e7816 */ /* 0x000fe4000000001e */
[----:B------:R-:W-:Y:S02]  /*444d0*/  PRMT R27, RZ, 0x7610, R27 ;  /* 0x00007610ff1b7816 */ /* 0x000fe4000000001b */
[----:B------:R-:W-:Y:S02]  /*444e0*/  ISETP.GT.AND P1, PT, R4, 0x74, PT ;  /* 0x000000740400780c */ /* 0x000fe40003f24270 */
[----:B------:R-:W-:Y:S01]  /*444f0*/  PRMT R26, RZ, 0x7610, R26 ;  /* 0x00007610ff1a7816 */ /* 0x000fe2000000001a */
[----:B------:R-:W3:Y:S04]  /*44500*/  LDL R59, [R1+0x3574] ;  /* 0x00357400013b7983 */ /* 0x000ee80000100800 */
[----:B----4-:R0:W4:Y:S02]  /*44510*/  @P2 LDG.E.U16 R36, desc[UR8][R6.64] ;  /* 0x0000000806242981 */ /* 0x010124000c1e1500 */
[----:B0-----:R-:W-:-:S02]  /*44520*/  @P2 IMAD.MOV.U32 R6, RZ, RZ, R28 ;  /* 0x000000ffff062224 */ /* 0x001fc400078e001c */
[----:B------:R-:W-:Y:S01]  /*44530*/  @P2 IMAD.MOV.U32 R7, RZ, RZ, R29 ;  /* 0x000000ffff072224 */ /* 0x000fe200078e001d */
[----:B------:R-:W2:Y:S04]  /*44540*/  LDL R28, [R1+0x353c] ;  /* 0x00353c00011c7983 */ /* 0x000ea80000100800 */
[----:B------:R-:W2:Y:S04]  /*44550*/  LDL R29, [R1+0x3538] ;  /* 0x00353800011d7983 */ /* 0x000ea80000100800 */
[----:B------:R0:W2:Y:S04]  /*44560*/  @P2 LDG.E.U16 R35, desc[UR8][R6.64] ;  /* 0x0000000806232981 */ /* 0x0000a8000c1e1500 */
[----:B------:R-:W0:Y:S04]  /*44570*/  LDL R6, [R1+0x35b8] ;  /* 0x0035b80001067983 */ /* 0x000e280000100800 */
[----:B------:R-:W0:Y:S02]  /*44580*/  LDL R7, [R1+0x35bc] ;  /* 0x0035bc0001077983 */ /* 0x000e240000100800 */
[----:B0-----:R-:W-:-:S04]  /*44590*/  @P3 LOP3.LUT R7, R7, R6, RZ, 0x3c, !PT ;  /* 0x0000000607073212 */ /* 0x001fc800078e3cff */
[----:B------:R-:W-:-:S04]  /*445a0*/  @P3 LOP3.LUT R6, R7, R6, RZ, 0x3c, !PT ;  /* 0x0000000607063212 */ /* 0x000fc800078e3cff */
[----:B------:R-:W-:-:S05]  /*445b0*/  @P3 LOP3.LUT R7, R7, R6, RZ, 0x3c, !PT ;  /* 0x0000000607073212 */ /* 0x000fca00078e3cff */
        /* <DEDUP_REMOVED lines=13> */
[----:B------:R-:W2:Y:S01]  /*44690*/  LDL R7, [R1+0x3570] ;  /* 0x0035700001077983 */ /* 0x000ea20000100800 */
[----:B------:R-:W-:Y:S02]  /*446a0*/  ISETP.GT.AND P2, PT, R4, 0x78, PT ;  /* 0x000000780400780c */ /* 0x000fe40003f44270 */
[----:B------:R-:W-:Y:S01]  /*446b0*/  PRMT R25, RZ, 0x7610, R25 ;  /* 0x00007610ff197816 */ /* 0x000fe20000000019 */
[----:B---3--:R-:W-:Y:S01]  /*446c0*/  @P1 IMAD.MOV.U32 R6, RZ, RZ, R59 ;  /* 0x000000ffff061224 */ /* 0x008fe200078e003b */
[----:B------:R-:W-:Y:S02]  /*446d0*/  PRMT R24, RZ, 0x7610, R24 ;  /* 0x00007610ff187816 */ /* 0x000fe40000000018 */
[----:B------:R-:W-:-:S02]  /*446e0*/  PRMT R23, RZ, 0x7610, R23 ;  /* 0x00007610ff177816 */ /* 0x000fc40000000017 */
[----:B------:R-:W-:Y:S02]  /*446f0*/  ISETP.GT.AND P3, PT, R4, 0x7c, PT ;  /* 0x0000007c0400780c */ /* 0x000fe40003f64270 */
[----:B------:R-:W-:Y:S02]  /*44700*/  PRMT R22, RZ, 0x7610, R22 ;  /* 0x00007610ff167816 */ /* 0x000fe40000000016 */
[----:B------:R-:W-:Y:S01]  /*44710*/  PRMT R21, RZ, 0x7610, R21 ;  /* 0x00007610ff157816 */ /* 0x000fe20000000015 */
[----:B------:R-:W3:Y:S04]  /*44720*/  LDL R59, [R1+0x36ec] ;  /* 0x0036ec00013b7983 */ /* 0x000ee80000100800 */
[----:B--2---:R0:W2:Y:S02]  /*44730*/  @P1 LDG.E.U16 R25, desc[UR8][R6.64] ;  /* 0x0000000806191981 */ /* 0x0040a4000c1e1500 */
[----:B0-----:R-:W-:-:S02]  /*44740*/  @P2 IMAD.MOV.U32 R6, RZ, RZ, R28 ;  /* 0x000000ffff062224 */ /* 0x001fc400078e001c */
[----:B------:R-:W-:Y:S01]  /*44750*/  @P2 IMAD.MOV.U32 R7, RZ, RZ, R29 ;  /* 0x000000ffff072224 */ /* 0x000fe200078e001d */
[----:B------:R-:W-:Y:S02]  /*44760*/  ISETP.GT.AND P1, PT, R4, 0x5d, PT ;  /* 0x0000005d0400780c */ /* 0x000fe40003f24270 */
[----:B------:R-:W-:Y:S01]  /*44770*/  PRMT R58, RZ, 0x7610, R58 ;  /* 0x00007610ff3a7816 */ /* 0x000fe2000000003a */
[----:B------:R-:W2:Y:S04]  /*44780*/  LDL R29, [R1+0x36e0] ;  /* 0x0036e000011d7983 */ /* 0x000ea80000100800 */
[----:B------:R0:W2:Y:S04]  /*44790*/  @P2 LDG.E.U16 R24, desc[UR8][R6.64] ;  /* 0x0000000806182981 */ /* 0x0000a8000c1e1500 */
[----:B------:R-:W2:Y:S04]  /*447a0*/  LDL R28, [R1+0x36e4] ;  /* 0x0036e400011c7983 */ /* 0x000ea80000100800 */
        /* <DEDUP_REMOVED lines=19> */
[----:B---3--:R-:W-:Y:S01]  /*448e0*/  @P1 IMAD.MOV.U32 R6, RZ, RZ, R59 ;  /* 0x000000ffff061224 */ /* 0x008fe200078e003b */
[----:B------:R-:W-:Y:S02]  /*448f0*/  PRMT R57, RZ, 0x7610, R57 ;  /* 0x00007610ff397816 */ /* 0x000fe40000000039 */
[----:B------:R-:W3:Y:S04]  /*44900*/  LDL R59, [R1+0x3664] ;  /* 0x00366400013b7983 */ /* 0x000ee80000100800 */
[----:B--2---:R0:W2:Y:S02]  /*44910*/  @P1 LDG.E.U16 R58, desc[UR8][R6.64] ;  /* 0x00000008063a1981 */ /* 0x0040a4000c1e1500 */
[----:B0-----:R-:W-:-:S02]  /*44920*/  @P1 IMAD.MOV.U32 R6, RZ, RZ, R28 ;  /* 0x000000ffff061224 */ /* 0x001fc400078e001c */
[----:B------:R-:W-:-:S05]  /*44930*/  @P1 IMAD.MOV.U32 R7, RZ, RZ, R29 ;  /* 0x000000ffff071224 */ /* 0x000fca00078e001d */
[----:B------:R0:W3:Y:S04]  /*44940*/  @P1 LDG.E.U16 R57, desc[UR8][R6.64] ;  /* 0x0000000806391981 */ /* 0x0000e8000c1e1500 */
[----:B--2---:R-:W-:Y:S04]  /*44950*/  STL [R1+0x4f14], R58 ;  /* 0x004f143a01007387 */ /* 0x004fe80000100800 */
[----:B------:R-:W0:Y:S04]  /*44960*/  LDL R6, [R1+0x36a8] ;  /* 0x0036a80001067983 */ /* 0x000e280000100800 */
[----:B------:R-:W0:Y:S01]  /*44970*/  LDL R7, [R1+0x36ac] ;  /* 0x0036ac0001077983 */ /* 0x000e220000100800 */
[----:B------:R-:W-:-:S02]  /*44980*/  ISETP.GT.AND P2, PT, R4, 0x61, PT ;  /* 0x000000610400780c */ /* 0x000fc40003f44270 */
[----:B------:R-:W-:Y:S02]  /*44990*/  PRMT R54, RZ, 0x7610, R54 ;  /* 0x00007610ff367816 */ /* 0x000fe40000000036 */
[----:B------:R-:W-:Y:S02]  /*449a0*/  PRMT R53, RZ, 0x7610, R53 ;  /* 0x00007610ff357816 */ /* 0x000fe40000000035 */
[----:B------:R-:W-:Y:S02]  /*449b0*/  ISETP.GT.AND P3, PT, R4, 0x65, PT ;  /* 0x000000650400780c */ /* 0x000fe40003f64270 */
[----:B------:R-:W-:Y:S01]  /*449c0*/  PRMT R50, RZ, 0x7610, R50 ;  /* 0x00007610ff327816 */ /* 0x000fe20000000032 */
[----:B------:R-:W2:Y:S04]  /*449d0*/  LDL R29, [R1+0x3628] ;  /* 0x00362800011d7983 */ /* 0x000ea80000100800 */
[----:B------:R-:W2:Y:S01]  /*449e0*/  LDL R28, [R1+0x362c] ;  /* 0x00362c00011c7983 */ /* 0x000ea20000100800 */
        /* <DEDUP_REMOVED lines=27> */
[----:B0-----:R-:W-:Y:S01]  /*44ba0*/  @P1 MOV R6, R28 ;  /* 0x0000001c00061202 */ /* 0x001fe20000000f00 */
        /* <DEDUP_REMOVED lines=17> */
[----:B------:R-:W0:Y:S01]  /*44cc0*/  LDL R7, [R1+0x35e4] ;  /* 0x0035e40001077983 */ /* 0x000e220000100800 */
[----:B------:R-:W-:Y:S02]  /*44cd0*/  ISETP.GT.AND P3, PT, R4, 0x71, PT ;  /* 0x000000710400780c */ /* 0x000fe40003f64270 */
[----:B0-----:R-:W-:-:S04]  /*44ce0*/  @P2 LOP3.LUT R7, R7, R6, RZ, 0x3c, !PT ;  /* 0x0000000607072212 */ /* 0x001fc800078e3cff */
[----:B------:R-:W-:-:S04]  /*44cf0*/  @P2 LOP3.LUT R6, R7, R6, RZ, 0x3c, !PT ;  /* 0x0000000607062212 */ /* 0x000fc800078e3cff */
[----:B------:R-:W-:-:S05]  /*44d00*/  @P2 LOP3.LUT R7, R7, R6, RZ, 0x3c, !PT ;  /* 0x0000000607072212 */ /* 0x000fca00078e3cff */
[----:B------:R3:W2:Y:S04]  /*44d10*/  @P2 LDG.E.U16 R33, desc[UR8][R6.64] ;  /* 0x0000000806212981 */ /* 0x0006a8000c1e1500 */
[----:B------:R-:W2:Y:S01]  /*44d20*/  LDL R7, [R1+0x35a8] ;  /* 0x0035a80001077983 */ /* 0x000ea20000100800 */
[----:B------:R-:W-:Y:S01]  /*44d30*/  PRMT R20, RZ, 0x7610, R20 ;  /* 0x00007610ff147816 */ /* 0x000fe20000000014 */
[----:B---3--:R-:W-:Y:S01]  /*44d40*/  @P3 IMAD.MOV.U32 R6, RZ, RZ, R59 ;  /* 0x000000ffff063224 */ /* 0x008fe200078e003b */
[----:B------:R-:W-:Y:S02]  /*44d50*/  PRMT R19, RZ, 0x7610, R19 ;  /* 0x00007610ff137816 */ /* 0x000fe40000000013 */
[----:B------:R-:W-:Y:S02]  /*44d60*/  ISETP.GT.AND P1, PT, R4, 0x75, PT ;  /* 0x000000750400780c */ /* 0x000fe40003f24270 */
[----:B------:R-:W-:-:S02]  /*44d70*/  PRMT R18, RZ, 0x7610, R18 ;  /* 0x00007610ff127816 */ /* 0x000fc40000000012 */
[----:B------:R-:W-:Y:S02]  /*44d80*/  PRMT R17, RZ, 0x7610, R17 ;  /* 0x00007610ff117816 */ /* 0x000fe40000000011 */
[----:B------:R-:W-:Y:S02]  /*44d90*/  ISETP.GT.AND P2, PT, R4, 0x79, PT ;  /* 0x000000790400780c */ /* 0x000fe40003f44270 */
[----:B------:R-:W-:Y:S01]  /*44da0*/  PRMT R16, RZ, 0x7610, R16 ;  /* 0x00007610ff107816 */ /* 0x000fe20000000010 */
[----:B------:R-:W3:Y:S04]  /*44db0*/  LDL R59, [R1+0x3524] ;  /* 0x00352400013b7983 */ /* 0x000ee80000100800 */
[----:B--2---:R0:W2:Y:S02]  /*44dc0*/  @P3 LDG.E.U16 R20, desc[UR8][R6.64] ;  /* 0x0000000806143981 */ /* 0x0040a4000c1e1500 */
        /* <DEDUP_REMOVED lines=30> */
[----:B------:R-:W-:Y:S01]  /*44fb0*/  PRMT R47, RZ, 0x7610, R47 ;  /* 0x00007610ff2f7816 */ /* 0x000fe2000000002f */
[----:B------:R-:W3:Y:S04]  /*44fc0*/  LDL R59, [R1+0x36d4] ;  /* 0x0036d400013b7983 */ /* 0x000ee80000100800 */
[----:B--2---:R0:W2:Y:S02]  /*44fd0*/  @P2 LDG.E.U16 R15, desc[UR8][R6.64] ;  /* 0x00000008060f2981 */ /* 0x0040a4000c1e1500 */
[----:B0-----:R-:W-:Y:S02]  /*44fe0*/  @P3 IMAD.MOV.U32 R6, RZ, RZ, R28 ;  /* 0x000000ffff063224 */ /* 0x001fe400078e001c */
[----:B------:R-:W-:Y:S01]  /*44ff0*/  @P3 IMAD.MOV.U32 R7, RZ, RZ, R29 ;  /* 0x000000ffff073224 */ /* 0x000fe200078e001d */
        /* <DEDUP_REMOVED lines=18> */
[----:B------:R-:W-:Y:S02]  /*45120*/  ISETP.GT.AND P2, PT, R4, 0x62, PT ;  /* 0x000000620400780c */ /* 0x000fe40003f44270 */
[----:B------:R-:W-:Y:S02]  /*45130*/  PRMT R45, RZ, 0x7610, R45 ;  /* 0x00007610ff2d7816 */ /* 0x000fe4000000002d */
[----:B--2---:R0:W2:Y:S04]  /*45140*/  @P1 LDG.E.U16 R46, desc[UR8][R6.64] ;  /* 0x00000008062e1981 */ /* 0x0040a8000c1e1500 */
[----:B------:R-:W-:Y:S04]  /*45150*/  STL [R1+0x4eb8], R47 ;  /* 0x004eb82f01007387 */ /* 0x000fe80000100800 */
[----:B------:R-:W3:Y:S01]  /*45160*/  LDL R59, [R1+0x3654] ;  /* 0x00365400013b7983 */ /* 0x000ee20000100800 */
[----:B0-----:R-:W-:-:S02]  /*45170*/  @P2 IMAD.MOV.U32 R6, RZ, RZ, R28 ;  /* 0x000000ffff062224 */ /* 0x001fc400078e001c */
[----:B------:R-:W-:-:S05]  /*45180*/  @P2 IMAD.MOV.U32 R7, RZ, RZ, R29 ;  /* 0x000000ffff072224 */ /* 0x000fca00078e001d */
[----:B------:R-:W3:Y:S04]  /*45190*/  @P2 LDG.E.U16 R45, desc[UR8][R6.64] ;  /* 0x00000008062d2981 */ /* 0x000ee8000c1e1500 */
[----:B--2---:R-:W-:Y:S04]  /*451a0*/  STL [R1+0x4ebc], R46 ;  /* 0x004ebc2e01007387 */ /* 0x004fe80000100800 */
[----:B------:R-:W2:Y:S04]  /*451b0*/  LDL R6, [R1+0x3690] ;  /* 0x0036900001067983 */ /* 0x000ea80000100800 */
[----:B------:R-:W2:Y:S01]  /*451c0*/  LDL R7, [R1+0x3694] ;  /* 0x0036940001077983 */ /* 0x000ea20000100800 */
[----:B------:R-:W-:-:S03]  /*451d0*/  PRMT R44, RZ, 0x7610, R44 ;  /* 0x00007610ff2c7816 */ /* 0x000fc6000000002c */
[----:B------:R-:W4:Y:S04]  /*451e0*/  LDL R29, [R1+0x3618] ;  /* 0x00361800011d7983 */ /* 0x000f280000100800 */
[----:B------:R-:W4:Y:S04]  /*451f0*/  LDL R28, [R1+0x361c] ;  /* 0x00361c00011c7983 */ /* 0x000f280000100800 */
[----:B---3--:R-:W-:Y:S01]  /*45200*/  STL [R1+0x4ec0], R45 ;  /* 0x004ec02d01007387 */ /* 0x008fe20000100800 */
        /* <DEDUP_REMOVED lines=10> */
[----:B------:R-:W-:Y:S01]  /*452b0*/  @P3 LOP3.LUT R7, R7, R6, RZ, 0x3c, !PT ;  /* 0x0000000607073212 */ /* 0x000fe200078e3cff */
[----:B--2---:R-:W-:Y:S04]  /*452c0*/  STL [R1+0x4ec4], R44 ;  /* 0x004ec42c01007387 */ /* 0x004fe80000100800 */
[----:B------:R0:W2:Y:S04]  /*452d0*/  @P3 LDG.E.U16 R43, desc[UR8][R6.64] ;  /* 0x00000008062b3981 */ /* 0x0000a8000c1e1500 */
[----:B------:R-:W3:Y:S01]  /*452e0*/  LDL R7, [R1+0x3650] ;  /* 0x0036500001077983 */ /* 0x000ee20000100800 */
[----:B------:R-:W-:Y:S01]  /*452f0*/  PRMT R42, RZ, 0x7610, R42 ;  /* 0x00007610ff2a7816 */ /* 0x000fe2000000002a */
[----:B0-----:R-:W-:Y:S01]  /*45300*/  @P3 IMAD.MOV.U32 R6, RZ, RZ, R59 ;  /* 0x000000ffff063224 */ /* 0x001fe200078e003b */
[----:B------:R-:W-:-:S02]  /*45310*/  ISETP.GT.AND P1, PT, R4, 0x6a, PT ;  /* 0x0000006a0400780c */ /* 0x000fc40003f24270 */
[----:B------:R-:W-:Y:S02]  /*45320*/  PRMT R38, RZ, 0x7610, R38 ;  /* 0x00007610ff267816 */ /* 0x000fe40000000026 */
[----:B---3--:R4:W3:Y:S04]  /*45330*/  @P3 LDG.E.U16 R42, desc[UR8][R6.64] ;  /* 0x00000008062a3981 */ /* 0x0088e8000c1e1500 */
[----:B--2---:R-:W-:Y:S04]  /*45340*/  STL [R1+0x4ec8], R43 ;  /* 0x004ec82b01007387 */ /* 0x004fe80000100800 */
[----:B------:R-:W2:Y:S01]  /*45350*/  LDL R59, [R1+0x35d4] ;  /* 0x0035d400013b7983 */ /* 0x000ea20000100800 */
[----:B----4-:R-:W-:-:S02]  /*45360*/  @P1 IMAD.MOV.U32 R6, RZ, RZ, R28 ;  /* 0x000000ffff061224 */ /* 0x010fc400078e001c */
[----:B------:R-:W-:-:S05]  /*45370*/  @P1 IMAD.MOV.U32 R7, RZ, RZ, R29 ;  /* 0x000000ffff071224 */ /* 0x000fca00078e001d */
[----:B------:R-:W4:Y:S04]  /*45380*/  @P1 LDG.E.U16 R38, desc[UR8][R6.64] ;  /* 0x0000000806261981 */ /* 0x000f28000c1e1500 */
[----:B---3--:R-:W-:Y:S04]  /*45390*/  STL [R1+0x4ecc], R42 ;  /* 0x004ecc2a01007387 */ /* 0x008fe80000100800 */
[----:B------:R-:W3:Y:S04]  /*453a0*/  LDL R6, [R1+0x3610] ;  /* 0x0036100001067983 */ /* 0x000ee80000100800 */
[----:B------:R-:W3:Y:S01]  /*453b0*/  LDL R7, [R1+0x3614] ;  /* 0x0036140001077983 */ /* 0x000ee20000100800 */
[----:B------:R-:W-:-:S03]  /*453c0*/  PRMT R37, RZ, 0x7610, R37 ;  /* 0x00007610ff257816 */ /* 0x000fc60000000025 */
[----:B------:R-:W2:Y:S04]  /*453d0*/  LDL R29, [R1+0x3598] ;  /* 0x00359800011d7983 */ /* 0x000ea80000100800 */
[----:B------:R-:W2:Y:S04]  /*453e0*/  LDL R28, [R1+0x359c] ;  /* 0x00359c00011c7983 */ /* 0x000ea80000100800 */
[----:B----4-:R-:W-:Y:S01]  /*453f0*/  STL [R1+0x4ed0], R38 ;  /* 0x004ed02601007387 */ /* 0x010fe20000100800 */
[----:B---3--:R-:W-:-:S04]  /*45400*/  @P1 LOP3.LUT R7, R7, R6, RZ, 0x3c, !PT ;  /* 0x0000000607071212 */ /* 0x008fc800078e3cff */
        /* <DEDUP_REMOVED lines=9> */
[----:B------:R-:W-:Y:S01]  /*454a0*/  @P2 LOP3.LUT R7, R7, R6, RZ, 0x3c, !PT ;  /* 0x0000000607072212 */ /* 0x000fe200078e3cff */
[----:B---3--:R-:W-:Y:S04]  /*454b0*/  STL [R1+0x4ed4], R37 ;  /* 0x004ed42501007387 */ /* 0x008fe80000100800 */
[----:B------:R2:W3:Y:S04]  /*454c0*/  @P2 LDG.E.U16 R32, desc[UR8][R6.64] ;  /* 0x0000000806202981 */ /* 0x0004e8000c1e1500 */
[----:B------:R-:W4:Y:S01]  /*454d0*/  LDL R7, [R1+0x35d0] ;  /* 0x0035d00001077983 */ /* 0x000f220000100800 */
[----:B------:R-:W-:Y:S01]  /*454e0*/  PRMT R31, RZ, 0x7610, R31 ;  /* 0x00007610ff1f7816 */ /* 0x000fe2000000001f */
[----:B--2---:R-:W-:Y:S01]  /*454f0*/  @P2 IMAD.MOV.U32 R6, RZ, RZ, R59 ;  /* 0x000000ffff062224 */ /* 0x004fe200078e003b */
[----:B------:R-:W-:-:S02]  /*45500*/  ISETP.GT.AND P3, PT, R4, 0x72, PT ;  /* 0x000000720400780c */ /* 0x000fc40003f64270 */
[----:B------:R-:W-:Y:S02]  /*45510*/  PRMT R12, RZ, 0x7610, R12 ;  /* 0x00007610ff0c7816 */ /* 0x000fe4000000000c */
[----:B----4-:R0:W2:Y:S04]  /*45520*/  @P2 LDG.E.U16 R31, desc[UR8][R6.64] ;  /* 0x00000008061f2981 */ /* 0x0100a8000c1e1500 */
[----:B---3--:R-:W-:Y:S04]  /*45530*/  STL [R1+0x4ed8], R32 ;  /* 0x004ed82001007387 */ /* 0x008fe80000100800 */
[----:B------:R-:W3:Y:S01]  /*45540*/  LDL R59, [R1+0x3554] ;  /* 0x00355400013b7983 */ /* 0x000ee20000100800 */
[----:B0-----:R-:W-:-:S02]  /*45550*/  @P3 IMAD.MOV.U32 R6, RZ, RZ, R28 ;  /* 0x000000ffff063224 */ /* 0x001fc400078e001c */
[----:B------:R-:W-:-:S05]  /*45560*/  @P3 IMAD.MOV.U32 R7, RZ, RZ, R29 ;  /* 0x000000ffff073224 */ /* 0x000fca00078e001d */
[----:B------:R-:W4:Y:S04]  /*45570*/  @P3 LDG.E.U16 R12, desc[UR8][R6.64] ;  /* 0x00000008060c3981 */ /* 0x000f28000c1e1500 */
[----:B--2---:R-:W-:Y:S04]  /*45580*/  STL [R1+0x4edc], R31 ;  /* 0x004edc1f01007387 */ /* 0x004fe80000100800 */
[----:B------:R-:W2:Y:S04]  /*45590*/  LDL R6, [R1+0x3590] ;  /* 0x0035900001067983 */ /* 0x000ea80000100800 */
[----:B------:R-:W2:Y:S01]  /*455a0*/  LDL R7, [R1+0x3594] ;  /* 0x0035940001077983 */ /* 0x000ea20000100800 */
[----:B------:R-:W-:-:S03]  /*455b0*/  PRMT R11, RZ, 0x7610, R11 ;  /* 0x00007610ff0b7816 */ /* 0x000fc6000000000b */
[----:B------:R-:W3:Y:S04]  /*455c0*/  LDL R29, [R1+0x3518] ;  /* 0x00351800011d7983 */ /* 0x000ee80000100800 */
[----:B------:R-:W3:Y:S04]  /*455d0*/  LDL R28, [R1+0x351c] ;  /* 0x00351c00011c7983 */ /* 0x000ee80000100800 */
[----:B----4-:R-:W-:Y:S01]  /*455e0*/  STL [R1+0x4ee0], R12 ;  /* 0x004ee00c01007387 */ /* 0x010fe20000100800 */
        /* <DEDUP_REMOVED lines=16> */
[----:B------:R-:W-:-:S02]  /*456f0*/  ISETP.GT.AND P2, PT, R4, 0x7a, PT ;  /* 0x0000007a0400780c */ /* 0x000fc40003f44270 */
[----:B------:R-:W-:-:S11]  /*45700*/  PRMT R8, RZ, 0x7610, R8 ;  /* 0x00007610ff087816 */ /* 0x000fd60000000008 */
[----:B------:R-:W3:Y:S04]  /*45710*/  @P2 LDG.E.U16 R8, desc[UR8][R28.64] ;  /* 0x000000081c082981 */ /* 0x000ee8000c1e1500 */
[----:B----4-:R-:W4:Y:S04]  /*45720*/  @P1 LDG.E.U16 R9, desc[UR8][R6.64] ;  /* 0x0000000806091981 */ /* 0x010f28000c1e1500 */
[----:B--2---:R-:W-:Y:S04]  /*45730*/  STL [R1+0x4ee8], R10 ;  /* 0x004ee80a01007387 */ /* 0x004fe80000100800 */
[----:B----4-:R-:W-:Y:S04]  /*45740*/  STL [R1+0x4eec], R9 ;  /* 0x004eec0901007387 */ /* 0x010fe80000100800 */
[----:B------:R-:W2:Y:S04]  /*45750*/  LDL R28, [R1+0x3510] ;  /* 0x00351000011c7983 */ /* 0x000ea80000100800 */
[----:B------:R-:W2:Y:S01]  /*45760*/  LDL R29, [R1+0x3514] ;  /* 0x00351400011d7983 */ /* 0x000ea20000100800 */
[----:B------:R-:W-:-:S03]  /*45770*/  PRMT R7, RZ, 0x7610, R7 ;  /* 0x00007610ff077816 */ /* 0x000fc60000000007 */
        /* <DEDUP_REMOVED lines=15> */
[----:B------:R-:W0:Y:S04]  /*45870*/  LDL R28, [R1+0x34d0] ;  /* 0x0034d000011c7983 */ /* 0x000e280000100800 */
[----:B------:R-:W0:Y:S01]  /*45880*/  LDL R29, [R1+0x34d4] ;  /* 0x0034d400011d7983 */ /* 0x000e220000100800 */
[----:B------:R-:W-:-:S02]  /*45890*/  PRMT R5, RZ, 0x7610, R5 ;  /* 0x00007610ff057816 */ /* 0x000fc40000000005 */
[----:B0-----:R-:W-:-:S04]  /*458a0*/  @P3 LOP3.LUT R29, R29, R28, RZ, 0x3c, !PT ;  /* 0x0000001c1d1d3212 */ /* 0x001fc800078e3cff */
[----:B------:R-:W-:-:S04]  /*458b0*/  @P3 LOP3.LUT R28, R29, R28, RZ, 0x3c, !PT ;  /* 0x0000001c1d1c3212 */ /* 0x000fc800078e3cff */
[----:B------:R-:W-:Y:S01]  /*458c0*/  @P3 LOP3.LUT R29, R29, R28, RZ, 0x3c, !PT ;  /* 0x0000001c1d1d3212 */ /* 0x000fe200078e3cff */
[----:B--2---:R-:W-:Y:S04]  /*458d0*/  STL [R1+0x4ef8], R6 ;  /* 0x004ef80601007387 */ /* 0x004fe80000100800 */
[----:B------:R4:W2:Y:S04]  /*458e0*/  @P3 LDG.E.U16 R5, desc[UR8][R28.64] ;  /* 0x000000081c053981 */ /* 0x0008a8000c1e1500 */
[----:B------:R-:W3:Y:S01]  /*458f0*/  LDL R29, [R1+0x3880] ;  /* 0x00388000011d7983 */ /* 0x000ee20000100800 */
[----:B------:R-:W-:-:S02]  /*45900*/  PRMT R0, RZ, 0x7610, R0 ;  /* 0x00007610ff007816 */ /* 0x000fc40000000000 */
[----:B----4-:R-:W-:-:S05]  /*45910*/  @P0 MOV R28, R59 ;  /* 0x0000003b001c0202 */ /* 0x010fca0000000f00 */
[----:B---3--:R-:W3:Y:S04]  /*45920*/  @P0 LDG.E.U16 R0, desc[UR8][R28.64] ;  /* 0x000000081c000981 */ /* 0x008ee8000c1e1500 */
[----:B--2---:R0:W-:Y:S04]  /*45930*/  STL [R1+0x4efc], R5 ;  /* 0x004efc0501007387 */ /* 0x0041e80000100800 */
[----:B------:R-:W2:Y:S04]  /*45940*/  LDL R59, [R1+0x3804] ;  /* 0x00380400013b7983 */ /* 0x000ea80000100800 */
[----:B0-----:R-:W4:Y:S01]  /*45950*/  LDL R5, [R1+0x384c] ;  /* 0x00384c0001057983 */ /* 0x001f220000100800 */
[----:B------:R-:W-:-:S03]  /*45960*/  ISETP.GT.AND P1, PT, R4, 0x47, PT ;  /* 0x000000470400780c */ /* 0x000fc60003f24270 */
[----:B---3--:R0:W-:Y:S04]  /*45970*/  STL [R1+0x16b0], R0 ;  /* 0x0016b00001007387 */ /* 0x0081e80000100800 */
[----:B0-----:R-:W3:Y:S04]  /*45980*/  LDL.LU R0, [R1+0x4f38] ;  /* 0x004f380001007983 */ /* 0x001ee80000300800 */
[----:B------:R-:W2:Y:S01]  /*45990*/  LDL R29, [R1+0x3848] ;  /* 0x00384800011d7983 */ /* 0x000ea20000100800 */
[----:B------:R-:W-:Y:S01]  /*459a0*/  PRMT R58, RZ, 0x7610, R58 ;  /* 0x00007610ff3a7816 */ /* 0x000fe2000000003a */
[----:B----4-:R-:W-:-:S05]  /*459b0*/  @P1 IMAD.MOV.U32 R28, RZ, RZ, R5 ;  /* 0x000000ffff1c1224 */ /* 0x010fca00078e0005 */
[----:B--2---:R0:W2:Y:S04]  /*459c0*/  @P1 LDG.E.U16 R58, desc[UR8][R28.64] ;  /* 0x000000081c3a1981 */ /* 0x0040a8000c1e1500 */
[----:B------:R-:W0:Y:S04]  /*459d0*/  LDL R28, [R1+0x3840] ;  /* 0x00384000011c7983 */ /* 0x000e280000100800 */
[----:B------:R-:W0:Y:S01]  /*459e0*/  LDL R29, [R1+0x3844] ;  /* 0x00384400011d7983 */ /* 0x000e220000100800 */
[----:B------:R-:W-:Y:S02]  /*459f0*/  PRMT R47, RZ, 0x7610, R47 ;  /* 0x00007610ff2f7816 */ /* 0x000fe4000000002f */
[----:B0-----:R-:W-:-:S04]  /*45a00*/  @P1 LOP3.LUT R29, R29, R28, RZ, 0x3c, !PT ;  /* 0x0000001c1d1d1212 */ /* 0x001fc800078e3cff */
[----:B------:R-:W-:-:S04]  /*45a10*/  @P1 LOP3.LUT R28, R29, R28, RZ, 0x3c, !PT ;  /* 0x0000001c1d1c1212 */ /* 0x000fc800078e3cff */
[----:B------:R-:W-:Y:S01]  /*45a20*/  @P1 LOP3.LUT R29, R29, R28, RZ, 0x3c, !PT ;  /* 0x0000001c1d1d1212 */ /* 0x000fe200078e3cff */
[----:B--2---:R0:W-:Y:S01]  /*45a30*/  STL [R1+0x16b4], R58 ;  /* 0x0016b43a01007387 */ /* 0x0041e20000100800 */
[----:B------:R-:W-:Y:S02]  /*45a40*/  ISETP.GT.AND P2, PT, R4, 0x4b, PT ;  /* 0x0000004b0400780c */ /* 0x000fe40003f44270 */
[----:B---3--:R-:W-:Y:S01]  /*45a50*/  PRMT R0, RZ, 0x7610, R0 ;  /* 0x00007610ff007816 */ /* 0x008fe20000000000 */
[----:B------:R-:W2:Y:S04]  /*45a60*/  LDL R5, [R1+0x37cc] ;  /* 0x0037cc0001057983 */ /* 0x000ea80000100800 */
[----:B------:R1:W3:Y:S04]  /*45a70*/  @P1 LDG.E.U16 R47, desc[UR8][R28.64] ;  /* 0x000000081c2f1981 */ /* 0x0002e8000c1e1500 */
[----:B0-----:R-:W4:Y:S04]  /*45a80*/  LDL R58, [R1+0x37c8] ;  /* 0x0037c800013a7983 */ /* 0x001f280000100800 */
[----:B------:R-:W1:Y:S04]  /*45a90*/  LDL R28, [R1+0x3808] ;  /* 0x00380800011c7983 */ /* 0x000e680000100800 */
[----:B------:R-:W1:Y:S02]  /*45aa0*/  LDL R29, [R1+0x380c] ;  /* 0x00380c00011d7983 */ /* 0x000e640000100800 */
[----:B-1----:R-:W-:-:S04]  /*45ab0*/  @P2 LOP3.LUT R29, R29, R28, RZ, 0x3c, !PT ;  /* 0x0000001c1d1d2212 */ /* 0x002fc800078e3cff */
[----:B------:R-:W-:-:S04]  /*45ac0*/  @P2 LOP3.LUT R28, R29, R28, RZ, 0x3c, !PT ;  /* 0x0000001c1d1c2212 */ /* 0x000fc800078e3cff */
[----:B------:R-:W-:-:S05]  /*45ad0*/  @P2 LOP3.LUT R29, R29, R28, RZ, 0x3c, !PT ;  /* 0x0000001c1d1d2212 */ /* 0x000fca00078e3cff */
[----:B------:R-:W2:Y:S04]  /*45ae0*/  @P2 LDG.E.U16 R0, desc[UR8][R28.64] ;  /* 0x000000081c002981 */ /* 0x000ea8000c1e1500 */
[----:B---3--:R0:W-:Y:S04]  /*45af0*/  STL [R1+0x16b8], R47 ;  /* 0x0016b82f01007387 */ /* 0x0081e80000100800 */
[----:B0-----:R-:W3:Y:S04]  /*45b00*/  LDL R47, [R1+0x37c4] ;  /* 0x0037c400012f7983 */ /* 0x001ee80000100800 */
[----:B--2---:R0:W-:Y:S04]  /*45b10*/  STL [R1+0x16bc], R0 ;  /* 0x0016bc0001007387 */ /* 0x0041e80000100800 */
[----:B0-----:R-:W2:Y:S04]  /*45b20*/  LDL.LU R0, [R1+0x4f34] ;  /* 0x004f340001007983 */ /* 0x001ea80000300800 */
[----:B------:R-:W3:Y:S01]  /*45b30*/  LDL R29, [R1+0x3800] ;  /* 0x00380000011d7983 */ /* 0x000ee20000100800 */
[----:B------:R-:W-:-:S02]  /*45b40*/  ISETP.GT.AND P0, PT, R4, 0x4f, PT ;  /* 0x0000004f0400780c */ /* 0x000fc40003f04270 */
[----:B------:R-:W-:Y:S01]  /*45b50*/  PRMT R12, RZ, 0x7610, R12 ;  /* 0x00007610ff0c7816 */ /* 0x000fe2000000000c */
[----:B------:R-:W-:Y:S02]  /*45b60*/  @P2 IMAD.MOV.U32 R28, RZ, RZ, R59 ;  /* 0x000000ffff1c2224 */ /* 0x000fe400078e003b */
[----:B------:R-:W4:Y:S01]  /*45b70*/  LDL R59, [R1+0x3780] ;  /* 0x00378000013b7983 */ /* 0x000f220000100800 */
[----:B--2---:R-:W-:-:S03]  /*45b80*/  PRMT R0, RZ, 0x7610, R0 ;  /* 0x00007610ff007816 */ /* 0x004fc60000000000 */
[----:B---3--:R0:W2:Y:S04]  /*45b90*/  @P2 LDG.E.U16 R12, desc[UR8][R28.64] ;  /* 0x000000081c0c2981 */ /* 0x0080a8000c1e1500 */
[----:B0-----:R-:W-:Y:S02]  /*45ba0*/  @P0 IMAD.MOV.U32 R28, RZ, RZ, R5 ;  /* 0x000000ffff1c0224 */ /* 0x001fe400078e0005 */
[----:B----4-:R-:W-:-:S05]  /*45bb0*/  @P0 IMAD.MOV.U32 R29, RZ, RZ, R58 ;  /* 0x000000ffff1d0224 */ /* 0x010fca00078e003a */
[----:B------:R-:W3:Y:S04]  /*45bc0*/  @P0 LDG.E.U16 R0, desc[UR8][R28.64] ;  /* 0x000000081c000981 */ /* 0x000ee8000c1e1500 */
[----:B--2---:R0:W-:Y:S04]  /*45bd0*/  STL [R1+0x16c8], R12 ;  /* 0x0016c80c01007387 */ /* 0x0041e80000100800 */
[----:B------:R-:W2:Y:S04]  /*45be0*/  LDL R58, [R1+0x3748] ;  /* 0x00374800013a7983 */ /* 0x000ea80000100800 */
[----:B------:R-:W4:Y:S04]  /*45bf0*/  LDL R5, [R1+0x374c] ;  /* 0x00374c0001057983 */ /* 0x000f280000100800 */
[----:B0-----:R-:W2:Y:S04]  /*45c00*/  LDL R12, [R1+0x3784] ;  /* 0x00378400010c7983 */ /* 0x001ea80000100800 */
[----:B---3--:R-:W-:Y:S04]  /*45c10*/  STL [R1+0x16cc], R0 ;  /* 0x0016cc0001007387 */ /* 0x008fe80000100800 */
[----:B------:R-:W3:Y:S01]  /*45c20*/  LDL R29, [R1+0x37c0] ;  /* 0x0037c000011d7983 */ /* 0x000ee20000100800 */
[----:B------:R-:W-:Y:S01]  /*45c30*/  PRMT R42, RZ, 0x7610, R42 ;  /* 0x00007610ff2a7816 */ /* 0x000fe2000000002a */
[----:B------:R-:W-:Y:S01]  /*45c40*/  @P0 IMAD.MOV.U32 R28, RZ, RZ, R47 ;  /* 0x000000ffff1c0224 */ /* 0x000fe200078e002f */
[----:B------:R-:W-:-:S02]  /*45c50*/  ISETP.GT.AND P1, PT, R4, 0x53, PT ;  /* 0x000000530400780c */ /* 0x000fc40003f24270 */
[----:B------:R-:W-:Y:S02]  /*45c60*/  ISETP.GT.AND P2, PT, R4, 0x57, PT ;  /* 0x000000570400780c */ /* 0x000fe40003f44270 */
[----:B------:R-:W-:Y:S02]  /*45c70*/  PRMT R61, RZ, 0x7610, R61 ;  /* 0x00007610ff3d7816 */ /* 0x000fe4000000003d */
[----:B------:R-:W-:Y:S02]  /*45c80*/  PRMT R60, RZ, 0x7610, R60 ;  /* 0x00007610ff3c7816 */ /* 0x000fe4000000003c */
[----:B------:R-:W-:Y:S01]  /*45c90*/  PRMT R56, RZ, 0x7610, R56 ;  /* 0x00007610ff387816 */ /* 0x000fe20000000038 */
[----:B------:R-:W2:Y:S04]  /*45ca0*/  LDL R47, [R1+0x3740] ;  /* 0x00374000012f7983 */ /* 0x000ea80000100800 */
[----:B---3--:R0:W3:Y:S04]  /*45cb0*/  @P0 LDG.E.U16 R42, desc[UR8][R28.64] ;  /* 0x000000081c2a0981 */ /* 0x0080e8000c1e1500 */
[----:B------:R-:W0:Y:S04]  /*45cc0*/  LDL R28, [R1+0x3788] ;  /* 0x00378800011c7983 */ /* 0x000e280000100800 */
[----:B------:R-:W0:Y:S02]  /*45cd0*/  LDL R29, [R1+0x378c] ;  /* 0x00378c00011d7983 */ /* 0x000e240000100800 */
[----:B0-----:R-:W-:-:S04]  /*45ce0*/  @P1 LOP3.LUT R29, R29, R28, RZ, 0x3c, !PT ;  /* 0x0000001c1d1d1212 */ /* 0x001fc800078e3cff */
[----:B------:R-:W-:-:S04]  /*45cf0*/  @P1 LOP3.LUT R28, R29, R28, RZ, 0x3c, !PT ;  /* 0x0000001c1d1c1212 */ /* 0x000fc800078e3cff */
[----:B------:R-:W-:-:S05]  /*45d00*/  @P1 LOP3.LUT R29, R29, R28, RZ, 0x3c, !PT ;  /* 0x0000001c1d1d1212 */ /* 0x000fca00078e3cff */
[----:B------:R2:W3:Y:S02]  /*45d10*/  @P1 LDG.E.U16 R61, desc[UR8][R28.64] ;  /* 0x000000081c3d1981 */ /* 0x0004e4000c1e1500 */
[----:B--2---:R-:W-:Y:S02]  /*45d20*/  @P1 IMAD.MOV.U32 R28, RZ, RZ, R12 ;  /* 0x000000ffff1c1224 */ /* 0x004fe400078e000c */
[----:B------:R-:W-:-:S05]  /*45d30*/  @P1 IMAD.MOV.U32 R29, RZ, RZ, R59 ;  /* 0x000000ffff1d1224 */ /* 0x000fca00078e003b */
[----:B------:R4:W2:Y:S02]  /*45d40*/  @P1 LDG.E.U16 R60, desc[UR8][R28.64] ;  /* 0x000000081c3c1981 */ /* 0x0008a4000c1e1500 */
[----:B----4-:R-:W-:Y:S02]  /*45d50*/  @P2 IMAD.MOV.U32 R28, RZ, RZ, R5 ;  /* 0x000000ffff1c2224 */ /* 0x010fe400078e0005 */
[----:B------:R-:W-:-:S05]  /*45d60*/  @P2 IMAD.MOV.U32 R29, RZ, RZ, R58 ;  /* 0x000000ffff1d2224 */ /* 0x000fca00078e003a */
[----:B------:R0:W4:Y:S04]  /*45d70*/  @P2 LDG.E.U16 R56, desc[UR8][R28.64] ;  /* 0x000000081c382981 */ /* 0x000128000c1e1500 */
[----:B---3--:R1:W-:Y:S04]  /*45d80*/  STL [R1+0x16d4], R42 ;  /* 0x0016d42a01007387 */ /* 0x0083e80000100800 */
[----:B------:R-:W3:Y:S04]  /*45d90*/  LDL R59, [R1+0x3708] ;  /* 0x00370800013b7983 */ /* 0x000ee80000100800 */
[----:B------:R-:W2:Y:S04]  /*45da0*/  LDL R12, [R1+0x370c] ;  /* 0x00370c00010c7983 */ /* 0x000ea80000100800 */
[----:B------:R-:W2:Y:S04]  /*45db0*/  LDL R58, [R1+0x3700] ;  /* 0x00370000013a7983 */ /* 0x000ea80000100800 */
[----:B------:R-:W2:Y:S04]  /*45dc0*/  LDL R5, [R1+0x3704] ;  /* 0x0037040001057983 */ /* 0x000ea80000100800 */
[----:B-1----:R-:W2:Y:S01]  /*45dd0*/  LDL R42, [R1+0x3744] ;  /* 0x00374400012a7983 */ /* 0x002ea20000100800 */
[----:B0-----:R-:W-:Y:S01]  /*45de0*/  @P2 IMAD.MOV.U32 R29, RZ, RZ, R47 ;  /* 0x000000ffff1d2224 */ /* 0x001fe200078e002f */
[----:B------:R-:W-:-:S02]  /*45df0*/  ISETP.GT.AND P0, PT, R4, 0x5b, PT ;  /* 0x0000005b0400780c */ /* 0x000fc40003f04270 */
[----:B------:R-:W-:Y:S02]  /*45e00*/  PRMT R38, RZ, 0x7610, R38 ;  /* 0x00007610ff267816 */ /* 0x000fe40000000026 */
[----:B------:R-:W-:Y:S01]  /*45e10*/  PRMT R9, RZ, 0x7610, R9 ;  /* 0x00007610ff097816 */ /* 0x000fe20000000009 */
[----:B----4-:R0:W-:Y:S04]  /*45e20*/  STL [R1+0x16e4], R56 ;  /* 0x0016e43801007387 */ /* 0x0101e80000100800 */
[----:B------:R-:W4:Y:S04]  /*45e30*/  LDL R47, [R1+0x36cc] ;  /* 0x0036cc00012f7983 */ /* 0x000f280000100800 */
[----:B0-----:R-:W4:Y:S01]  /*45e40*/  LDL R56, [R1+0x36c8] ;  /* 0x0036c80001387983 */ /* 0x001f220000100800 */
[----:B--2---:R-:W-:Y:S01]  /*45e50*/  @P2 IMAD.MOV.U32 R28, RZ, RZ, R42 ;  /* 0x000000ffff1c2224 */ /* 0x004fe200078e002a */
[----:B------:R-:W-:-:S02]  /*45e60*/  ISETP.GT.AND P1, PT, R4, 0x5f, PT ;  /* 0x0000005f0400780c */ /* 0x000fc40003f24270 */
[----:B------:R-:W-:Y:S02]  /*45e70*/  PRMT R2, RZ, 0x7610, R2 ;  /* 0x00007610ff027816 */ /* 0x000fe40000000002 */
[----:B------:R-:W-:Y:S01]  /*45e80*/  PRMT R45, RZ, 0x7610, R45 ;  /* 0x00007610ff2d7816 */ /* 0x000fe2000000002d */
[----:B------:R-:W2:Y:S04]  /*45e90*/  LDL R42, [R1+0x36c0] ;  /* 0x0036c000012a7983 */ /* 0x000ea80000100800 */
[----:B------:R0:W2:Y:S02]  /*45ea0*/  @P2 LDG.E.U16 R38, desc[UR8][R28.64] ;  /* 0x000000081c262981 */ /* 0x0000a4000c1e1500 */
[----:B0-----:R-:W-:Y:S02]  /*45eb0*/  @P0 IMAD.MOV.U32 R28, RZ, RZ, R12 ;  /* 0x000000ffff1c0224 */ /* 0x001fe400078e000c */
[----:B---3--:R-:W-:-:S05]  /*45ec0*/  @P0 IMAD.MOV.U32 R29, RZ, RZ, R59 ;  /* 0x000000ffff1d0224 */ /* 0x008fca00078e003b */
[----:B------:R0:W3:Y:S02]  /*45ed0*/  @P0 LDG.E.U16 R9, desc[UR8][R28.64] ;  /* 0x000000081c090981 */ /* 0x0000e4000c1e1500 */
[----:B0-----:R-:W-:Y:S02]  /*45ee0*/  @P0 IMAD.MOV.U32 R28, RZ, RZ, R5 ;  /* 0x000000ffff1c0224 */ /* 0x001fe400078e0005 */
[----:B------:R-:W-:-:S05]  /*45ef0*/  @P0 IMAD.MOV.U32 R29, RZ, RZ, R58 ;  /* 0x000000ffff1d0224 */ /* 0x000fca00078e003a */
[----:B------:R4:W3:Y:S02]  /*45f00*/  @P0 LDG.E.U16 R2, desc[UR8][R28.64] ;  /* 0x000000081c020981 */ /* 0x0008e4000c1e1500 */
[----:B----4-:R-:W-:Y:S01]  /*45f10*/  @P1 IMAD.MOV.U32 R28, RZ, RZ, R47 ;  /* 0x000000ffff1c1224 */ /* 0x010fe200078e002f */
[----:B------:R-:W-:-:S05]  /*45f20*/  @P1 MOV R29, R56 ;  /* 0x00000038001d1202 */ /* 0x000fca0000000f00 */
[----:B------:R0:W4:Y:S04]  /*45f30*/  @P1 LDG.E.U16 R45, desc[UR8][R28.64] ;  /* 0x000000081c2d1981 */ /* 0x000128000c1e1500 */
[----:B--2---:R1:W-:Y:S04]  /*45f40*/  STL [R1+0x16e8], R38 ;  /* 0x0016e82601007387 */ /* 0x0043e80000100800 */
[----:B------:R-:W2:Y:S04]  /*45f50*/  LDL R12, [R1+0x3688] ;  /* 0x00368800010c7983 */ /* 0x000ea80000100800 */
[----:B-1----:R-:W2:Y:S04]  /*45f60*/  LDL R38, [R1+0x36c4] ;  /* 0x0036c40001267983 */ /* 0x002ea80000100800 */
[----:B---3--:R1:W-:Y:S04]  /*45f70*/  STL [R1+0x16ec], R9 ;  /* 0x0016ec0901007387 */ /* 0x0083e80000100800 */
[----:B-1----:R-:W3:Y:S04]  /*45f80*/  LDL R9, [R1+0x368c] ;  /* 0x00368c0001097983 */ /* 0x002ee80000100800 */
[----:B------:R-:W-:Y:S04]  /*45f90*/  STL [R1+0x16dc], R61 ;  /* 0x0016dc3d01007387 */ /* 0x000fe80000100800 */
[----:B------:R-:W3:Y:S04]  /*45fa0*/  LDL R5, [R1+0x3680] ;  /* 0x0036800001057983 */ /* 0x000ee80000100800 */
[----:B------:R1:W-:Y:S04]  /*45fb0*/  STL [R1+0x16f0], R2 ;  /* 0x0016f00201007387 */ /* 0x0003e80000100800 */
[----:B-1----:R-:W3:Y:S04]  /*45fc0*/  LDL R2, [R1+0x3684] ;  /* 0x0036840001027983 */ /* 0x002ee80000100800 */
[----:B------:R-:W-:Y:S04]  /*45fd0*/  STL [R1+0x16e0], R60 ;  /* 0x0016e03c01007387 */ /* 0x000fe80000100800 */
[----:B------:R-:W3:Y:S01]  /*45fe0*/  LDL R47, [R1+0x3648] ;  /* 0x00364800012f7983 */ /* 0x000ee20000100800 */
[----:B------:R-:W-:-:S02]  /*45ff0*/  ISETP.GT.AND P2, PT, R4, 0x63, PT ;  /* 0x000000630400780c */ /* 0x000fc40003f44270 */
[----:B------:R-:W-:Y:S01]  /*46000*/  PRMT R55, RZ, 0x7610, R55 ;  /* 0x00007610ff377816 */ /* 0x000fe20000000037 */
[----:B0-----:R-:W-:Y:S01]  /*46010*/  @P1 IMAD.MOV.U32 R29, RZ, RZ, R42 ;  /* 0x000000ffff1d1224 */ /* 0x001fe200078e002a */
[----:B----4-:R0:W-:Y:S04]  /*46020*/  STL [R1+0x1700], R45 ;  /* 0x0017002d01007387 */ /* 0x0101e80000100800 */
[----:B------:R-:W4:Y:S04]  /*46030*/  LDL R42, [R1+0x3640] ;  /* 0x00364000012a7983 */ /* 0x000f280000100800 */
[----:B0-----:R-:W4:Y:S01]  /*46040*/  LDL R45, [R1+0x364c] ;  /* 0x00364c00012d7983 */ /* 0x001f220000100800 */
[----:B--2---:R-:W-:-:S03]  /*46050*/  @P1 IMAD.MOV.U32 R28, RZ, RZ, R38 ;  /* 0x000000ffff1c1224 */ /* 0x004fc600078e0026 */
[----:B------:R-:W2:Y:S04]  /*46060*/  LDL R38, [R1+0x3644] ;  /* 0x0036440001267983 */ /* 0x000ea80000100800 */
[----:B------:R0:W2:Y:S02]  /*46070*/  @P1 LDG.E.U16 R55, desc[UR8][R28.64] ;  /* 0x000000081c371981 */ /* 0x0000a4000c1e1500 */
[----:B0-----:R-:W-:Y:S02]  /*46080*/  @P2 IMAD.MOV.U32 R29, RZ, RZ, R12 ;  /* 0x000000ffff1d2224 */ /* 0x001fe400078e000c */
[----:B---3--:R-:W-:Y:S01]  /*46090*/  @P2 IMAD.MOV.U32 R28, RZ, RZ, R9 ;  /* 0x000000ffff1c2224 */ /* 0x008fe200078e0009 */
[----:B------:R-:W3:Y:S04]  /*460a0*/  LDL R12, [R1+0x3608] ;  /* 0x00360800010c7983 */ /* 0x000ee80000100800 */
[----:B------:R-:W3:Y:S01]  /*460b0*/  LDL R9, [R1+0x360c] ;  /* 0x00360c0001097983 */ /* 0x000ee20000100800 */
[----:B------:R-:W-:-:S02]  /*460c0*/  ISETP.GT.AND P0, PT, R4, 0x67, PT ;  /* 0x000000670400780c */ /* 0x000fc40003f04270 */
[----:B------:R-:W-:Y:S02]  /*460d0*/  PRMT R52, RZ, 0x7610, R52 ;  /* 0x00007610ff347816 */ /* 0x000fe40000000034 */
[----:B------:R-:W-:-:S04]  /*460e0*/  PRMT R48, RZ, 0x7610, R48 ;  /* 0x00007610ff307816 */ /* 0x000fc80000000030 */
[----:B------:R0:W3:Y:S01]  /*460f0*/  @P2 LDG.E.U16 R52, desc[UR8][R28.64] ;  /* 0x000000081c342981 */ /* 0x0000e2000c1e1500 */
[----:B------:R-:W-:Y:S01]  /*46100*/  PRMT R44, RZ, 0x7610, R44 ;  /* 0x00007610ff2c7816 */ /* 0x000fe2000000002c */
[----:B0-----:R-:W-:Y:S02]  /*46110*/  @P2 IMAD.MOV.U32 R28, RZ, RZ, R2 ;  /* 0x000000ffff1c2224 */ /* 0x001fe400078e0002 */
[----:B------:R-:W-:Y:S01]  /*46120*/  @P2 IMAD.MOV.U32 R29, RZ, RZ, R5 ;  /* 0x000000ffff1d2224 */ /* 0x000fe200078e0005 */
[----:B------:R-:W-:Y:S02]  /*46130*/  ISETP.GT.AND P1, PT, R4, 0x6b, PT ;  /* 0x0000006b0400780c */ /* 0x000fe40003f24270 */
[----:B------:R-:W-:Y:S02]  /*46140*/  PRMT R32, RZ, 0x7610, R32 ;  /* 0x00007610ff207816 */ /* 0x000fe40000000020 */
[----:B------:R-:W-:Y:S01]  /*46150*/  PRMT R8, RZ, 0x7610, R8 ;  /* 0x00007610ff087816 */ /* 0x000fe20000000008 */
[----:B------:R-:W3:Y:S04]  /*46160*/  LDL R5, [R1+0x3600] ;  /* 0x0036000001057983 */ /* 0x000ee80000100800 */
[----:B------:R0:W3:Y:S04]  /*46170*/  @P2 LDG.E.U16 R48, desc[UR8][R28.64] ;  /* 0x000000081c302981 */ /* 0x0000e8000c1e1500 */
[----:B------:R-:W3:Y:S01]  /*46180*/  LDL R2, [R1+0x3604] ;  /* 0x0036040001027983 */ /* 0x000ee20000100800 */
[----:B0-----:R-:W-:-:S02]  /*46190*/  @P0 IMAD.MOV.U32 R29, RZ, RZ, R47 ;  /* 0x000000ffff1d0224 */ /* 0x001fc400078e002f */
[----:B----4-:R-:W-:-:S05]  /*461a0*/  @P0 IMAD.MOV.U32 R28, RZ, RZ, R45 ;  /* 0x000000ffff1c0224 */ /* 0x010fca00078e002d */
[----:B------:R2:W4:Y:S02]  /*461b0*/  @P0 LDG.E.U16 R44, desc[UR8][R28.64] ;  /* 0x000000081c2c0981 */ /* 0x000524000c1e1500 */
[----:B--2---:R-:W-:Y:S02]  /*461c0*/  @P0 IMAD.MOV.U32 R28, RZ, RZ, R38 ;  /* 0x000000ffff1c0224 */ /* 0x004fe400078e0026 */
[----:B------:R-:W-:-:S05]  /*461d0*/  @P0 IMAD.MOV.U32 R29, RZ, RZ, R42 ;  /* 0x000000ffff1d0224 */ /* 0x000fca00078e002a */
[----:B------:R3:W2:Y:S02]  /*461e0*/  @P0 LDG.E.U16 R32, desc[UR8][R28.64] ;  /* 0x000000081c200981 */ /* 0x0006a4000c1e1500 */
[----:B---3--:R-:W-:Y:S02]  /*461f0*/  @P1 IMAD.MOV.U32 R28, RZ, RZ, R9 ;  /* 0x000000ffff1c1224 */ /* 0x008fe400078e0009 */
[----:B------:R-:W-:-:S05]  /*46200*/  @P1 IMAD.MOV.U32 R29, RZ, RZ, R12 ;  /* 0x000000ffff1d1224 */ /* 0x000fca00078e000c */
[----:B------:R-:W3:Y:S04]  /*46210*/  @P1 LDG.E.U16 R8, desc[UR8][R28.64] ;  /* 0x000000081c081981 */ /* 0x000ee8000c1e1500 */
[----:B------:R0:W-:Y:S04]  /*46220*/  STL [R1+0x170c], R48 ;  /* 0x00170c3001007387 */ /* 0x0001e80000100800 */
[----:B------:R-:W3:Y:S04]  /*46230*/  LDL R47, [R1+0x35cc] ;  /* 0x0035cc00012f7983 */ /* 0x000ee80000100800 */
[----:B------:R-:W3:Y:S04]  /*46240*/  LDL R45, [R1+0x35c0] ;  /* 0x0035c000012d7983 */ /* 0x000ee80000100800 */
[----:B0-----:R-:W3:Y:S04]  /*46250*/  LDL R48, [R1+0x35c8] ;  /* 0x0035c80001307983 */ /* 0x001ee80000100800 */
[----:B----4-:R0:W-:Y:S04]  /*46260*/  STL [R1+0x1710], R44 ;  /* 0x0017102c01007387 */ /* 0x0101e80000100800 */
[----:B------:R-:W4:Y:S04]  /*46270*/  LDL R42, [R1+0x3588] ;  /* 0x00358800012a7983 */ /* 0x000f280000100800 */
[----:B------:R-:W4:Y:S04]  /*46280*/  LDL R38, [R1+0x358c] ;  /* 0x00358c0001267983 */ /* 0x000f280000100800 */
[----:B0-----:R-:W4:Y:S04]  /*46290*/  LDL R44, [R1+0x35c4] ;  /* 0x0035c400012c7983 */ /* 0x001f280000100800 */
[----:B------:R-:W-:Y:S04]  /*462a0*/  STL [R1+0x1704], R55 ;  /* 0x0017043701007387 */ /* 0x000fe80000100800 */
[----:B--2---:R0:W-:Y:S04]  /*462b0*/  STL [R1+0x1714], R32 ;  /* 0x0017142001007387 */ /* 0x0041e80000100800 */
[----:B------:R-:W2:Y:S04]  /*462c0*/  LDL R12, [R1+0x3584] ;  /* 0x00358400010c7983 */ /* 0x000ea80000100800 */
[----:B------:R-:W2:Y:S04]  /*462d0*/  LDL R9, [R1+0x3548] ;  /* 0x0035480001097983 */ /* 0x000ea80000100800 */
[----:B0-----:R-:W2:Y:S04]  /*462e0*/  LDL R32, [R1+0x3580] ;  /* 0x0035800001207983 */ /* 0x001ea80000100800 */
[----:B---3--:R0:W-:Y:S04]  /*462f0*/  STL [R1+0x1724], R8 ;  /* 0x0017240801007387 */ /* 0x0081e80000100800 */
[----:B------:R-:W-:Y:S01]  /*46300*/  STL [R1+0x1708], R52 ;  /* 0x0017083401007387 */ /* 0x000fe20000100800 */
[----:B------:R-:W-:-:S02]  /*46310*/  @P1 IMAD.MOV.U32 R28, RZ, RZ, R2 ;  /* 0x000000ffff1c1224 */ /* 0x000fc400078e0002 */
[----:B------:R-:W-:Y:S01]  /*46320*/  @P1 IMAD.MOV.U32 R29, RZ, RZ, R5 ;  /* 0x000000ffff1d1224 */ /* 0x000fe200078e0005 */
[----:B------:R-:W3:Y:S04]  /*46330*/  LDL R2, [R1+0x3544] ;  /* 0x0035440001027983 */ /* 0x000ee80000100800 */
[----:B------:R-:W3:Y:S04]  /*46340*/  LDL R5, [R1+0x3540] ;  /* 0x0035400001057983 */ /* 0x000ee80000100800 */
[----:B0-----:R-:W3:Y:S01]  /*46350*/  LDL R8, [R1+0x354c] ;  /* 0x00354c0001087983 */ /* 0x001ee20000100800 */
[----:B------:R-:W-:-:S02]  /*46360*/  ISETP.GT.AND P2, PT, R4, 0x6f, PT ;  /* 0x0000006f0400780c */ /* 0x000fc40003f44270 */
[----:B------:R-:W-:Y:S02]  /*46370*/  PRMT R51, RZ, 0x7610, R51 ;  /* 0x00007610ff337816 */ /* 0x000fe40000000033 */
[----:B------:R-:W-:Y:S02]  /*46380*/  ISETP.GT.AND P3, PT, R4, 0x73, PT ;  /* 0x000000730400780c */ /* 0x000fe40003f64270 */
[----:B------:R-:W-:Y:S02]  /*46390*/  PRMT R46, RZ, 0x7610, R46 ;  /* 0x00007610ff2e7816 */ /* 0x000fe4000000002e */
[----:B------:R0:W3:Y:S01]  /*463a0*/  @P1 LDG.E.U16 R51, desc[UR8][R28.64] ;  /* 0x000000081c331981 */ /* 0x0000e2000c1e1500 */
[----:B------:R-:W-:-:S04]  /*463b0*/  PRMT R43, RZ, 0x7610, R43 ;  /* 0x00007610ff2b7816 */ /* 0x000fc8000000002b */
[----:B0-----:R-:W-:Y:S02]  /*463c0*/  @P2 IMAD.MOV.U32 R28, RZ, RZ, R47 ;  /* 0x000000ffff1c2224 */ /* 0x001fe400078e002f */
[----:B------:R-:W-:-:S05]  /*463d0*/  @P2 IMAD.MOV.U32 R29, RZ, RZ, R48 ;  /* 0x000000ffff1d2224 */ /* 0x000fca00078e0030 */
[----:B------:R0:W3:Y:S01]  /*463e0*/  @P2 LDG.E.U16 R46, desc[UR8][R28.64] ;  /* 0x000000081c2e2981 */ /* 0x0000e2000c1e1500 */
[----:B------:R-:W-:Y:S02]  /*463f0*/  PRMT R37, RZ, 0x7610, R37 ;  /* 0x00007610ff257816 */ /* 0x000fe40000000025 */
[----:B0-----:R-:W-:Y:S01]  /*46400*/  @P2 MOV R29, R45 ;  /* 0x0000002d001d2202 */ /* 0x001fe20000000f00 */
[----:B----4-:R-:W-:-:S05]  /*46410*/  @P2 IMAD.MOV.U32 R28, RZ, RZ, R44 ;  /* 0x000000ffff1c2224 */ /* 0x010fca00078e002c */
[----:B------:R0:W4:Y:S02]  /*46420*/  @P2 LDG.E.U16 R43, desc[UR8][R28.64] ;  /* 0x000000081c2b2981 */ /* 0x000124000c1e1500 */
[----:B0-----:R-:W-:Y:S02]  /*46430*/  @P3 IMAD.MOV.U32 R28, RZ, RZ, R38 ;  /* 0x000000ffff1c3224 */ /* 0x001fe400078e0026 */
[----:B------:R-:W-:-:S05]  /*46440*/  @P3 IMAD.MOV.U32 R29, RZ, RZ, R42 ;  /* 0x000000ffff1d3224 */ /* 0x000fca00078e002a */
[----:B------:R2:W4:Y:S01]  /*46450*/  @P3 LDG.E.U16 R37, desc[UR8][R28.64] ;  /* 0x000000081c253981 */ /* 0x000522000c1e1500 */
[----:B------:R-:W-:Y:S02]  /*46460*/  ISETP.GT.AND P1, PT, R4, 0x77, PT ;  /* 0x000000770400780c */ /* 0x000fe40003f24270 */
[----:B------:R-:W-:Y:S02]  /*46470*/  PRMT R11, RZ, 0x7610, R11 ;  /* 0x00007610ff0b7816 */ /* 0x000fe4000000000b */
[----:B------:R-:W-:Y:S01]  /*46480*/  PRMT R6, RZ, 0x7610, R6 ;  /* 0x00007610ff067816 */ /* 0x000fe20000000006 */
[----:B--2---:R-:W-:Y:S02]  /*46490*/  @P3 IMAD.MOV.U32 R28, RZ, RZ, R12 ;  /* 0x000000ffff1c3224 */ /* 0x004fe400078e000c */
[----:B------:R-:W-:-:S05]  /*464a0*/  @P3 IMAD.MOV.U32 R29, RZ, RZ, R32 ;  /* 0x000000ffff1d3224 */ /* 0x000fca00078e0020 */
[----:B------:R3:W2:Y:S01]  /*464b0*/  @P3 LDG.E.U16 R11, desc[UR8][R28.64] ;  /* 0x000000081c0b3981 */ /* 0x0006a2000c1e1500 */
[----:B------:R-:W-:Y:S01]  /*464c0*/  PRMT R3, RZ, 0x7610, R3 ;  /* 0x00007610ff037816 */ /* 0x000fe20000000003 */
[----:B---3--:R-:W-:Y:S02]  /*464d0*/  @P1 IMAD.MOV.U32 R28, RZ, RZ, R8 ;  /* 0x000000ffff1c1224 */ /* 0x008fe400078e0008 */
[----:B------:R-:W-:-:S05]  /*464e0*/  @P1 IMAD.MOV.U32 R29, RZ, RZ, R9 ;  /* 0x000000ffff1d1224 */ /* 0x000fca00078e0009 */
[----:B------:R0:W3:Y:S02]  /*464f0*/  @P1 LDG.E.U16 R6, desc[UR8][R28.64] ;  /* 0x000000081c061981 */ /* 0x0000e4000c1e1500 */
[----:B0-----:R-:W-:Y:S02]  /*46500*/  @P1 IMAD.MOV.U32 R28, RZ, RZ, R2 ;  /* 0x000000ffff1c1224 */ /* 0x001fe400078e0002 */
[----:B------:R-:W-:-:S05]  /*46510*/  @P1 IMAD.MOV.U32 R29, RZ, RZ, R5 ;  /* 0x000000ffff1d1224 */ /* 0x000fca00078e0005 */
[----:B------:R-:W3:Y:S04]  /*46520*/  @P1 LDG.E.U16 R3, desc[UR8][R28.64] ;  /* 0x000000081c031981 */ /* 0x000ee8000c1e1500 */
[----:B----4-:R0:W-:Y:S04]  /*46530*/  STL [R1+0x1718], R37 ;  /* 0x0017182501007387 */ /* 0x0101e80000100800 */
[----:B------:R-:W4:Y:S04]  /*46540*/  LDL R32, [R1+0x350c] ;  /* 0x00350c0001207983 */ /* 0x000f280000100800 */
[----:B0-----:R-:W4:Y:S04]  /*46550*/  LDL R37, [R1+0x3508] ;  /* 0x0035080001257983 */ /* 0x001f280000100800 */
[----:B--2---:R0:W-:Y:S04]  /*46560*/  STL [R1+0x16fc], R11 ;  /* 0x0016fc0b01007387 */ /* 0x0041e80000100800 */
[----:B------:R-:W2:Y:S04]  /*46570*/  LDL R8, [R1+0x34cc] ;  /* 0x0034cc0001087983 */ /* 0x000ea80000100800 */
[----:B------:R-:W2:Y:S04]  /*46580*/  LDL R5, [R1+0x34c4] ;  /* 0x0034c40001057983 */ /* 0x000ea80000100800 */
[----:B0-----:R-:W2:Y:S04]  /*46590*/  LDL R11, [R1+0x3504] ;  /* 0x00350400010b7983 */ /* 0x001ea80000100800 */
[----:B------:R-:W-:Y:S01]  /*465a0*/  STL [R1+0x1728], R51 ;  /* 0x0017283301007387 */ /* 0x000fe20000100800 */
[----:B------:R-:W0:Y:S03]  /*465b0*/  S2R R60, SR_TID.X ;  /* 0x00000000003c7919 */ /* 0x000e260000002100 */
[----:B---3--:R-:W-:Y:S04]  /*465c0*/  STL [R1+0x16f4], R3 ;  /* 0x0016f40301007387 */ /* 0x008fe80000100800 */
[----:B------:R-:W-:Y:S04]  /*465d0*/  STL [R1+0x1720], R46 ;  /* 0x0017202e01007387 */ /* 0x000fe80000100800 */
[----:B------:R-:W3:Y:S04]  /*465e0*/  LDL R12, [R1+0x3500] ;  /* 0x00350000010c7983 */ /* 0x000ee80000100800 */
[----:B------:R-:W3:Y:S04]  /*465f0*/  LDL R9, [R1+0x34c8] ;  /* 0x0034c80001097983 */ /* 0x000ee80000100800 */
[----:B------:R-:W-:Y:S04]  /*46600*/  STL [R1+0x171c], R43 ;  /* 0x00171c2b01007387 */ /* 0x000fe80000100800 */
[----:B------:R1:W-:Y:S04]  /*46610*/  STL [R1+0x16f8], R6 ;  /* 0x0016f80601007387 */ /* 0x0003e80000100800 */
[----:B-1----:R-:W3:Y:S01]  /*46620*/  LDL R6, [R1+0x34c0] ;  /* 0x0034c00001067983 */ /* 0x002ee20000100800 */
[----:B------:R-:W-:-:S03]  /*46630*/  ISETP.GT.AND P0, PT, R4, 0x7b, PT ;  /* 0x0000007b0400780c */ /* 0x000fc60003f04270 */
[----:B------:R-:W3:Y:S04]  /*46640*/  LDL.LU R43, [R1+0x248] ;  /* 0x00024800012b7983 */ /* 0x000ee80000300800 */
[----:B------:R-:W3:Y:S04]  /*46650*/  LDL.LU R44, [R1+0x244] ;  /* 0x00024400012c7983 */ /* 0x000ee80000300800 */
[----:B------:R-:W3:Y:S01]  /*46660*/  LDL.LU R45, [R1+0x228] ;  /* 0x00022800012d7983 */ /* 0x000ee20000300800 */
[----:B0-----:R-:W-:-:S03]  /*46670*/  LOP3.LUT R60, R60, 0x1f, RZ, 0xc0, !PT ;  /* 0x0000001f3c3c7812 */ /* 0x001fc600078ec0ff */
[----:B------:R-:W3:Y:S04]  /*46680*/  LDL.LU R46, [R1+0x224] ;  /* 0x00022400012e7983 */ /* 0x000ee80000300800 */
[----:B------:R-:W3:Y:S04]  /*46690*/  LDL.LU R47, [R1+0x208] ;  /* 0x00020800012f7983 */ /* 0x000ee80000300800 */
[----:B------:R-:W3:Y:S01]  /*466a0*/  LDL.LU R58, [R1+0x204] ;  /* 0x00020400013a7983 */ /* 0x000ee20000300800 */
[----:B------:R-:W-:-:S03]  /*466b0*/  PRMT R31, RZ, 0x7610, R31 ;  /* 0x00007610ff1f7816 */ /* 0x000fc6000000001f */
[----:B------:R-:W3:Y:S01]  /*466c0*/  LDL.LU R48, [R1+0x1e8] ;  /* 0x0001e80001307983 */ /* 0x000ee20000300800 */
[----:B------:R-:W-:-:S03]  /*466d0*/  LOP3.LUT R3, R60, 0x20, RZ, 0xfc, !PT ;  /* 0x000000203c037812 */ /* 0x000fc600078efcff */
[----:B------:R-:W3:Y:S04]  /*466e0*/  LDL.LU R51, [R1+0x1e4] ;  /* 0x0001e40001337983 */ /* 0x000ee80000300800 */
[----:B------:R-:W3:Y:S04]  /*466f0*/  LDL.LU R52, [R1+0x1c8] ;  /* 0x0001c80001347983 */ /* 0x000ee80000300800 */
[----:B------:R-:W3:Y:S04]  /*46700*/  LDL.LU R55, [R1+0x1c4] ;  /* 0x0001c40001377983 */ /* 0x000ee80000300800 */
[----:B------:R-:W3:Y:S01]  /*46710*/  LDL.LU R56, [R1+0x1b0] ;  /* 0x0001b00001387983 */ /* 0x000ee20000300800 */
[----:B------:R-:W-:-:S03]  /*46720*/  ISETP.GE.AND P3, PT, R3, R4, PT ;  /* 0x000000040300720c */ /* 0x000fc60003f66270 */
[----:B------:R-:W3:Y:S04]  /*46730*/  LDL.LU R59, [R1+0x1ac] ;  /* 0x0001ac00013b7983 */ /* 0x000ee80000300800 */
[----:B------:R-:W3:Y:S01]  /*46740*/  LDL.LU R3, [R1+0x198] ;  /* 0x0001980001037983 */ /* 0x000ee20000300800 */
[----:B------:R-:W0:Y:S01]  /*46750*/  S2R R61, SR_TID.X ;  /* 0x00000000003d7919 */ /* 0x000e220000002100 */
[----:B------:R-:W-:Y:S02]  /*46760*/  ISETP.GT.AND P1, PT, R4, 0x7f, PT ;  /* 0x0000007f0400780c */ /* 0x000fe40003f24270 */
[----:B------:R-:W-:Y:S01]  /*46770*/  PRMT R10, RZ, 0x7610, R10 ;  /* 0x00007610ff0a7816 */ /* 0x000fe2000000000a */
[----:B------:R-:W1:Y:S01]  /*46780*/  S2R R0, SR_TID.X ;  /* 0x0000000000007919 */ /* 0x000e620000002100 */
[----:B------:R-:W-:Y:S01]  /*46790*/  PRMT R7, RZ, 0x7610, R7 ;  /* 0x00007610ff077816 */ /* 0x000fe20000000007 */
[----:B------:R-:W3:Y:S01]  /*467a0*/  LDL.LU R60, [R1+0x194] ;  /* 0x00019400013c7983 */ /* 0x000ee20000300800 */
[----:B----4-:R-:W-:-:S02]  /*467b0*/  @P0 IMAD.MOV.U32 R28, RZ, RZ, R32 ;  /* 0x000000ffff1c0224 */ /* 0x010fc400078e0020 */
[----:B------:R-:W-:-:S05]  /*467c0*/  @P0 IMAD.MOV.U32 R29, RZ, RZ, R37 ;  /* 0x000000ffff1d0224 */ /* 0x000fca00078e0025 */
[----:B------:R2:W4:Y:S01]  /*467d0*/  @P0 LDG.E.U16 R31, desc[UR8][R28.64] ;  /* 0x000000081c1f0981 */ /* 0x000522000c1e1500 */
[C---:B0-----:R-:W-:Y:S02]  /*467e0*/  LOP3.LUT R2, R61.reuse, 0x1f, RZ, 0xc0, !PT ;  /* 0x0000001f3d027812 */ /* 0x041fe400078ec0ff */
[----:B------:R-:W-:Y:S01]  /*467f0*/  LOP3.LUT R61, R61, 0x1f, RZ, 0xc0, !PT ;  /* 0x0000001f3d3d7812 */ /* 0x000fe200078ec0ff */
[----:B--2---:R-:W-:-:S03]  /*46800*/  @P0 IMAD.MOV.U32 R28, RZ, RZ, R11 ;  /* 0x000000ffff1c0224 */ /* 0x004fc600078e000b */
[C---:B------:R-:W-:Y:S02]  /*46810*/  LOP3.LUT R42, R61.reuse, 0x60, RZ, 0xfc, !PT ;  /* 0x000000603d2a7812 */ /* 0x040fe400078efcff */
[----:B------:R-:W-:Y:S02]  /*46820*/  LOP3.LUT R38, R61, 0x40, RZ, 0xfc, !PT ;  /* 0x000000403d267812 */ /* 0x000fe400078efcff */
[-C--:B------:R-:W-:Y:S02]  /*46830*/  ISETP.GE.AND P2, PT, R2, R4.reuse, PT ;  /* 0x000000040200720c */ /* 0x080fe40003f46270 */
[----:B-1----:R-:W-:Y:S02]  /*46840*/  LOP3.LUT R0, R0, 0x1f, RZ, 0xc0, !PT ;  /* 0x0000001f00007812 */ /* 0x002fe400078ec0ff */
[-C--:B------:R-:W-:Y:S02]  /*46850*/  ISETP.GE.AND P5, PT, R42, R4.reuse, PT ;  /* 0x000000042a00720c */ /* 0x080fe40003fa6270 */
[----:B------:R-:W-:-:S02]  /*46860*/  ISETP.GE.AND P4, PT, R38, R4, PT ;  /* 0x000000042600720c */ /* 0x000fc40003f86270 */
[----:B------:R-:W-:Y:S01]  /*46870*/  PRMT R4, RZ, 0x7610, R4 ;  /* 0x00007610ff047816 */ /* 0x000fe20000000004 */
[----:B------:R-:W2:Y:S01]  /*46880*/  LDL.LU R61, [R1+0x180] ;  /* 0x00018000013d7983 */ /* 0x000ea20000300800 */
[----:B---3--:R-:W-:-:S05]  /*46890*/  @P0 IMAD.MOV.U32 R29, RZ, RZ, R12 ;  /* 0x000000ffff1d0224 */ /* 0x008fca00078e000c */
[----:B------:R0:W3:Y:S02]  /*468a0*/  @P0 LDG.E.U16 R10, desc[UR8][R28.64] ;  /* 0x000000081c0a0981 */ /* 0x0000e4000c1e1500 */
[----:B0-----:R-:W-:Y:S02]  /*468b0*/  @P1 IMAD.MOV.U32 R28, RZ, RZ, R8 ;  /* 0x000000ffff1c1224 */ /* 0x001fe400078e0008 */
[----:B------:R-:W-:-:S05]  /*468c0*/  @P1 IMAD.MOV.U32 R29, RZ, RZ, R9 ;  /* 0x000000ffff1d1224 */ /* 0x000fca00078e0009 */
[----:B------:R0:W2:Y:S02]  /*468d0*/  @P1 LDG.E.U16 R7, desc[UR8][R28.64] ;  /* 0x000000081c071981 */ /* 0x0000a4000c1e1500 */
[----:B0-----:R-:W-:Y:S02]  /*468e0*/  @P1 IMAD.MOV.U32 R28, RZ, RZ, R5 ;  /* 0x000000ffff1c1224 */ /* 0x001fe400078e0005 */
[----:B------:R-:W-:-:S05]  /*468f0*/  @P1 IMAD.MOV.U32 R29, RZ, RZ, R6 ;  /* 0x000000ffff1d1224 */ /* 0x000fca00078e0006 */
[----:B------:R-:W2:Y:S01]  /*46900*/  @P1 LDG.E.U16 R4, desc[UR8][R28.64] ;  /* 0x000000081c041981 */ /* 0x000ea2000c1e1500 */
[----:B------:R-:W-:Y:S01]  /*46910*/  BAR.SYNC.DEFER_BLOCKING 0x0 ;  /* 0x0000000000007b1d */ /* 0x000fe20000010000 */
[----:B------:R-:W-:-:S05]  /*46920*/  IMAD.SHL.U32 R0, R0, 0x2, RZ ;  /* 0x0000000200007824 */ /* 0x000fca00078e00ff */
[----:B------:R-:W-:Y:S04]  /*46930*/  STL [R1+0x4e98], R28 ;  /* 0x004e981c01007387 */ /* 0x000fe80000100800 */
[----:B------:R-:W-:Y:S04]  /*46940*/  STL [R1+0x4e94], R29 ;  /* 0x004e941d01007387 */ /* 0x000fe80000100800 */
[----:B------:R0:W-:Y:S04]  /*46950*/  STS.U16 [R0+UR5+0x10640], R48 ;  /* 0x0106403000007988 */ /* 0x0001e80008000405 */
[----:B------:R1:W-:Y:S04]  /*46960*/  STS.U16 [R0+UR5+0x10600], R51 ;  /* 0x0106003300007988 */ /* 0x0003e80008000405 */
[----:B------:R0:W-:Y:S04]  /*46970*/  STS.U16 [R0+UR5+0x10800], R52 ;  /* 0x0108003400007988 */ /* 0x0001e80008000405 */
[----:B------:R0:W-:Y:S04]  /*46980*/  STS.U16 [R0+UR5+0x10840], R55 ;  /* 0x0108403700007988 */ /* 0x0001e80008000405 */
[----:B------:R1:W-:Y:S04]  /*46990*/  STS.U16 [R0+UR5+0x10a40], R56 ;  /* 0x010a403800007988 */ /* 0x0003e80008000405 */
[----:B------:R4:W-:Y:S04]  /*469a0*/  STS.U16 [R0+UR5+0x10a00], R59 ;  /* 0x010a003b00007988 */ /* 0x0009e80008000405 */
[----:B0-----:R-:W2:Y:S04]  /*469b0*/  LDL.LU R48, [R1+0x17c] ;  /* 0x00017c0001307983 */ /* 0x001ea80000300800 */
[----:B-1----:R-:W2:Y:S04]  /*469c0*/  LDL.LU R51, [R1+0x168] ;  /* 0x0001680001337983 */ /* 0x002ea80000300800 */
[----:B------:R-:W2:Y:S04]  /*469d0*/  LDL.LU R52, [R1+0x164] ;  /* 0x0001640001347983 */ /* 0x000ea80000300800 */
[----:B------:R-:W2:Y:S04]  /*469e0*/  LDL.LU R55, [R1+0x150] ;  /* 0x0001500001377983 */ /* 0x000ea80000300800 */
[----:B------:R-:W2:Y:S04]  /*469f0*/  LDL.LU R56, [R1+0x14c] ;  /* 0x00014c0001387983 */ /* 0x000ea80000300800 */
[----:B------:R0:W-:Y:S04]  /*46a00*/  STS.U16 [R0+UR5+0x10c00], R3 ;  /* 0x010c000300007988 */ /* 0x0001e80008000405 */
[----:B----4-:R-:W-:Y:S04]  /*46a10*/  STL [R1+0x16d8], R31 ;  /* 0x0016d81f01007387 */ /* 0x010fe80000100800 */
[----:B------:R-:W4:Y:S04]  /*46a20*/  LDL.LU R59, [R1+0x138] ;  /* 0x00013800013b7983 */ /* 0x000f280000300800 */
[----:B0-----:R-:W4:Y:S04]  /*46a30*/  LDL.LU R3, [R1+0x134] ;  /* 0x0001340001037983 */ /* 0x001f280000300800 */
[----:B------:R-:W4:Y:S04]  /*46a40*/  LDL.LU R29, [R1+0x120] ;  /* 0x00012000011d7983 */ /* 0x000f280000300800 */
[----:B------:R-:W4:Y:S04]  /*46a50*/  LDL.LU R28, [R1+0x11c] ;  /* 0x00011c00011c7983 */ /* 0x000f280000300800 */
[----:B------:R-:W-:Y:S04]  /*46a60*/  STS.U16 [R0+UR5+0x10000], R43 ;  /* 0x0100002b00007988 */ /* 0x000fe80008000405 */
[----:B------:R-:W-:Y:S04]  /*46a70*/  STS.U16 [R0+UR5+0x10040], R44 ;  /* 0x0100402c00007988 */ /* 0x000fe80008000405 */
[----:B------:R-:W-:Y:S04]  /*46a80*/  STS.U16 [R0+UR5+0x10240], R45 ;  /* 0x0102402d00007988 */ /* 0x000fe80008000405 */
[----:B------:R-:W-:Y:S04]  /*46a90*/  STS.U16 [R0+UR5+0x10200], R46 ;  /* 0x0102002e00007988 */ /* 0x000fe80008000405 */
[----:B------:R-:W-:Y:S04]  /*46aa0*/  STS.U16 [R0+UR5+0x10400], R47 ;  /* 0x0104002f00007988 */ /* 0x000fe80008000405 */
[----:B------:R-:W-:Y:S04]  /*46ab0*/  STS.U16 [R0+UR5+0x10440], R58 ;  /* 0x0104403a00007988 */ /* 0x000fe80008000405 */
[----:B------:R-:W-:Y:S04]  /*46ac0*/  STS.U16 [R0+UR5+0x10c40], R60 ;  /* 0x010c403c00007988 */ /* 0x000fe80008000405 */
[----:B---3--:R-:W-:Y:S04]  /*46ad0*/  STL [R1+0x16d0], R10 ;  /* 0x0016d00a01007387 */ /* 0x008fe80000100800 */
[----:B--2---:R-:W-:Y:S04]  /*46ae0*/  STS.U16 [R0+UR5+0x10e40], R61 ;  /* 0x010e403d00007988 */ /* 0x004fe80008000405 */
[----:B------:R0:W-:Y:S04]  /*46af0*/  STL [R1+0x16c0], R4 ;  /* 0x0016c00401007387 */ /* 0x0001e80000100800 */
[----:B0-----:R-:W2:Y:S04]  /*46b00*/  LDL.LU R4, [R1+0x108] ;  /* 0x0001080001047983 */ /* 0x001ea80000300800 */
[----:B------:R0:W-:Y:S04]  /*46b10*/  STL [R1+0x16c4], R7 ;  /* 0x0016c40701007387 */ /* 0x0001e80000100800 */
[----:B------:R-:W3:Y:S04]  /*46b20*/  LDL.LU R5, [R1+0x104] ;  /* 0x0001040001057983 */ /* 0x000ee80000300800 */
        /* <DEDUP_REMOVED lines=8> */
[----:B------:R-:W2:Y:S04]  /*46bb0*/  LDL.LU R32, [R1+0x90] ;  /* 0x0000900001207983 */ /* 0x000ea80000300800 */
        /* <DEDUP_REMOVED lines=11> */
[----:B------:R0:W-:Y:S04]  /*46c70*/  STS.U16 [R0+UR5+0x10e00], R48 ;  /* 0x010e003000007988 */ /* 0x0001e80008000405 */
[----:B------:R1:W-:Y:S04]  /*46c80*/  STS.U16 [R0+UR5+0x11000], R51 ;  /* 0x0110003300007988 */ /* 0x0003e80008000405 */
[----:B------:R0:W-:Y:S04]  /*46c90*/  STS.U16 [R0+UR5+0x11040], R52 ;  /* 0x0110403400007988 */ /* 0x0001e80008000405 */
[----:B------:R1:W-:Y:S04]  /*46ca0*/  STS.U16 [R0+UR5+0x11240], R55 ;  /* 0x0112403700007988 */ /* 0x0003e80008000405 */
[----:B------:R1:W-:Y:S04]  /*46cb0*/  STS.U16 [R0+UR5+0x11200], R56 ;  /* 0x0112003800007988 */ /* 0x0003e80008000405 */
[----:B0-----:R-:W3:Y:S04]  /*46cc0*/  LDL.LU R48, [R1+0x4f30] ;  /* 0x004f300001307983 */ /* 0x001ee80000300800 */
[----:B-1----:R-:W3:Y:S04]  /*46cd0*/  LDL.LU R51, [R1+0x4f2c] ;  /* 0x004f2c0001337983 */ /* 0x002ee80000300800 */
[----:B------:R-:W3:Y:S04]  /*46ce0*/  LDL.LU R52, [R1+0x4f28] ;  /* 0x004f280001347983 */ /* 0x000ee80000300800 */
[----:B------:R-:W3:Y:S04]  /*46cf0*/  LDL.LU R55, [R1+0x4f24] ;  /* 0x004f240001377983 */ /* 0x000ee80000300800 */
[----:B------:R-:W3:Y:S04]  /*46d00*/  LDL.LU R56, [R1+0x4f20] ;  /* 0x004f200001387983 */ /* 0x000ee80000300800 */
[----:B----4-:R0:W-:Y:S04]  /*46d10*/  STS.U16 [R0+UR5+0x11400], R59 ;  /* 0x0114003b00007988 */ /* 0x0101e80008000405 */
[----:B------:R1:W-:Y:S04]  /*46d20*/  STS.U16 [R0+UR5+0x11440], R3 ;  /* 0x0114400300007988 */ /* 0x0003e80008000405 */
[----:B0-----:R-:W4:Y:S04]  /*46d30*/  LDL.LU R59, [R1+0x4f1c] ;  /* 0x004f1c00013b7983 */ /* 0x001f280000300800 */
[----:B-1----:R-:W4:Y:S04]  /*46d40*/  LDL.LU R3, [R1+0x4f18] ;  /* 0x004f180001037983 */ /* 0x002f280000300800 */
[----:B--2---:R0:W-:Y:S04]  /*46d50*/  STS.U16 [R0+UR5+0x12240], R32 ;  /* 0x0122402000007988 */ /* 0x0041e80008000405 */
[----:B---3--:R1:W-:Y:S04]  /*46d60*/  STS.U16 [R0+UR5+0x12200], R37 ;  /* 0x0122002500007988 */ /* 0x0083e80008000405 */
[----:B------:R2:W-:Y:S04]  /*46d70*/  STS.U16 [R0+UR5+0x12400], R38 ;  /* 0x0124002600007988 */ /* 0x0005e80008000405 */
[----:B------:R3:W-:Y:S04]  /*46d80*/  STS.U16 [R0+UR5+0x12440], R42 ;  /* 0x0124402a00007988 */ /* 0x0007e80008000405 */
[----:B------:R1:W-:Y:S04]  /*46d90*/  STS.U16 [R0+UR5+0x12640], R43 ;  /* 0x0126402b00007988 */ /* 0x0003e80008000405 */
[----:B------:R2:W-:Y:S04]  /*46da0*/  STS.U16 [R0+UR5+0x12600], R44 ;  /* 0x0126002c00007988 */ /* 0x0005e80008000405 */
[----:B0-----:R-:W4:Y:S04]  /*46db0*/  LDL.LU R32, [R1+0x240] ;  /* 0x0002400001207983 */ /* 0x001f280000300800 */
[----:B-1----:R-:W4:Y:S04]  /*46dc0*/  LDL.LU R37, [R1+0x23c] ;  /* 0x00023c0001257983 */ /* 0x002f280000300800 */
[----:B--2---:R-:W2:Y:S04]  /*46dd0*/  LDL.LU R38, [R1+0x220] ;  /* 0x0002200001267983 */ /* 0x004ea80000300800 */
[----:B---3--:R-:W3:Y:S04]  /*46de0*/  LDL.LU R42, [R1+0x21c] ;  /* 0x00021c00012a7983 */ /* 0x008ee80000300800 */
[----:B------:R-:W2:Y:S04]  /*46df0*/  LDL.LU R43, [R1+0x200] ;  /* 0x00020000012b7983 */ /* 0x000ea80000300800 */
[----:B------:R0:W-:Y:S04]  /*46e00*/  STS.U16 [R0+UR5+0x12800], R45 ;  /* 0x0128002d00007988 */ /* 0x0001e80008000405 */
[----:B------:R-:W2:Y:S04]  /*46e10*/  LDL.LU R44, [R1+0x1fc] ;  /* 0x0001fc00012c7983 */ /* 0x000ea80000300800 */
[----:B------:R1:W-:Y:S04]  /*46e20*/  STS.U16 [R0+UR5+0x12840], R46 ;  /* 0x0128402e00007988 */ /* 0x0003e80008000405 */
[----:B------:R0:W-:Y:S04]  /*46e30*/  STS.U16 [R0+UR5+0x12a40], R47 ;  /* 0x012a402f00007988 */ /* 0x0001e80008000405 */
[----:B------:R1:W-:Y:S04]  /*46e40*/  STS.U16 [R0+UR5+0x12a00], R58 ;  /* 0x012a003a00007988 */ /* 0x0003e80008000405 */
[----:B------:R1:W-:Y:S04]  /*46e50*/  STS.U16 [R0+UR5+0x12c00], R60 ;  /* 0x012c003c00007988 */ /* 0x0003e80008000405 */
[----:B0-----:R-:W2:Y:S04]  /*46e60*/  LDL.LU R45, [R1+0x1e0] ;  /* 0x0001e000012d7983 */ /* 0x001ea80000300800 */
[----:B-1----:R-:W3:Y:S04]  /*46e70*/  LDL.LU R46, [R1+0x1dc] ;  /* 0x0001dc00012e7983 */ /* 0x002ee80000300800 */
[----:B------:R-:W3:Y:S04]  /*46e80*/  LDL.LU R47, [R1+0x1c0] ;  /* 0x0001c000012f7983 */ /* 0x000ee80000300800 */
[----:B------:R-:W3:Y:S04]  /*46e90*/  LDL.LU R58, [R1+0x1bc] ;  /* 0x0001bc00013a7983 */ /* 0x000ee80000300800 */
[----:B------:R-:W3:Y:S04]  /*46ea0*/  LDL.LU R60, [R1+0x1a8] ;  /* 0x0001a800013c7983 */ /* 0x000ee80000300800 */
[----:B------:R-:W-:Y:S04]  /*46eb0*/  STS.U16 [R0+UR5+0x12c40], R61 ;  /* 0x012c403d00007988 */ /* 0x000fe80008000405 */
[----:B----4-:R0:W-:Y:S04]  /*46ec0*/  STS.U16 [R0+UR5+0x12e40], R3 ;  /* 0x012e400300007988 */ /* 0x0101e80008000405 */
[----:B0-----:R-:W4:Y:S04]  /*46ed0*/  LDL.LU R3, [R1+0x1a4] ;  /* 0x0001a40001037983 */ /* 0x001f280000300800 */
[----:B------:R-:W4:Y:S04]  /*46ee0*/  LDL.LU R61, [R1+0x190] ;  /* 0x00019000013d7983 */ /* 0x000f280000300800 */
[----:B------:R0:W-:Y:S04]  /*46ef0*/  STS.U16 [R0+UR5+0x11800], R4 ;  /* 0x0118000400007988 */ /* 0x0001e80008000405 */
[----:B------:R-:W-:Y:S04]  /*46f00*/  STS.U16 [R0+UR5+0x11640], R29 ;  /* 0x0116401d00007988 */ /* 0x000fe80008000405 */
[----:B------:R-:W-:Y:S04]  /*46f10*/  STS.U16 [R0+UR5+0x11600], R28 ;  /* 0x0116001c00007988 */ /* 0x000fe80008000405 */
[----:B------:R-:W-:Y:S04]  /*46f20*/  STS.U16 [R0+UR5+0x11840], R5 ;  /* 0x0118400500007988 */ /* 0x000fe80008000405 */
[----:B------:R-:W-:Y:S04]  /*46f30*/  STS.U16 [R0+UR5+0x11a40], R6 ;  /* 0x011a400600007988 */ /* 0x000fe80008000405 */
[----:B------:R-:W-:Y:S04]  /*46f40*/  STS.U16 [R0+UR5+0x11a00], R7 ;  /* 0x011a000700007988 */ /* 0x000fe80008000405 */
[----:B------:R-:W-:Y:S01]  /*46f50*/  STS.U16 [R0+UR5+0x11c00], R8 ;  /* 0x011c000800007988 */ /* 0x000fe20008000405 */
[----:B0-----:R-:W-:-:S03]  /*46f60*/  LOP3.LUT R4, R0, 0x10, RZ, 0x3c, !PT ;  /* 0x0000001000047812 */ /* 0x001fc600078e3cff */
[----:B------:R-:W-:Y:S04]  /*46f70*/  STS.U16 [R0+UR5+0x11c40], R9 ;  /* 0x011c400900007988 */ /* 0x000fe80008000405 */
[----:B------:R-:W-:Y:S04]  /*46f80*/  STS.U16 [R0+UR5+0x11e40], R10 ;  /* 0x011e400a00007988 */ /* 0x000fe80008000405 */
[----:B------:R-:W-:Y:S04]  /*46f90*/  STS.U16 [R0+UR5+0x11e00], R11 ;  /* 0x011e000b00007988 */ /* 0x000fe80008000405 */
[----:B------:R-:W-:Y:S04]  /*46fa0*/  STS.U16 [R0+UR5+0x12000], R12 ;  /* 0x0120000c00007988 */ /* 0x000fe80008000405 */
[----:B------:R-:W-:Y:S04]  /*46fb0*/  STS.U16 [R0+UR5+0x12040], R31 ;  /* 0x0120401f00007988 */ /* 0x000fe80008000405 */
[----:B------:R-:W-:Y:S04]  /*46fc0*/  STS.U16 [R0+UR5+0x12e00], R59 ;  /* 0x012e003b00007988 */ /* 0x000fe80008000405 */
[----:B------:R-:W-:Y:S04]  /*46fd0*/  STL [R1+0x4e9c], R59 ;  /* 0x004e9c3b01007387 */ /* 0x000fe80000100800 */
[----:B------:R-:W-:Y:S04]  /*46fe0*/  STS.U16 [R0+UR5+0x13000], R56 ;  /* 0x0130003800007988 */ /* 0x000fe80008000405 */
        /* <DEDUP_REMOVED lines=26> */
[----:B------:R-:W-:Y:S04]  /*47190*/  STS.U16 [R4+UR5+0x10080], R32 ;  /* 0x0100802004007988 */ /* 0x000fe80008000405 */
[----:B------:R-:W-:Y:S04]  /*471a0*/  STS.U16 [R4+UR5+0x100c0], R37 ;  /* 0x0100c02504007988 */ /* 0x000fe80008000405 */
[----:B--2---:R-:W-:Y:S04]  /*471b0*/  STS.U16 [R4+UR5+0x102c0], R38 ;  /* 0x0102c02604007988 */ /* 0x004fe80008000405 */
[----:B---3--:R-:W-:Y:S04]  /*471c0*/  STS.U16 [R4+UR5+0x10280], R42 ;  /* 0x0102802a04007988 */ /* 0x008fe80008000405 */
[----:B------:R-:W-:Y:S04]  /*471d0*/  STS.U16 [R4+UR5+0x10480], R43 ;  /* 0x0104802b04007988 */ /* 0x000fe80008000405 */
[----:B------:R-:W-:Y:S04]  /*471e0*/  STS.U16 [R4+UR5+0x104c0], R44 ;  /* 0x0104c02c04007988 */ /* 0x000fe80008000405 */
[----:B------:R-:W-:Y:S04]  /*471f0*/  STS.U16 [R4+UR5+0x106c0], R45 ;  /* 0x0106c02d04007988 */ /* 0x000fe80008000405 */
[----:B------:R-:W-:Y:S04]  /*47200*/  STS.U16 [R4+UR5+0x10680], R46 ;  /* 0x0106802e04007988 */ /* 0x000fe80008000405 */
[----:B------:R-:W-:Y:S04]  /*47210*/  STS.U16 [R4+UR5+0x10880], R47 ;  /* 0x0108802f04007988 */ /* 0x000fe80008000405 */
[----:B------:R0:W-:Y:S04]  /*47220*/  STS.U16 [R4+UR5+0x108c0], R58 ;  /* 0x0108c03a04007988 */ /* 0x0001e80008000405 */
[----:B------:R-:W-:Y:S04]  /*47230*/  STS.U16 [R4+UR5+0x10ac0], R60 ;  /* 0x010ac03c04007988 */ /* 0x000fe80008000405 */
[----:B0-----:R-:W2:Y:S04]  /*47240*/  LDL.LU R58, [R1+0x18c] ;  /* 0x00018c00013a7983 */ /* 0x001ea80000300800 */
[----:B----4-:R0:W-:Y:S04]  /*47250*/  STS.U16 [R4+UR5+0x10a80], R3 ;  /* 0x010a800304007988 */ /* 0x0101e80008000405 */
[----:B------:R1:W-:Y:S04]  /*47260*/  STS.U16 [R4+UR5+0x10c80], R61 ;  /* 0x010c803d04007988 */ /* 0x0003e80008000405 */
[----:B0-----:R-:W3:Y:S04]  /*47270*/  LDL.LU R3, [R1+0x178] ;  /* 0x0001780001037983 */ /* 0x001ee80000300800 */
        /* <DEDUP_REMOVED lines=29> */
[----:B--2---:R0:W-:Y:S04]  /*47450*/  STS.U16 [R4+UR5+0x10cc0], R58 ;  /* 0x010cc03a04007988 */ /* 0x0041e80008000405 */
[----:B0-----:R-:W2:Y:S04]  /*47460*/  LDL.LU R58, [R1+0x4f14] ;  /* 0x004f1400013a7983 */ /* 0x001ea80000300800 */
[----:B---3--:R0:W-:Y:S04]  /*47470*/  STS.U16 [R4+UR5+0x10ec0], R3 ;  /* 0x010ec00304007988 */ /* 0x0081e80008000405 */
[----:B----4-:R1:W-:Y:S04]  /*47480*/  STS.U16 [R4+UR5+0x10e80], R61 ;  /* 0x010e803d04007988 */ /* 0x0103e80008000405 */
[----:B0-----:R-:W3:Y:S04]  /*47490*/  LDL.LU R3, [R1+0x4f10] ;  /* 0x004f100001037983 */ /* 0x001ee80000300800 */
[----:B-1----:R-:W4:Y:S04]  /*474a0*/  LDL.LU R61, [R1+0x4f0c] ;  /* 0x004f0c00013d7983 */ /* 0x002f280000300800 */
        /* <DEDUP_REMOVED lines=18> */
[----:B------:R0:W-:Y:S04]  /*475d0*/  STS.U16 [R4+UR5+0x122c0], R32 ;  /* 0x0122c02004007988 */ /* 0x0001e80008000405 */
        /* <DEDUP_REMOVED lines=12> */
[----:B------:R-:W2:Y:S04]  /*476a0*/  LDL.LU R44, [R1+0x1f4] ;  /* 0x0001f400012c7983 */ /* 0x000ea80000300800 */
[----:B------:R1:W-:Y:S04]  /*476b0*/  STS.U16 [R4+UR5+0x12ac0], R47 ;  /* 0x012ac02f04007988 */ /* 0x0003e80008000405 */
[----:B------:R-:W2:Y:S04]  /*476c0*/  LDL.LU R45, [R1+0x1d8] ;  /* 0x0001d800012d7983 */ /* 0x000ea80000300800 */
[----:B------:R1:W-:Y:S04]  /*476d0*/  STS.U16 [R4+UR5+0x12a80], R60 ;  /* 0x012a803c04007988 */ /* 0x0003e80008000405 */
[----:B0-----:R-:W2:Y:S04]  /*476e0*/  LDL.LU R46, [R1+0x1d4] ;  /* 0x0001d400012e7983 */ /* 0x001ea80000300800 */
[----:B-1----:R-:W2:Y:S04]  /*476f0*/  LDL.LU R47, [R1+0x1b8] ;  /* 0x0001b800012f7983 */ /* 0x002ea80000300800 */
[----:B------:R-:W2:Y:S04]  /*47700*/  LDL.LU R60, [R1+0x1b4] ;  /* 0x0001b400013c7983 */ /* 0x000ea80000300800 */
[----:B----4-:R-:W-:Y:S04]  /*47710*/  STS.U16 [R4+UR5+0x12c80], R61 ;  /* 0x012c803d04007988 */ /* 0x010fe80008000405 */
[----:B---3--:R0:W-:Y:S04]  /*47720*/  STS.U16 [R4+UR5+0x12cc0], R3 ;  /* 0x012cc00304007988 */ /* 0x0081e80008000405 */
[----:B0-----:R-:W3:Y:S04]  /*47730*/  LDL.LU R3, [R1+0x1a0] ;  /* 0x0001a00001037983 */ /* 0x001ee80000300800 */
[----:B------:R-:W4:Y:S04]  /*47740*/  LDL.LU R61, [R1+0x19c] ;  /* 0x00019c00013d7983 */ /* 0x000f280000300800 */
[----:B--2---:R-:W-:Y:S04]  /*47750*/  STS.U16 [R4+UR5+0x12ec0], R58 ;  /* 0x012ec03a04007988 */ /* 0x004fe80008000405 */
        /* <DEDUP_REMOVED lines=8> */
[----:B------:R-:W2:Y:S04]  /*477e0*/  LDL.LU R41, [R1+0x188] ;  /* 0x0001880001297983 */ /* 0x000ea80000300800 */
[----:B------:R-:W-:Y:S04]  /*477f0*/  STS.U16 [R4+UR5+0x13680], R33 ;  /* 0x0136802104007988 */ /* 0x000fe80008000405 */
[----:B------:R-:W2:Y:S04]  /*47800*/  LDL.LU R48, [R1+0x184] ;  /* 0x0001840001307983 */ /* 0x000ea80000300800 */
[----:B------:R-:W-:Y:S01]  /*47810*/  STS.U16 [R4+UR5+0x13880], R20 ;  /* 0x0138801404007988 */ /* 0x000fe20008000405 */
[----:B------:R-:W-:-:S03]  /*47820*/  IMAD.SHL.U32 R52, R2, 0x2, RZ ;  /* 0x0000000202347824 */ /* 0x000fc600078e00ff */
[----:B------:R-:W2:Y:S04]  /*47830*/  LDL.LU R51, [R1+0x170] ;  /* 0x0001700001337983 */ /* 0x000ea80000300800 */
[----:B------:R-:W-:Y:S04]  /*47840*/  STS.U16 [R4+UR5+0x138c0], R19 ;  /* 0x0138c01304007988 */ /* 0x000fe80008000405 */
[----:B------:R-:W2:Y:S04]  /*47850*/  LDL.LU R5, [R1+0x16c] ;  /* 0x00016c0001057983 */ /* 0x000ea80000300800 */
[----:B------:R-:W-:Y:S04]  /*47860*/  STS.U16 [R4+UR5+0x13ac0], R18 ;  /* 0x013ac01204007988 */ /* 0x000fe80008000405 */
[----:B------:R-:W2:Y:S04]  /*47870*/  LDL.LU R6, [R1+0x158] ;  /* 0x0001580001067983 */ /* 0x000ea80000300800 */
[----:B------:R-:W-:Y:S04]  /*47880*/  STS.U16 [R4+UR5+0x13a80], R17 ;  /* 0x013a801104007988 */ /* 0x000fe80008000405 */
[----:B------:R-:W2:Y:S04]  /*47890*/  LDL.LU R7, [R1+0x154] ;  /* 0x0001540001077983 */ /* 0x000ea80000300800 */
[----:B------:R-:W-:Y:S04]  /*478a0*/  STS.U16 [R4+UR5+0x13c80], R16 ;  /* 0x013c801004007988 */ /* 0x000fe80008000405 */
[----:B------:R-:W2:Y:S01]  /*478b0*/  LDL.LU R8, [R1+0x140] ;  /* 0x0001400001087983 */ /* 0x000ea20000300800 */
[----:B------:R-:W-:-:S03]  /*478c0*/  LOP3.LUT R52, R52, 0x20, RZ, 0x3c, !PT ;  /* 0x0000002034347812 */ /* 0x000fc600078e3cff */
[----:B------:R-:W-:Y:S04]  /*478d0*/  STS.U16 [R4+UR5+0x13cc0], R15 ;  /* 0x013cc00f04007988 */ /* 0x000fe80008000405 */
[----:B------:R-:W2:Y:S04]  /*478e0*/  LDL.LU R9, [R1+0x13c] ;  /* 0x00013c0001097983 */ /* 0x000ea80000300800 */
[----:B------:R-:W-:Y:S04]  /*478f0*/  STS.U16 [R4+UR5+0x13ec0], R14 ;  /* 0x013ec00e04007988 */ /* 0x000fe80008000405 */
        /* <DEDUP_REMOVED lines=8> */
[----:B------:R-:W2:Y:S04]  /*47980*/  LDL.LU R12, [R1+0x10c] ;  /* 0x00010c00010c7983 */ /* 0x000ea80000300800 */
[----:B------:R-:W2:Y:S04]  /*47990*/  LDL.LU R31, [R1+0xf8] ;  /* 0x0000f800011f7983 */ /* 0x000ea80000300800 */
[----:B-1----:R-:W2:Y:S04]  /*479a0*/  LDL.LU R32, [R1+0xf4] ;  /* 0x0000f40001207983 */ /* 0x002ea80000300800 */
[----:B------:R-:W2:Y:S04]  /*479b0*/  LDL.LU R37, [R1+0xe0] ;  /* 0x0000e00001257983 */ /* 0x000ea80000300800 */
[----:B------:R-:W2:Y:S04]  /*479c0*/  LDL.LU R38, [R1+0xdc] ;  /* 0x0000dc0001267983 */ /* 0x000ea80000300800 */
[----:B------:R0:W-:Y:S04]  /*479d0*/  STS.U16 [R52+UR5+0x10500], R43 ;  /* 0x0105002b34007988 */ /* 0x0001e80008000405 */
[----:B------:R-:W2:Y:S04]  /*479e0*/  LDL.LU R42, [R1+0xc8] ;  /* 0x0000c800012a7983 */ /* 0x000ea80000300800 */
        /* <DEDUP_REMOVED lines=10> */
[----:B------:R-:W2:Y:S04]  /*47a90*/  LDL.LU R60, [R1+0x80] ;  /* 0x00008000013c7983 */ /* 0x000ea80000300800 */
[----:B---3--:R0:W-:Y:S04]  /*47aa0*/  STS.U16 [R52+UR5+0x10b40], R3 ;  /* 0x010b400334007988 */ /* 0x0081e80008000405 */
[----:B----4-:R1:W-:Y:S04]  /*47ab0*/  STS.U16 [R52+UR5+0x10b00], R61 ;  /* 0x010b003d34007988 */ /* 0x0103e80008000405 */
[----:B0-----:R-:W3:Y:S04]  /*47ac0*/  LDL.LU R3, [R1+0x7c] ;  /* 0x00007c0001037983 */ /* 0x001ee80000300800 */
[----:B-1----:R-:W4:Y:S04]  /*47ad0*/  LDL.LU R61, [R1+0x68] ;  /* 0x00006800013d7983 */ /* 0x002f280000300800 */
[----:B------:R-:W4:Y:S04]  /*47ae0*/  LDL.LU R55, [R1+0x64] ;  /* 0x0000640001377983 */ /* 0x000f280000300800 */
[----:B------:R-:W4:Y:S04]  /*47af0*/  LDL.LU R56, [R1+0x50] ;  /* 0x0000500001387983 */ /* 0x000f280000300800 */
[----:B------:R-:W4:Y:S04]  /*47b00*/  LDL.LU R59, [R1+0x4c] ;  /* 0x00004c00013b7983 */ /* 0x000f280000300800 */
[----:B------:R-:W4:Y:S04]  /*47b10*/  LDL.LU R29, [R1+0x38] ;  /* 0x00003800011d7983 */ /* 0x000f280000300800 */
[----:B------:R-:W4:Y:S04]  /*47b20*/  LDL.LU R28, [R1+0x34] ;  /* 0x00003400011c7983 */ /* 0x000f280000300800 */
[----:B--2---:R0:W-:Y:S04]  /*47b30*/  STS.U16 [R52+UR5+0x10d00], R41 ;  /* 0x010d002934007988 */ /* 0x0041e80008000405 */
[----:B------:R1:W-:Y:S04]  /*47b40*/  STS.U16 [R52+UR5+0x10d40], R48 ;  /* 0x010d403034007988 */ /* 0x0003e80008000405 */
[----:B------:R2:W-:Y:S04]  /*47b50*/  STS.U16 [R52+UR5+0x10f40], R51 ;  /* 0x010f403334007988 */ /* 0x0005e80008000405 */
[----:B------:R0:W-:Y:S04]  /*47b60*/  STS.U16 [R52+UR5+0x10f00], R5 ;  /* 0x010f000534007988 */ /* 0x0001e80008000405 */
[----:B------:R0:W-:Y:S04]  /*47b70*/  STS.U16 [R52+UR5+0x11100], R6 ;  /* 0x0111000634007988 */ /* 0x0001e80008000405 */
[----:B------:R2:W-:Y:S04]  /*47b80*/  STS.U16 [R52+UR5+0x11140], R7 ;  /* 0x0111400734007988 */ /* 0x0005e80008000405 */
[----:B0-----:R-:W4:Y:S04]  /*47b90*/  LDL.LU R41, [R1+0x4f08] ;  /* 0x004f080001297983 */ /* 0x001f280000300800 */
[----:B-1----:R-:W4:Y:S04]  /*47ba0*/  LDL.LU R48, [R1+0x4f04] ;  /* 0x004f040001307983 */ /* 0x002f280000300800 */
[----:B--2---:R-:W2:Y:S04]  /*47bb0*/  LDL.LU R51, [R1+0x4f00] ;  /* 0x004f000001337983 */ /* 0x004ea80000300800 */
[----:B------:R-:W2:Y:S04]  /*47bc0*/  LDL.LU R5, [R1+0x4efc] ;  /* 0x004efc0001057983 */ /* 0x000ea80000300800 */
[----:B------:R-:W2:Y:S04]  /*47bd0*/  LDL.LU R6, [R1+0x4ef8] ;  /* 0x004ef80001067983 */ /* 0x000ea80000300800 */
        /* <DEDUP_REMOVED lines=8> */
[----:B------:R0:W-:Y:S04]  /*47c60*/  STS.U16 [R52+UR5+0x11700], R12 ;  /* 0x0117000c34007988 */ /* 0x0001e80008000405 */
[----:B------:R-:W2:Y:S04]  /*47c70*/  LDL.LU R10, [R1+0x4ee8] ;  /* 0x004ee800010a7983 */ /* 0x000ea80000300800 */
[----:B------:R-:W2:Y:S04]  /*47c80*/  LDL.LU R11, [R1+0x4ee4] ;  /* 0x004ee400010b7983 */ /* 0x000ea80000300800 */
[----:B------:R1:W-:Y:S04]  /*47c90*/  STS.U16 [R52+UR5+0x11900], R31 ;  /* 0x0119001f34007988 */ /* 0x0003e80008000405 */
[----:B------:R1:W-:Y:S04]  /*47ca0*/  STS.U16 [R52+UR5+0x11940], R32 ;  /* 0x0119402034007988 */ /* 0x0003e80008000405 */
[----:B------:R-:W2:Y:S04]  /*47cb0*/  LDL.LU R4, [R1+0x4] ;  /* 0x0000040001047983 */ /* 0x000ea80000300800 */
[----:B0-----:R-:W2:Y:S04]  /*47cc0*/  LDL.LU R12, [R1+0x4ee0] ;  /* 0x004ee000010c7983 */ /* 0x001ea80000300800 */
[----:B------:R0:W-:Y:S04]  /*47cd0*/  STS.U16 [R52+UR5+0x11b40], R37 ;  /* 0x011b402534007988 */ /* 0x0001e80008000405 */
[----:B------:R0:W-:Y:S04]  /*47ce0*/  STS.U16 [R52+UR5+0x11b00], R38 ;  /* 0x011b002634007988 */ /* 0x0001e80008000405 */
[----:B------:R0:W-:Y:S04]  /*47cf0*/  STS.U16 [R52+UR5+0x11d00], R42 ;  /* 0x011d002a34007988 */ /* 0x0001e80008000405 */
[----:B-1----:R-:W2:Y:S04]  /*47d00*/  LDL.LU R31, [R1+0x4edc] ;  /* 0x004edc00011f7983 */ /* 0x002ea80000300800 */
[----:B------:R-:W2:Y:S04]  /*47d10*/  LDL.LU R32, [R1+0x4ed8] ;  /* 0x004ed80001207983 */ /* 0x000ea80000300800 */
[----:B------:R1:W-:Y:S04]  /*47d20*/  STS.U16 [R52+UR5+0x11d40], R43 ;  /* 0x011d402b34007988 */ /* 0x0003e80008000405 */
[----:B0-----:R-:W2:Y:S04]  /*47d30*/  LDL.LU R37, [R1+0x4ed4] ;  /* 0x004ed40001257983 */ /* 0x001ea80000300800 */
[----:B------:R-:W2:Y:S04]  /*47d40*/  LDL.LU R38, [R1+0x4ed0] ;  /* 0x004ed00001267983 */ /* 0x000ea80000300800 */
[----:B------:R0:W-:Y:S04]  /*47d50*/  STS.U16 [R52+UR5+0x11f40], R44 ;  /* 0x011f402c34007988 */ /* 0x0001e80008000405 */
[----:B------:R-:W2:Y:S04]  /*47d60*/  LDL.LU R42, [R1+0x4ecc] ;  /* 0x004ecc00012a7983 */ /* 0x000ea80000300800 */
[----:B------:R0:W-:Y:S04]  /*47d70*/  STS.U16 [R52+UR5+0x11f00], R45 ;  /* 0x011f002d34007988 */ /* 0x0001e80008000405 */
[----:B------:R0:W-:Y:S04]  /*47d80*/  STS.U16 [R52+UR5+0x12100], R46 ;  /* 0x0121002e34007988 */ /* 0x0001e80008000405 */
[----:B-1----:R-:W2:Y:S04]  /*47d90*/  LDL.LU R43, [R1+0x4ec8] ;  /* 0x004ec800012b7983 */ /* 0x002ea80000300800 */
[----:B0-----:R-:W2:Y:S04]  /*47da0*/  LDL.LU R44, [R1+0x4ec4] ;  /* 0x004ec400012c7983 */ /* 0x001ea80000300800 */
[----:B------:R0:W-:Y:S04]  /*47db0*/  STS.U16 [R52+UR5+0x12140], R47 ;  /* 0x0121402f34007988 */ /* 0x0001e80008000405 */
[----:B------:R1:W-:Y:S04]  /*47dc0*/  STS.U16 [R52+UR5+0x12340], R60 ;  /* 0x0123403c34007988 */ /* 0x0003e80008000405 */
[----:B------:R-:W2:Y:S04]  /*47dd0*/  LDL.LU R45, [R1+0x4ec0] ;  /* 0x004ec000012d7983 */ /* 0x000ea80000300800 */
[----:B------:R-:W2:Y:S04]  /*47de0*/  LDL.LU R46, [R1+0x4ebc] ;  /* 0x004ebc00012e7983 */ /* 0x000ea80000300800 */
[----:B0-----:R-:W2:Y:S04]  /*47df0*/  LDL.LU R47, [R1+0x4eb8] ;  /* 0x004eb800012f7983 */ /* 0x001ea80000300800 */
[----:B-1----:R-:W2:Y:S04]  /*47e00*/  LDL.LU R60, [R1+0x4eb4] ;  /* 0x004eb400013c7983 */ /* 0x002ea80000300800 */
[----:B---3--:R0:W-:Y:S04]  /*47e10*/  STS.U16 [R52+UR5+0x12300], R3 ;  /* 0x0123000334007988 */ /* 0x0081e80008000405 */
[----:B----4-:R1:W-:Y:S04]  /*47e20*/  STS.U16 [R52+UR5+0x12500], R61 ;  /* 0x0125003d34007988 */ /* 0x0103e80008000405 */
[----:B0-----:R-:W3:Y:S04]  /*47e30*/  LDL.LU R3, [R1+0x4eb0] ;  /* 0x004eb00001037983 */ /* 0x001ee80000300800 */
[----:B-1----:R-:W4:Y:S04]  /*47e40*/  LDL.LU R61, [R1+0x4eac] ;  /* 0x004eac00013d7983 */ /* 0x002f280000300800 */
[----:B------:R0:W-:Y:S04]  /*47e50*/  STS.U16 [R52+UR5+0x12540], R55 ;  /* 0x0125403734007988 */ /* 0x0001e80008000405 */
[----:B------:R1:W-:Y:S04]  /*47e60*/  STS.U16 [R52+UR5+0x12740], R56 ;  /* 0x0127403834007988 */ /* 0x0003e80008000405 */
[----:B------:R0:W-:Y:S04]  /*47e70*/  STS.U16 [R52+UR5+0x12700], R59 ;  /* 0x0127003b34007988 */ /* 0x0001e80008000405 */
[----:B------:R-:W-:Y:S04]  /*47e80*/  STS.U16 [R52+UR5+0x12900], R29 ;  /* 0x0129001d34007988 */ /* 0x000fe80008000405 */
[----:B------:R1:W-:Y:S04]  /*47e90*/  STS.U16 [R52+UR5+0x12940], R28 ;  /* 0x0129401c34007988 */ /* 0x0003e80008000405 */
[----:B0-----:R-:W2:Y:S04]  /*47ea0*/  LDL.LU R55, [R1+0x230] ;  /* 0x0002300001377983 */ /* 0x001ea80000300800 */
[----:B-1----:R-:W2:Y:S04]  /*47eb0*/  LDL.LU R56, [R1+0x22c] ;  /* 0x00022c0001387983 */ /* 0x002ea80000300800 */
[----:B------:R-:W2:Y:S04]  /*47ec0*/  LDL.LU R59, [R1+0x210] ;  /* 0x00021000013b7983 */ /* 0x000ea80000300800 */
[----:B------:R-:W2:Y:S04]  /*47ed0*/  LDL.LU R28, [R1+0x20c] ;  /* 0x00020c00011c7983 */ /* 0x000ea80000300800 */
[----:B------:R-:W2:Y:S04]  /*47ee0*/  LDL.LU R29, [R1+0x1f0] ;  /* 0x0001f000011d7983 */ /* 0x000ea80000300800 */
[----:B----4-:R0:W-:Y:S04]  /*47ef0*/  STS.U16 [R52+UR5+0x12b40], R61 ;  /* 0x012b403d34007988 */ /* 0x0101e80008000405 */
[----:B0-----:R-:W4:Y:S04]  /*47f00*/  LDL.LU R61, [R1+0x1ec] ;  /* 0x0001ec00013d7983 */ /* 0x001f280000300800 */
[----:B---3--:R0:W-:Y:S04]  /*47f10*/  STS.U16 [R52+UR5+0x12b00], R3 ;  /* 0x012b000334007988 */ /* 0x0081e80008000405 */
[----:B--2---:R1:W-:Y:S04]  /*47f20*/  STS.U16 [R52+UR5+0x12d00], R60 ;  /* 0x012d003c34007988 */ /* 0x0043e80008000405 */
[----:B------:R2:W-:Y:S04]  /*47f30*/  STS.U16 [R52+UR5+0x12d40], R4 ;  /* 0x012d400434007988 */ /* 0x0005e80008000405 */
        /* <DEDUP_REMOVED lines=10> */
[----:B------:R-:W-:Y:S01]  /*47fe0*/  STS.U16 [R52+UR5+0x13900], R12 ;  /* 0x0139000c34007988 */ /* 0x000fe20008000405 */
[----:B------:R-:W-:-:S03]  /*47ff0*/  SHF.L.U32 R2, R2, 0x1, RZ ;  /* 0x0000000102027819 */ /* 0x000fc600000006ff */
[----:B------:R-:W-:Y:S04]  /*48000*/  STS.U16 [R52+UR5+0x13940], R11 ;  /* 0x0139400b34007988 */ /* 0x000fe80008000405 */
[----:B------:R-:W-:Y:S04]  /*48010*/  STS.U16 [R52+UR5+0x13b40], R10 ;  /* 0x013b400a34007988 */ /* 0x000fe80008000405 */
[----:B------:R-:W-:Y:S04]  /*48020*/  STS.U16 [R52+UR5+0x13b00], R9 ;  /* 0x013b000934007988 */ /* 0x000fe80008000405 */
[----:B------:R-:W-:Y:S01]  /*48030*/  STS.U16 [R52+UR5+0x13d00], R8 ;  /* 0x013d000834007988 */ /* 0x000fe20008000405 */
[----:B------:R-:W-:-:S03]  /*48040*/  LOP3.LUT R2, R2, 0x30, RZ, 0x3c, !PT ;  /* 0x0000003002027812 */ /* 0x000fc600078e3cff */
[----:B0-----:R-:W3:Y:S04]  /*48050*/  LDL.LU R3, [R1+0x1cc] ;  /* 0x0001cc0001037983 */ /* 0x001ee80000300800 */
[----:B------:R-:W-:Y:S04]  /*48060*/  STS.U16 [R52+UR5+0x13d40], R7 ;  /* 0x013d400734007988 */ /* 0x000fe80008000405 */
[----:B-1----:R-:W3:Y:S04]  /*48070*/  LDL.LU R60, [R1+0x1d0] ;  /* 0x0001d000013c7983 */ /* 0x002ee80000300800 */
[----:B------:R-:W-:Y:S04]  /*48080*/  STS.U16 [R52+UR5+0x13f40], R6 ;  /* 0x013f400634007988 */ /* 0x000fe80008000405 */
[----:B--2---:R-:W2:Y:S04]  /*48090*/  LDL R4, [R1+0x34bc] ;  /* 0x0034bc0001047983 */ /* 0x004ea80000100800 */
[----:B------:R0:W-:Y:S04]  /*480a0*/  STS.U16 [R52+UR5+0x13f00], R5 ;  /* 0x013f000534007988 */ /* 0x0001e80008000405 */
[----:B------:R1:W-:Y:S04]  /*480b0*/  STS.U16 [R2+UR5+0x10180], R55 ;  /* 0x0101803702007988 */ /* 0x0003e80008000405 */
[----:B------:R0:W-:Y:S04]  /*480c0*/  STS.U16 [R2+UR5+0x101c0], R56 ;  /* 0x0101c03802007988 */ /* 0x0001e80008000405 */
[----:B------:R0:W-:Y:S04]  /*480d0*/  STS.U16 [R2+UR5+0x103c0], R59 ;  /* 0x0103c03b02007988 */ /* 0x0001e80008000405 */
[----:B------:R1:W-:Y:S04]  /*480e0*/  STS.U16 [R2+UR5+0x10380], R28 ;  /* 0x0103801c02007988 */ /* 0x0003e80008000405 */
[----:B------:R1:W-:Y:S04]  /*480f0*/  STS.U16 [R2+UR5+0x10580], R29 ;  /* 0x0105801d02007988 */ /* 0x0003e80008000405 */
[----:B0-----:R-:W2:Y:S04]  /*48100*/  LDL.LU R52, [R1+0x4ea8] ;  /* 0x004ea80001347983 */ /* 0x001ea80000300800 */
[----:B------:R-:W2:Y:S04]  /*48110*/  LDL R5, [R1+0x34b8] ;  /* 0x0034b80001057983 */ /* 0x000ea80000100800 */
[----:B-1----:R-:W2:Y:S04]  /*48120*/  LDL.LU R55, [R1+0x4ea4] ;  /* 0x004ea40001377983 */ /* 0x002ea80000300800 */
[----:B------:R-:W2:Y:S04]  /*48130*/  LDL.LU R56, [R1+0x4ea0] ;  /* 0x004ea00001387983 */ /* 0x000ea80000300800 */
[----:B------:R-:W2:Y:S04]  /*48140*/  LDL.LU R59, [R1+0x4e9c] ;  /* 0x004e9c00013b7983 */ /* 0x000ea80000300800 */
[----:B------:R-:W2:Y:S04]  /*48150*/  LDL.LU R28, [R1+0x4e98] ;  /* 0x004e9800011c7983 */ /* 0x000ea80000300800 */
[----:B------:R-:W2:Y:S04]  /*48160*/  LDL.LU R29, [R1+0x4e94] ;  /* 0x004e9400011d7983 */ /* 0x000ea80000300800 */
[----:B----4-:R0:W-:Y:S04]  /*48170*/  STS.U16 [R2+UR5+0x105c0], R61 ;  /* 0x0105c03d02007988 */ /* 0x0101e80008000405 */
[----:B0-----:R-:W4:Y:S02]  /*48180*/  LDL.LU R61, [R1+0x4e90] ;  /* 0x004e9000013d7983 */ /* 0x001f240000300800 */
[----:B----4-:R-:W-:-:S06]  /*48190*/  PRMT R61, RZ, 0x7610, R61 ;  /* 0x00007610ff3d7816 */ /* 0x010fcc000000003d */
[----:B--2---:R-:W2:Y:S04]  /*481a0*/  @!P2 LDG.E.U16 R61, desc[UR8][R4.64] ;  /* 0x00000008043da981 */ /* 0x004ea8000c1e1500 */
[----:B---3--:R0:W-:Y:S04]  /*481b0*/  STS.U16 [R2+UR5+0x107c0], R60 ;  /* 0x0107c03c02007988 */ /* 0x0081e80008000405 */
[----:B------:R1:W-:Y:S04]  /*481c0*/  STS.U16 [R2+UR5+0x10780], R3 ;  /* 0x0107800302007988 */ /* 0x0003e80008000405 */
[----:B0-----:R-:W3:Y:S04]  /*481d0*/  LDL.LU R60, [R1+0x4e8c] ;  /* 0x004e8c00013c7983 */ /* 0x001ee80000300800 */
[----:B-1----:R-:W4:Y:S04]  /*481e0*/  LDL.LU R2, [R1+0x4e88] ;  /* 0x004e880001027983 */ /* 0x002f280000300800 */
[----:B------:R-:W3:Y:S04]  /*481f0*/  LDL.LU R3, [R1+0x4e84] ;  /* 0x004e840001037983 */ /* 0x000ee80000300800 */
[----:B--2---:R0:W-:Y:S04]  /*48200*/  STL [R1+0x15f0], R61 ;  /* 0x0015f03d01007387 */ /* 0x0041e80000100800 */
[----:B0-----:R-:W2:Y:S04]  /*48210*/  LDL.LU R61, [R1+0x4e80] ;  /* 0x004e8000013d7983 */ /* 0x001ea80000300800 */
[----:B------:R-:W2:Y:S04]  /*48220*/  LDL R4, [R1+0x34b0] ;  /* 0x0034b00001047983 */ /* 0x000ea80000100800 */
[----:B------:R-:W2:Y:S01]  /*48230*/  LDL R5, [R1+0x34b4] ;  /* 0x0034b40001057983 */ /* 0x000ea20000100800 */
[----:B---3--:R-:W-:-:S02]  /*48240*/  PRMT R3, RZ, 0x7610, R3 ;  /* 0x00007610ff037816 */ /* 0x008fc40000000003 */
[----:B--2---:R-:W-:-:S04]  /*48250*/  @!P3 LOP3.LUT R5, R5, R4, RZ, 0x3c, !PT ;  /* 0x000000040505b212 */ /* 0x004fc800078e3cff */
[----:B------:R-:W-:-:S04]  /*48260*/  @!P3 LOP3.LUT R4, R5, R4, RZ, 0x3c, !PT ;  /* 0x000000040504b212 */ /* 0x000fc800078e3cff */
[----:B------:R-:W-:-:S05]  /*48270*/  @!P3 LOP3.LUT R5, R5, R4, RZ, 0x3c, !PT ;  /* 0x000000040505b212 */ /* 0x000fca00078e3cff */
[----:B------:R-:W2:Y:S04]  /*48280*/  @!P3 LDG.E.U16 R3, desc[UR8][R4.64] ;  /* 0x000000080403b981 */ /* 0x000ea8000c1e1500 */
[----:B--2---:R0:W-:Y:S04]  /*48290*/  STL [R1+0x15e8], R3 ;  /* 0x0015e80301007387 */ /* 0x0041e80000100800 */
[----:B0-----:R-:W2:Y:S04]  /*482a0*/  LDL.LU R3, [R1+0x4e7c] ;  /* 0x004e7c0001037983 */ /* 0x001ea80000300800 */
[----:B------:R-:W3:Y:S04]  /*482b0*/  LDL R4, [R1+0x34a8] ;  /* 0x0034a80001047983 */ /* 0x000ee80000100800 */
[----:B------:R-:W3:Y:S01]  /*482c0*/  LDL R5, [R1+0x34ac] ;  /* 0x0034ac0001057983 */ /* 0x000ee20000100800 */
[----:B------:R-:W-:-:S02]  /*482d0*/  PRMT R61, RZ, 0x7610, R61 ;  /* 0x00007610ff3d7816 */ /* 0x000fc4000000003d */
[----:B---3--:R-:W-:-:S04]  /*482e0*/  @!P4 LOP3.LUT R5, R5, R4, RZ, 0x3c, !PT ;  /* 0x000000040505c212 */ /* 0x008fc800078e3cff */
[----:B------:R-:W-:-:S04]  /*482f0*/  @!P4 LOP3.LUT R4, R5, R4, RZ, 0x3c, !PT ;  /* 0x000000040504c212 */ /* 0x000fc800078e3cff */
[----:B------:R-:W-:-:S05]  /*48300*/  @!P4 LOP3.LUT R5, R5, R4, RZ, 0x3c, !PT ;  /* 0x000000040505c212 */ /* 0x000fca00078e3cff */
[----:B------:R-:W3:Y:S04]  /*48310*/  @!P4 LDG.E.U16 R61, desc[UR8][R4.64] ;  /* 0x00000008043dc981 */ /* 0x000ee8000c1e1500 */
[----:B---3--:R0:W-:Y:S04]  /*48320*/  STL [R1+0x15e4], R61 ;  /* 0x0015e43d01007387 */ /* 0x0081e80000100800 */
[----:B0-----:R-:W3:Y:S04]  /*48330*/  LDL.LU R61, [R1+0x4e78] ;  /* 0x004e7800013d7983 */ /* 0x001ee80000300800 */
[----:B------:R-:W3:Y:S04]  /*48340*/  LDL R4, [R1+0x34a0] ;  /* 0x0034a00001047983 */ /* 0x000ee80000100800 */
[----:B------:R-:W3:Y:S01]  /*48350*/  LDL R5, [R1+0x34a4] ;  /* 0x0034a40001057983 */ /* 0x000ee20000100800 */
[----:B--2---:R-:W-:-:S02]  /*48360*/  PRMT R3, RZ, 0x7610, R3 ;  /* 0x00007610ff037816 */ /* 0x004fc40000000003 */
[----:B---3--:R-:W-:-:S04]  /*48370*/  @!P5 LOP3.LUT R5, R5, R4, RZ, 0x3c, !PT ;  /* 0x000000040505d212 */ /* 0x008fc800078e3cff */
        /* <DEDUP_REMOVED lines=3596> */
[----:B------:R-:W2:Y:S04]  /*56440*/  LDL R4, [R1+0x2838] ;  /* 0x0028380001047983 */ /* 0x000ea80000100800 */
[----:B------:R-:W2:Y:S01]  /*56450*/  LDL R5, [R1+0x283c] ;  /* 0x00283c0001057983 */ /* 0x000ea20000100800 */
[----:B------:R-:W-:-:S02]  /*56460*/  PRMT R59, RZ, 0x7610, R59 ;  /* 0x00007610ff3b7816 */ /* 0x000fc4000000003b */
[----:B--2---:R-:W-:-:S04]  /*56470*/  @!P5 LOP3.LUT R5, R5, R4, RZ, 0x3c, !PT ;  /* 0x000000040505d212 */ /* 0x004fc800078e3cff */
[----:B------:R-:W-:-:S04]  /*56480*/  @!P5 LOP3.LUT R4, R5, R4, RZ, 0x3c, !PT ;  /* 0x000000040504d212 */ /* 0x000fc800078e3cff */
[----:B------:R-:W-:-:S05]  /*56490*/  @!P5 LOP3.LUT R5, R5, R4, RZ, 0x3c, !PT ;  /* 0x000000040505d212 */ /* 0x000fca00078e3cff */
[----:B------:R0:W2:Y:S04]  /*564a0*/  @!P5 LDG.E.U16 R59, desc[UR8][R4.64] ;  /* 0x00000008043bd981 */ /* 0x0000a8000c1e1500 */
[----:B------:R-:W0:Y:S04]  /*564b0*/  LDL R4, [R1+0x2830] ;  /* 0x0028300001047983 */ /* 0x000e280000100800 */
[----:B------:R-:W0:Y:S01]  /*564c0*/  LDL R5, [R1+0x2834] ;  /* 0x0028340001057983 */ /* 0x000e220000100800 */
[----:B------:R-:W-:Y:S02]  /*564d0*/  PRMT R3, RZ, 0x7610, R3 ;  /* 0x00007610ff037816 */ /* 0x000fe40000000003 */
[----:B0-----:R-:W-:-:S04]  /*564e0*/  @!P2 LOP3.LUT R5, R5, R4, RZ, 0x3c, !PT ;  /* 0x000000040505a212 */ /* 0x001fc800078e3cff */
[----:B------:R-:W-:-:S04]  /*564f0*/  @!P2 LOP3.LUT R4, R5, R4, RZ, 0x3c, !PT ;  /* 0x000000040504a212 */ /* 0x000fc800078e3cff */
[----:B------:R-:W-:-:S05]  /*56500*/  @!P2 LOP3.LUT R5, R5, R4, RZ, 0x3c, !PT ;  /* 0x000000040505a212 */ /* 0x000fca00078e3cff */
[----:B------:R-:W3:Y:S04]  /*56510*/  @!P2 LDG.E.U16 R3, desc[UR8][R4.64] ;  /* 0x000000080403a981 */ /* 0x000ee8000c1e1500 */
[----:B--2---:R-:W-:Y:S04]  /*56520*/  STL [R1+0x4024], R59 ;  /* 0x0040243b01007387 */ /* 0x004fe80000100800 */
[----:B---3--:R0:W-:Y:S04]  /*56530*/  STL [R1+0x109c], R3 ;  /* 0x00109c0301007387 */ /* 0x0081e80000100800 */
        /* <DEDUP_REMOVED lines=112> */
[----:B------:R-:W-:Y:S01]  /*56c40*/  @!P3 LOP3.LUT R5, R5, R4, RZ, 0x3c, !PT ;  /* 0x000000040505b212 */ /* 0x000fe200078e3cff */
[----:B--2---:R-:W-:Y:S04]  /*56c50*/  STL [R1+0x4028], R57 ;  /* 0x0040283901007387 */ /* 0x004fe80000100800 */
[----:B------:R0:W2:Y:S04]  /*56c60*/  @!P3 LDG.E.U16 R55, desc[UR8][R4.64] ;  /* 0x000000080437b981 */ /* 0x0000a8000c1e1500 */
[----:B------:R-:W0:Y:S04]  /*56c70*/  LDL R4, [R1+0x27c0] ;  /* 0x0027c00001047983 */ /* 0x000e280000100800 */
[----:B------:R-:W0:Y:S01]  /*56c80*/  LDL R5, [R1+0x27c4] ;  /* 0x0027c40001057983 */ /* 0x000e220000100800 */
[----:B------:R-:W-:-:S02]  /*56c90*/  PRMT R53, RZ, 0x7610, R53 ;  /* 0x00007610ff357816 */ /* 0x000fc40000000035 */
        /* <DEDUP_REMOVED lines=436> */
[----:B------:R-:W2:Y:S04]  /*587e0*/  @!P2 LDG.E.U16 R3, desc[UR8][R4.64] ;  /* 0x000000080403a981 */ /* 0x000ea8000c1e1500 */
        /* <DEDUP_REMOVED lines=107> */
[----:B------:R0:W3:Y:S04]  /*58ea0*/  @!P2 LDG.E.U16 R34, desc[UR8][R4.64] ;  /* 0x000000080422a981 */ /* 0x0000e8000c1e1500 */
        /* <DEDUP_REMOVED lines=32> */
[----:B------:R-:W-:-:S02]  /*590b0*/  PRMT R61, RZ, 0x7610, R61 ;  /* 0x00007610ff3d7816 */ /* 0x000fc4000000003d */
[----:B--2---:R-:W-:-:S04]  /*590c0*/  @!P3 LOP3.LUT R5, R5, R4, RZ, 0x3c, !PT ;  /* 0x000000040505b212 */ /* 0x004fc800078e3cff */
        /* <DEDUP_REMOVED lines=1728> */
[----:B------:R-:W2:Y:S02]  /*5fcd0*/  LDL R5, [R1+0x1f84] ;  /* 0x001f840001057983 */ /* 0x000ea40000100800 */
[----:B--2---:R-:W-:-:S02]  /*5fce0*/  @!P4 LOP3.LUT R5, R5, R4, RZ, 0x3c, !PT ;  /* 0x000000040505c212 */ /* 0x004fc400078e3cff */
[----:B------:R-:W-:Y:S02]  /*5fcf0*/  PRMT R61, RZ, 0x7610, R61 ;  /* 0x00007610ff3d7816 */ /* 0x000fe4000000003d */
        /* <DEDUP_REMOVED lines=2125> */
[----:B--2---:R0:W-:Y:S04]  /*681d0*/  STL [R1+0xd0], R60 ;  /* 0x0000d03c01007387 */ /* 0x0041e80000100800 */
[----:B0-----:R-:W2:Y:S04]  /*681e0*/  LDL R60, [R1+0x17fc] ;  /* 0x0017fc00013c7983 */ /* 0x001ea80000100800 */
[----:B---3--:R0:W-:Y:S04]  /*681f0*/  STL [R1+0xcc], R61 ;  /* 0x0000cc3d01007387 */ /* 0x0081e80000100800 */
[----:B0-----:R-:W3:Y:S04]  /*68200*/  LDL.LU R61, [R1+0x40d4] ;  /* 0x0040d400013d7983 */ /* 0x001ee80000300800 */
[----:B------:R-:W2:Y:S04]  /*68210*/  LDL R4, [R1+0x1818] ;  /* 0x0018180001047983 */ /* 0x000ea80000100800 */
[----:B------:R-:W2:Y:S02]  /*68220*/  LDL R5, [R1+0x181c] ;  /* 0x00181c0001057983 */ /* 0x000ea40000100800 */
[----:B--2---:R-:W-:-:S02]  /*68230*/  @!P5 LOP3.LUT R5, R5, R4, RZ, 0x3c, !PT ;  /* 0x000000040505d212 */ /* 0x004fc400078e3cff */
[----:B---3--:R-:W-:Y:S02]  /*68240*/  PRMT R61, RZ, 0x7610, R61 ;  /* 0x00007610ff3d7816 */ /* 0x008fe4000000003d */
[----:B------:R-:W-:-:S04]  /*68250*/  @!P5 LOP3.LUT R4, R5, R4, RZ, 0x3c, !PT ;  /* 0x000000040504d212 */ /* 0x000fc800078e3cff */
[----:B------:R-:W-:-:S05]  /*68260*/  @!P5 LOP3.LUT R5, R5, R4, RZ, 0x3c, !PT ;  /* 0x000000040505d212 */ /* 0x000fca00078e3cff */
[----:B------:R-:W2:Y:S04]  /*68270*/  @!P5 LDG.E.U16 R61, desc[UR8][R4.64] ;  /* 0x00000008043dd981 */ /* 0x000ea8000c1e1500 */
[----:B--2---:R0:W-:Y:S04]  /*68280*/  STL [R1+0xc8], R61 ;  /* 0x0000c83d01007387 */ /* 0x0041e80000100800 */
[----:B0-----:R-:W2:Y:S04]  /*68290*/  LDL.LU R61, [R1+0x40d0] ;  /* 0x0040d000013d7983 */ /* 0x001ea80000300800 */
[----:B------:R-:W3:Y:S04]  /*682a0*/  LDL R4, [R1+0x1810] ;  /* 0x0018100001047983 */ /* 0x000ee80000100800 */
[----:B------:R-:W3:Y:S02]  /*682b0*/  LDL R5, [R1+0x1814] ;  /* 0x0018140001057983 */ /* 0x000ee40000100800 */
[----:B---3--:R-:W-:-:S02]  /*682c0*/  @!P2 LOP3.LUT R5, R5, R4, RZ, 0x3c, !PT ;  /* 0x000000040505a212 */ /* 0x008fc400078e3cff */
[----:B--2---:R-:W-:Y:S02]  /*682d0*/  PRMT R61, RZ, 0x7610, R61 ;  /* 0x00007610ff3d7816 */ /* 0x004fe4000000003d */
        /* <DEDUP_REMOVED lines=20> */
[----:B------:R-:W2:Y:S01]  /*68420*/  @!P4 LDG.E.U16 R61, desc[UR8][R4.64] ;  /* 0x00000008043dc981 */ /* 0x000ea2000c1e1500 */
[----:B------:R-:W-:-:S03]  /*68430*/  PRMT R52, RZ, 0x7610, R52 ;  /* 0x00007610ff347816 */ /* 0x000fc60000000034 */
[----:B--2---:R0:W-:Y:S04]  /*68440*/  STL [R1+0xbc], R61 ;  /* 0x0000bc3d01007387 */ /* 0x0041e80000100800 */
[----:B0-----:R-:W2:Y:S04]  /*68450*/  LDL.LU R61, [R1+0x40c4] ;  /* 0x0040c400013d7983 */ /* 0x001ea80000300800 */
[----:B------:R-:W3:Y:S01]  /*68460*/  LDL R5, [R1+0x17f8] ;  /* 0x0017f80001057983 */ /* 0x000ee20000100800 */
[----:B------:R-:W-:-:S03]  /*68470*/  @!P5 IMAD.MOV.U32 R4, RZ, RZ, R60 ;  /* 0x000000ffff04d224 */ /* 0x000fc600078e003c */
[----:B------:R-:W2:Y:S04]  /*68480*/  LDL R60, [R1+0x17c8] ;  /* 0x0017c800013c7983 */ /* 0x000ea80000100800 */
[----:B---3--:R0:W3:Y:S04]  /*68490*/  @!P5 LDG.E.U16 R52, desc[UR8][R4.64] ;  /* 0x000000080434d981 */ /* 0x0080e8000c1e1500 */
[----:B------:R-:W0:Y:S04]  /*684a0*/  LDL R4, [R1+0x17f0] ;  /* 0x0017f00001047983 */ /* 0x000e280000100800 */
[----:B------:R-:W0:Y:S01]  /*684b0*/  LDL R5, [R1+0x17f4] ;  /* 0x0017f40001057983 */ /* 0x000e220000100800 */
[----:B--2---:R-:W-:-:S02]  /*684c0*/  PRMT R61, RZ, 0x7610, R61 ;  /* 0x00007610ff3d7816 */ /* 0x004fc4000000003d */
[----:B0-----:R-:W-:-:S04]  /*684d0*/  @!P2 LOP3.LUT R5, R5, R4, RZ, 0x3c, !PT ;  /* 0x000000040505a212 */ /* 0x001fc800078e3cff */
[----:B------:R-:W-:-:S04]  /*684e0*/  @!P2 LOP3.LUT R4, R5, R4, RZ, 0x3c, !PT ;  /* 0x000000040504a212 */ /* 0x000fc800078e3cff */
[----:B------:R-:W-:-:S05]  /*684f0*/  @!P2 LOP3.LUT R5, R5, R4, RZ, 0x3c, !PT ;  /* 0x000000040505a212 */ /* 0x000fca00078e3cff */
[----:B------:R-:W2:Y:S04]  /*68500*/  @!P2 LDG.E.U16 R61, desc[UR8][R4.64] ;  /* 0x00000008043da981 */ /* 0x000ea8000c1e1500 */
[----:B---3--:R0:W-:Y:S04]  /*68510*/  STL [R1+0xb8], R52 ;  /* 0x0000b83401007387 */ /* 0x0081e80000100800 */
[----:B0-----:R-:W3:Y:S04]  /*68520*/  LDL R52, [R1+0x17cc] ;  /* 0x0017cc0001347983 */ /* 0x001ee80000100800 */
        /* <DEDUP_REMOVED lines=22> */
[----:B----4-:R-:W-:-:S02]  /*68690*/  PRMT R2, RZ, 0x7610, R2 ;  /* 0x00007610ff027816 */ /* 0x010fc40000000002 */
        /* <DEDUP_REMOVED lines=10> */
[----:B------:R3:W4:Y:S01]  /*68740*/  @!P2 LDG.E.U16 R61, desc[UR8][R4.64] ;  /* 0x00000008043da981 */ /* 0x000722000c1e1500 */
[----:B------:R-:W-:-:S03]  /*68750*/  PRMT R59, RZ, 0x7610, R59 ;  /* 0x00007610ff3b7816 */ /* 0x000fc6000000003b */
[----:B--2---:R0:W-:Y:S01]  /*68760*/  STL [R1+0xa8], R2 ;  /* 0x0000a80201007387 */ /* 0x0041e20000100800 */
[----:B---3--:R-:W-:Y:S02]  /*68770*/  @!P3 IMAD.MOV.U32 R4, RZ, RZ, R52 ;  /* 0x000000ffff04b224 */ /* 0x008fe400078e0034 */
[----:B------:R-:W-:Y:S01]  /*68780*/  @!P3 IMAD.MOV.U32 R5, RZ, RZ, R60 ;  /* 0x000000ffff05b224 */ /* 0x000fe200078e003c */
[----:B0-----:R-:W2:Y:S04]  /*68790*/  LDL.LU R2, [R1+0x1788] ;  /* 0x0017880001027983 */ /* 0x001ea80000300800 */
[----:B------:R0:W3:Y:S04]  /*687a0*/  @!P3 LDG.E.U16 R59, desc[UR8][R4.64] ;  /* 0x00000008043bb981 */ /* 0x0000e8000c1e1500 */
[----:B----4-:R1:W-:Y:S04]  /*687b0*/  STL [R1+0xa4], R61 ;  /* 0x0000a43d01007387 */ /* 0x0103e80000100800 */
[----:B-1----:R-:W4:Y:S04]  /*687c0*/  LDL.LU R61, [R1+0x40b4] ;  /* 0x0040b400013d7983 */ /* 0x002f280000300800 */
[----:B------:R-:W0:Y:S04]  /*687d0*/  LDL R4, [R1+0x17c0] ;  /* 0x0017c00001047983 */ /* 0x000e280000100800 */
[----:B------:R-:W0:Y:S04]  /*687e0*/  LDL R5, [R1+0x17c4] ;  /* 0x0017c40001057983 */ /* 0x000e280000100800 */
[----:B------:R-:W2:Y:S04]  /*687f0*/  LDL R60, [R1+0x17a0] ;  /* 0x0017a000013c7983 */ /* 0x000ea80000100800 */
[----:B------:R-:W2:Y:S01]  /*68800*/  LDL R52, [R1+0x17a4] ;  /* 0x0017a40001347983 */ /* 0x000ea20000100800 */
[----:B0-----:R-:W-:-:S02]  /*68810*/  @!P4 LOP3.LUT R5, R5, R4, RZ, 0x3c, !PT ;  /* 0x000000040505c212 */ /* 0x001fc400078e3cff */
[----:B----4-:R-:W-:Y:S02]  /*68820*/  PRMT R61, RZ, 0x7610, R61 ;  /* 0x00007610ff3d7816 */ /* 0x010fe4000000003d */
[----:B------:R-:W-:-:S04]  /*68830*/  @!P4 LOP3.LUT R4, R5, R4, RZ, 0x3c, !PT ;  /* 0x000000040504c212 */ /* 0x000fc800078e3cff */
[----:B------:R-:W-:-:S05]  /*68840*/  @!P4 LOP3.LUT R5, R5, R4, RZ, 0x3c, !PT ;  /* 0x000000040505c212 */ /* 0x000fca00078e3cff */
[----:B------:R-:W4:Y:S04]  /*68850*/  @!P4 LDG.E.U16 R61, desc[UR8][R4.64] ;  /* 0x00000008043dc981 */ /* 0x000f28000c1e1500 */
[----:B---3--:R0:W-:Y:S04]  /*68860*/  STL [R1+0xa0], R59 ;  /* 0x0000a03b01007387 */ /* 0x0081e80000100800 */
[----:B0-----:R-:W3:Y:S04]  /*68870*/  LDL.LU R59, [R1+0x178c] ;  /* 0x00178c00013b7983 */ /* 0x001ee80000300800 */
[----:B----4-:R0:W-:Y:S04]  /*68880*/  STL [R1+0x9c], R61 ;  /* 0x00009c3d01007387 */ /* 0x0101e80000100800 */
[----:B0-----:R-:W4:Y:S04]  /*68890*/  LDL.LU R61, [R1+0x40b0] ;  /* 0x0040b000013d7983 */ /* 0x001f280000300800 */
[----:B------:R-:W2:Y:S04]  /*688a0*/  LDL R4, [R1+0x17b8] ;  /* 0x0017b80001047983 */ /* 0x000ea80000100800 */
[----:B------:R-:W2:Y:S02]  /*688b0*/  LDL R5, [R1+0x17bc] ;  /* 0x0017bc0001057983 */ /* 0x000ea40000100800 */
[----:B--2---:R-:W-:-:S02]  /*688c0*/  @!P5 LOP3.LUT R5, R5, R4, RZ, 0x3c, !PT ;  /* 0x000000040505d212 */ /* 0x004fc400078e3cff */
[----:B----4-:R-:W-:Y:S02]  /*688d0*/  PRMT R61, RZ, 0x7610, R61 ;  /* 0x00007610ff3d7816 */ /* 0x010fe4000000003d */
[----:B------:R-:W-:-:S04]  /*688e0*/  @!P5 LOP3.LUT R4, R5, R4, RZ, 0x3c, !PT ;  /* 0x000000040504d212 */ /* 0x000fc800078e3cff */
[----:B------:R-:W-:-:S05]  /*688f0*/  @!P5 LOP3.LUT R5, R5, R4, RZ, 0x3c, !PT ;  /* 0x000000040505d212 */ /* 0x000fca00078e3cff */
[----:B------:R-:W2:Y:S04]  /*68900*/  @!P5 LDG.E.U16 R61, desc[UR8][R4.64] ;  /* 0x00000008043dd981 */ /* 0x000ea8000c1e1500 */
[----:B--2---:R0:W-:Y:S04]  /*68910*/  STL [R1+0x98], R61 ;  /* 0x0000983d01007387 */ /* 0x0041e80000100800 */
[----:B0-----:R-:W2:Y:S04]  /*68920*/  LDL.LU R61, [R1+0x40ac] ;  /* 0x0040ac00013d7983 */ /* 0x001ea80000300800 */
[----:B------:R-:W4:Y:S04]  /*68930*/  LDL R4, [R1+0x17b0] ;  /* 0x0017b00001047983 */ /* 0x000f280000100800 */
[----:B------:R-:W4:Y:S01]  /*68940*/  LDL R5, [R1+0x17b4] ;  /* 0x0017b40001057983 */ /* 0x000f220000100800 */
[----:B------:R-:W-:-:S02]  /*68950*/  PRMT R0, RZ, 0x7610, R0 ;  /* 0x00007610ff007816 */ /* 0x000fc40000000000 */
[----:B----4-:R-:W-:-:S04]  /*68960*/  @!P2 LOP3.LUT R5, R5, R4, RZ, 0x3c, !PT ;  /* 0x000000040505a212 */ /* 0x010fc800078e3cff */
[----:B------:R-:W-:-:S04]  /*68970*/  @!P2 LOP3.LUT R4, R5, R4, RZ, 0x3c, !PT ;  /* 0x000000040504a212 */ /* 0x000fc800078e3cff */
[----:B------:R-:W-:-:S05]  /*68980*/  @!P2 LOP3.LUT R5, R5, R4, RZ, 0x3c, !PT ;  /* 0x000000040505a212 */ /* 0x000fca00078e3cff */
[----:B------:R-:W4:Y:S04]  /*68990*/  @!P2 LDG.E.U16 R0, desc[UR8][R4.64] ;  /* 0x000000080400a981 */ /* 0x000f28000c1e1500 */
[----:B----4-:R-:W-:Y:S04]  /*689a0*/  STL [R1+0x94], R0 ;  /* 0x0000940001007387 */ /* 0x010fe80000100800 */
[----:B------:R-:W4:Y:S04]  /*689b0*/  LDL R4, [R1+0x17a8] ;  /* 0x0017a80001047983 */ /* 0x000f280000100800 */
[----:B------:R-:W4:Y:S01]  /*689c0*/  LDL R5, [R1+0x17ac] ;  /* 0x0017ac0001057983 */ /* 0x000f220000100800 */
[----:B--2---:R-:W-:-:S02]  /*689d0*/  PRMT R61, RZ, 0x7610, R61 ;  /* 0x00007610ff3d7816 */ /* 0x004fc4000000003d */
[----:B----4-:R-:W-:-:S04]  /*689e0*/  @!P3 LOP3.LUT R5, R5, R4, RZ, 0x3c, !PT ;  /* 0x000000040505b212 */ /* 0x010fc800078e3cff */
[----:B------:R-:W-:-:S04]  /*689f0*/  @!P3 LOP3.LUT R4, R5, R4, RZ, 0x3c, !PT ;  /* 0x000000040504b212 */ /* 0x000fc800078e3cff */
[----:B------:R-:W-:-:S05]  /*68a00*/  @!P3 LOP3.LUT R5, R5, R4, RZ, 0x3c, !PT ;  /* 0x000000040505b212 */ /* 0x000fca00078e3cff */
[----:B------:R0:W2:Y:S01]  /*68a10*/  @!P3 LDG.E.U16 R61, desc[UR8][R4.64] ;  /* 0x00000008043db981 */ /* 0x0000a2000c1e1500 */
[----:B------:R-:W-:Y:S01]  /*68a20*/  PRMT R40, RZ, 0x7610, R40 ;  /* 0x00007610ff287816 */ /* 0x000fe20000000028 */
[----:B0-----:R-:W-:Y:S02]  /*68a30*/  @!P4 IMAD.MOV.U32 R4, RZ, RZ, R52 ;  /* 0x000000ffff04c224 */ /* 0x001fe400078e0034 */
[----:B------:R-:W-:-:S05]  /*68a40*/  @!P4 IMAD.MOV.U32 R5, RZ, RZ, R60 ;  /* 0x000000ffff05c224 */ /* 0x000fca00078e003c */
[----:B------:R-:W4:Y:S04]  /*68a50*/  @!P4 LDG.E.U16 R40, desc[UR8][R4.64] ;  /* 0x000000080428c981 */ /* 0x000f28000c1e1500 */
[----:B--2---:R0:W-:Y:S04]  /*68a60*/  STL [R1+0x90], R61 ;  /* 0x0000903d01007387 */ /* 0x0041e80000100800 */
[----:B0-----:R-:W2:Y:S04]  /*68a70*/  LDL.LU R61, [R1+0x1778] ;  /* 0x00177800013d7983 */ /* 0x001ea80000300800 */
[----:B------:R-:W2:Y:S04]  /*68a80*/  LDL R4, [R1+0x1798] ;  /* 0x0017980001047983 */ /* 0x000ea80000100800 */
[----:B------:R-:W2:Y:S01]  /*68a90*/  LDL R5, [R1+0x179c] ;  /* 0x00179c0001057983 */ /* 0x000ea20000100800 */
[----:B------:R-:W-:-:S03]  /*68aa0*/  PRMT R56, RZ, 0x7610, R56 ;  /* 0x00007610ff387816 */ /* 0x000fc60000000038 */
[----:B------:R-:W3:Y:S04]  /*68ab0*/  LDL R52, [R1+0x3cd8] ;  /* 0x003cd80001347983 */ /* 0x000ee80000100800 */
[----:B------:R-:W3:Y:S04]  /*68ac0*/  LDL.LU R60, [R1+0x177c] ;  /* 0x00177c00013c7983 */ /* 0x000ee80000300800 */
[----:B----4-:R0:W-:Y:S01]  /*68ad0*/  STL [R1+0x8c], R40 ;  /* 0x00008c2801007387 */ /* 0x0101e20000100800 */
[----:B--2---:R-:W-:-:S04]  /*68ae0*/  @!P5 LOP3.LUT R5, R5, R4, RZ, 0x3c, !PT ;  /* 0x000000040505d212 */ /* 0x004fc800078e3cff */
[----:B------:R-:W-:-:S04]  /*68af0*/  @!P5 LOP3.LUT R4, R5, R4, RZ, 0x3c, !PT ;  /* 0x000000040504d212 */ /* 0x000fc800078e3cff */
[----:B------:R-:W-:-:S05]  /*68b00*/  @!P5 LOP3.LUT R5, R5, R4, RZ, 0x3c, !PT ;  /* 0x000000040505d212 */ /* 0x000fca00078e3cff */
[----:B------:R1:W2:Y:S04]  /*68b10*/  @!P5 LDG.E.U16 R56, desc[UR8][R4.64] ;  /* 0x000000080438d981 */ /* 0x0002a8000c1e1500 */
[----:B------:R-:W1:Y:S04]  /*68b20*/  LDL R4, [R1+0x1794] ;  /* 0x0017940001047983 */ /* 0x000e680000100800 */
[----:B------:R-:W1:Y:S01]  /*68b30*/  LDL R5, [R1+0x3ce4] ;  /* 0x003ce40001057983 */ /* 0x000e620000100800 */
[----:B------:R-:W-:Y:S01]  /*68b40*/  PRMT R3, RZ, 0x7610, R3 ;  /* 0x00007610ff037816 */ /* 0x000fe20000000003 */
[----:B------:R-:W4:Y:S01]  /*68b50*/  S2R R0, SR_TID.X ;  /* 0x0000000000007919 */ /* 0x000f220000002100 */
[----:B-1----:R-:W-:-:S04]  /*68b60*/  @!P2 LOP3.LUT R5, R5, R4, RZ, 0x3c, !PT ;  /* 0x000000040505a212 */ /* 0x002fc800078e3cff */
[----:B------:R-:W-:-:S04]  /*68b70*/  @!P2 LOP3.LUT R4, R5, R4, RZ, 0x3c, !PT ;  /* 0x000000040504a212 */ /* 0x000fc800078e3cff */
[----:B------:R-:W-:-:S05]  /*68b80*/  @!P2 LOP3.LUT R5, R5, R4, RZ, 0x3c, !PT ;  /* 0x000000040505a212 */ /* 0x000fca00078e3cff */
[----:B------:R-:W3:Y:S01]  /*68b90*/  @!P2 LDG.E.U16 R3, desc[UR8][R4.64] ;  /* 0x000000080403a981 */ /* 0x000ee2000c1e1500 */
[----:B----4-:R-:W-:-:S05]  /*68ba0*/  LOP3.LUT R0, R0, 0x1f, RZ, 0xc0, !PT ;  /* 0x0000001f00007812 */ /* 0x010fca00078ec0ff */
[----:B------:R-:W-:Y:S01]  /*68bb0*/  IMAD.SHL.U32 R0, R0, 0x2, RZ ;  /* 0x0000000200007824 */ /* 0x000fe200078e00ff */
[----:B--2---:R1:W-:Y:S04]  /*68bc0*/  STL [R1+0x88], R56 ;  /* 0x0000883801007387 */ /* 0x0043e80000100800 */
[----:B0-----:R-:W-:-:S05]  /*68bd0*/  LOP3.LUT R40, R0, 0x30, RZ, 0x3c, !PT ;  /* 0x0000003000287812 */ /* 0x001fca00078e3cff */
[----:B------:R0:W-:Y:S04]  /*68be0*/  STS.U16 [R40+UR5+0x10980], R2 ;  /* 0x0109800228007988 */ /* 0x0001e80008000405 */
[----:B-1----:R-:W2:Y:S04]  /*68bf0*/  LDL R56, [R1+0x3cd0] ;  /* 0x003cd00001387983 */ /* 0x002ea80000100800 */
[----:B0-----:R-:W4:Y:S04]  /*68c00*/  LDL.LU R2, [R1+0x1770] ;  /* 0x0017700001027983 */ /* 0x001f280000300800 */
        /* <DEDUP_REMOVED lines=9> */
[----:B------:R0:W-:Y:S04]  /*68ca0*/  STS.U16 [R40+UR5+0x109c0], R59 ;  /* 0x0109c03b28007988 */ /* 0x0001e80008000405 */
[----:B0-----:R-:W3:Y:S04]  /*68cb0*/  LDL.LU R59, [R1+0x1774] ;  /* 0x00177400013b7983 */ /* 0x001ee80000300800 */
[----:B--2---:R0:W-:Y:S04]  /*68cc0*/  STL [R1+0x80], R3 ;  /* 0x0000800301007387 */ /* 0x0041e80000100800 */
[----:B0-----:R-:W2:Y:S04]  /*68cd0*/  LDL.LU R3, [R1+0x40a4] ;  /* 0x0040a40001037983 */ /* 0x001ea80000300800 */
[----:B------:R-:W3:Y:S04]  /*68ce0*/  LDL.LU R4, [R1+0x1780] ;  /* 0x0017800001047983 */ /* 0x000ee80000300800 */
[----:B------:R-:W4:Y:S01]  /*68cf0*/  LDL R5, [R1+0x3cd4] ;  /* 0x003cd40001057983 */ /* 0x000f220000100800 */
[----:B--2---:R-:W-:-:S03]  /*68d00*/  PRMT R3, RZ, 0x7610, R3 ;  /* 0x00007610ff037816 */ /* 0x004fc60000000003 */
[----:B---3--:R0:W-:Y:S02]  /*68d10*/  STS.U16 [R40+UR5+0x10bc0], R4 ;  /* 0x010bc00428007988 */ /* 0x0081e40008000405 */
[----:B0-----:R-:W-:Y:S02]  /*68d20*/  @!P4 IMAD.MOV.U32 R4, RZ, RZ, R52 ;  /* 0x000000ffff04c224 */ /* 0x001fe400078e0034 */
[----:B------:R-:W2:Y:S04]  /*68d30*/  LDL.LU R52, [R1+0x1768] ;  /* 0x0017680001347983 */ /* 0x000ea80000300800 */
[----:B----4-:R-:W3:Y:S04]  /*68d40*/  @!P4 LDG.E.U16 R3, desc[UR8][R4.64] ;  /* 0x000000080403c981 */ /* 0x010ee8000c1e1500 */
[----:B---3--:R0:W-:Y:S04]  /*68d50*/  STL [R1+0x7c], R3 ;  /* 0x00007c0301007387 */ /* 0x0081e80000100800 */
[----:B0-----:R-:W3:Y:S04]  /*68d60*/  LDL.LU R3, [R1+0x40a0] ;  /* 0x0040a00001037983 */ /* 0x001ee80000300800 */
[----:B------:R-:W4:Y:S04]  /*68d70*/  LDL.LU R4, [R1+0x1784] ;  /* 0x0017840001047983 */ /* 0x000f280000300800 */
[----:B------:R-:W2:Y:S01]  /*68d80*/  LDL R5, [R1+0x3ccc] ;  /* 0x003ccc0001057983 */ /* 0x000ea20000100800 */
[----:B------:R-:W-:-:S03]  /*68d90*/  PRMT R57, RZ, 0x7610, R57 ;  /* 0x00007610ff397816 */ /* 0x000fc60000000039 */
[----:B----4-:R0:W-:Y:S02]  /*68da0*/  STS.U16 [R40+UR5+0x10b80], R4 ;  /* 0x010b800428007988 */ /* 0x0101e40008000405 */
[----:B0-----:R-:W-:Y:S02]  /*68db0*/  @!P5 IMAD.MOV.U32 R4, RZ, RZ, R56 ;  /* 0x000000ffff04d224 */ /* 0x001fe400078e0038 */
[----:B------:R-:W4:Y:S04]  /*68dc0*/  LDL.LU R56, [R1+0x176c] ;  /* 0x00176c0001387983 */ /* 0x000f280000300800 */
[----:B--2---:R0:W2:Y:S04]  /*68dd0*/  @!P5 LDG.E.U16 R57, desc[UR8][R4.64] ;  /* 0x000000080439d981 */ /* 0x0040a8000c1e1500 */
[----:B------:R-:W0:Y:S04]  /*68de0*/  LDL R4, [R1+0x3cc8] ;  /* 0x003cc80001047983 */ /* 0x000e280000100800 */
[----:B------:R-:W0:Y:S01]  /*68df0*/  LDL R5, [R1+0x3d04] ;  /* 0x003d040001057983 */ /* 0x000e220000100800 */
[----:B---3--:R-:W-:-:S02]  /*68e00*/  PRMT R3, RZ, 0x7610, R3 ;  /* 0x00007610ff037816 */ /* 0x008fc40000000003 */
[----:B0-----:R-:W-:-:S04]  /*68e10*/  @!P2 LOP3.LUT R5, R5, R4, RZ, 0x3c, !PT ;  /* 0x000000040505a212 */ /* 0x001fc800078e3cff */
[----:B------:R-:W-:-:S04]  /*68e20*/  @!P2 LOP3.LUT R4, R5, R4, RZ, 0x3c, !PT ;  /* 0x000000040504a212 */ /* 0x000fc800078e3cff */
[----:B------:R-:W-:-:S05]  /*68e30*/  @!P2 LOP3.LUT R5, R5, R4, RZ, 0x3c, !PT ;  /* 0x000000040505a212 */ /* 0x000fca00078e3cff */
[----:B------:R-:W3:Y:S04]  /*68e40*/  @!P2 LDG.E.U16 R3, desc[UR8][R4.64] ;  /* 0x000000080403a981 */ /* 0x000ee8000c1e1500 */
[----:B--2---:R0:W-:Y:S04]  /*68e50*/  STL [R1+0x78], R57 ;  /* 0x0000783901007387 */ /* 0x0041e80000100800 */
[----:B------:R1:W-:Y:S04]  /*68e60*/  STS.U16 [R40+UR5+0x10d80], R61 ;  /* 0x010d803d28007988 */ /* 0x0003e80008000405 */
[----:B0-----:R-:W2:Y:S04]  /*68e70*/  LDL R57, [R1+0x3cf0] ;  /* 0x003cf00001397983 */ /* 0x001ea80000100800 */
[----:B-1----:R-:W2:Y:S04]  /*68e80*/  LDL.LU R61, [R1+0x1760] ;  /* 0x00176000013d7983 */ /* 0x002ea80000300800 */
        /* <DEDUP_REMOVED lines=13> */
[----:B------:R-:W2:Y:S04]  /*68f60*/  LDL R4, [R1+0x3cf4] ;  /* 0x003cf40001047983 */ /* 0x000ea80000100800 */
[----:B------:R-:W2:Y:S04]  /*68f70*/  LDL R5, [R1+0x3cf8] ;  /* 0x003cf80001057983 */ /* 0x000ea80000100800 */
[----:B------:R0:W-:Y:S04]  /*68f80*/  STS.U16 [R40+UR5+0x10fc0], R2 ;  /* 0x010fc00228007988 */ /* 0x0001e80008000405 */
[----:B0-----:R-:W3:Y:S01]  /*68f90*/  LDL.LU R2, [R1+0x1758] ;  /* 0x0017580001027983 */ /* 0x001ee20000300800 */
[----:B--2---:R-:W-:-:S02]  /*68fa0*/  @!P4 LOP3.LUT R5, R5, R4, RZ, 0x3c, !PT ;  /* 0x000000040505c212 */ /* 0x004fc400078e3cff */
[----:B------:R-:W-:Y:S02]  /*68fb0*/  PRMT R3, RZ, 0x7610, R3 ;  /* 0x00007610ff037816 */ /* 0x000fe40000000003 */
[----:B------:R-:W-:-:S04]  /*68fc0*/  @!P4 LOP3.LUT R4, R5, R4, RZ, 0x3c, !PT ;  /* 0x000000040504c212 */ /* 0x000fc800078e3cff */
[----:B------:R-:W-:-:S05]  /*68fd0*/  @!P4 LOP3.LUT R5, R5, R4, RZ, 0x3c, !PT ;  /* 0x000000040505c212 */ /* 0x000fca00078e3cff */
[----:B------:R0:W2:Y:S04]  /*68fe0*/  @!P4 LDG.E.U16 R3, desc[UR8][R4.64] ;  /* 0x000000080403c981 */ /* 0x0000a8000c1e1500 */
[----:B------:R-:W2:Y:S01]  /*68ff0*/  LDL R5, [R1+0x3cec] ;  /* 0x003cec0001057983 */ /* 0x000ea20000100800 */
[----:B------:R-:W-:Y:S01]  /*69000*/  PRMT R48, RZ, 0x7610, R48 ;  /* 0x00007610ff307816 */ /* 0x000fe20000000030 */
[----:B0-----:R-:W-:Y:S02]  /*69010*/  @!P5 IMAD.MOV.U32 R4, RZ, RZ, R57 ;  /* 0x000000ffff04d224 */ /* 0x001fe400078e0039 */
[----:B------:R-:W-:Y:S04]  /*69020*/  STS.U16 [R40+UR5+0x10f80], R59 ;  /* 0x010f803b28007988 */ /* 0x000fe80008000405 */
[----:B--2---:R-:W2:Y:S04]  /*69030*/  @!P5 LDG.E.U16 R48, desc[UR8][R4.64] ;  /* 0x000000080430d981 */ /* 0x004ea8000c1e1500 */
[----:B------:R0:W-:Y:S04]  /*69040*/  STL [R1+0x6c], R3 ;  /* 0x00006c0301007387 */ /* 0x0001e80000100800 */
[----:B0-----:R-:W3:Y:S04]  /*69050*/  LDL.LU R3, [R1+0x175c] ;  /* 0x00175c0001037983 */ /* 0x001ee80000300800 */
[----:B------:R-:W3:Y:S04]  /*69060*/  LDL R59, [R1+0x3d18] ;  /* 0x003d1800013b7983 */ /* 0x000ee80000100800 */
[----:B------:R-:W3:Y:S04]  /*69070*/  LDL.LU R57, [R1+0x1750] ;  /* 0x0017500001397983 */ /* 0x000ee80000300800 */
        /* <DEDUP_REMOVED lines=9> */
[----:B------:R0:W-:Y:S04]  /*69110*/  STS.U16 [R40+UR5+0x11180], R52 ;  /* 0x0111803428007988 */ /* 0x0001e80008000405 */
[----:B----4-:R-:W-:Y:S04]  /*69120*/  STS.U16 [R40+UR5+0x111c0], R56 ;  /* 0x0111c03828007988 */ /* 0x010fe80008000405 */
[----:B0-----:R-:W4:Y:S04]  /*69130*/  LDL.LU R52, [R1+0x4090] ;  /* 0x0040900001347983 */ /* 0x001f280000300800 */
[----:B------:R-:W3:Y:S04]  /*69140*/  LDL R4, [R1+0x3d1c] ;  /* 0x003d1c0001047983 */ /* 0x000ee80000100800 */
[----:B------:R-:W3:Y:S04]  /*69150*/  LDL R5, [R1+0x3d20] ;  /* 0x003d200001057983 */ /* 0x000ee80000100800 */
[----:B--2---:R0:W-:Y:S04]  /*69160*/  STL [R1+0x64], R53 ;  /* 0x0000643501007387 */ /* 0x0041e80000100800 */
[----:B0-----:R-:W2:Y:S04]  /*69170*/  LDL.LU R53, [R1+0x1754] ;  /* 0x0017540001357983 */ /* 0x001ea80000300800 */
[----:B------:R-:W2:Y:S01]  /*69180*/  LDL.LU R56, [R1+0x408c] ;  /* 0x00408c0001387983 */ /* 0x000ea20000300800 */
[----:B---3--:R-:W-:-:S04]  /*69190*/  @!P3 LOP3.LUT R5, R5, R4, RZ, 0x3c, !PT ;  /* 0x000000040505b212 */ /* 0x008fc800078e3cff */
[----:B------:R-:W-:-:S04]  /*691a0*/  @!P3 LOP3.LUT R4, R5, R4, RZ, 0x3c, !PT ;  /* 0x000000040504b212 */ /* 0x000fc800078e3cff */
[----:B------:R-:W-:Y:S02]  /*691b0*/  @!P3 LOP3.LUT R5, R5, R4, RZ, 0x3c, !PT ;  /* 0x000000040505b212 */ /* 0x000fe400078e3cff */
[----:B--2---:R-:W-:-:S06]  /*691c0*/  PRMT R56, RZ, 0x7610, R56 ;  /* 0x00007610ff387816 */ /* 0x004fcc0000000038 */
[----:B------:R-:W2:Y:S04]  /*691d0*/  @!P3 LDG.E.U16 R56, desc[UR8][R4.64] ;  /* 0x000000080438b981 */ /* 0x000ea8000c1e1500 */
[----:B--2---:R0:W-:Y:S04]  /*691e0*/  STL [R1+0x60], R56 ;  /* 0x0000603801007387 */ /* 0x0041e80000100800 */
[----:B0-----:R-:W2:Y:S04]  /*691f0*/  LDL.LU R56, [R1+0x4088] ;  /* 0x0040880001387983 */ /* 0x001ea80000300800 */
[----:B------:R-:W3:Y:S01]  /*69200*/  LDL R5, [R1+0x3d14] ;  /* 0x003d140001057983 */ /* 0x000ee20000100800 */
[----:B------:R-:W-:Y:S01]  /*69210*/  @!P4 IMAD.MOV.U32 R4, RZ, RZ, R59 ;  /* 0x000000ffff04c224 */ /* 0x000fe200078e003b */
[----:B--2---:R-:W-:-:S06]  /*69220*/  PRMT R56, RZ, 0x7610, R56 ;  /* 0x00007610ff387816 */ /* 0x004fcc0000000038 */
[----:B---3--:R-:W2:Y:S04]  /*69230*/  @!P4 LDG.E.U16 R56, desc[UR8][R4.64] ;  /* 0x000000080438c981 */ /* 0x008ea8000c1e1500 */
[----:B------:R0:W-:Y:S04]  /*69240*/  STS.U16 [R40+UR5+0x113c0], R61 ;  /* 0x0113c03d28007988 */ /* 0x0001e80008000405 */
[----:B0-----:R-:W3:Y:S04]  /*69250*/  LDL.LU R61, [R1+0x1748] ;  /* 0x00174800013d7983 */ /* 0x001ee80000300800 */
[----:B------:R-:W3:Y:S04]  /*69260*/  LDL.LU R59, [R1+0x174c] ;  /* 0x00174c00013b7983 */ /* 0x000ee80000300800 */
[----:B------:R-:W-:Y:S04]  /*69270*/  STS.U16 [R40+UR5+0x11380], R60 ;  /* 0x0113803c28007988 */ /* 0x000fe80008000405 */
[----:B--2---:R0:W-:Y:S04]  /*69280*/  STL [R1+0x5c], R56 ;  /* 0x00005c3801007387 */ /* 0x0041e80000100800 */
[----:B0-----:R-:W2:Y:S04]  /*69290*/  LDL.LU R56, [R1+0x4084] ;  /* 0x0040840001387983 */ /* 0x001ea80000300800 */
[----:B------:R-:W2:Y:S04]  /*692a0*/  LDL R4, [R1+0x3d0c] ;  /* 0x003d0c0001047983 */ /* 0x000ea80000100800 */
[----:B------:R-:W2:Y:S04]  /*692b0*/  LDL R5, [R1+0x3d10] ;  /* 0x003d100001057983 */ /* 0x000ea80000100800 */
[----:B------:R-:W3:Y:S01]  /*692c0*/  LDL.LU R60, [R1+0x4080] ;  /* 0x00408000013c7983 */ /* 0x000ee20000300800 */
[----:B--2---:R-:W-:-:S02]  /*692d0*/  @!P5 LOP3.LUT R5, R5, R4, RZ, 0x3c, !PT ;  /* 0x000000040505d212 */ /* 0x004fc400078e3cff */
[----:B---3--:R-:W-:Y:S02]  /*692e0*/  PRMT R60, RZ, 0x7610, R60 ;  /* 0x00007610ff3c7816 */ /* 0x008fe4000000003c */
[----:B------:R-:W-:-:S04]  /*692f0*/  @!P5 LOP3.LUT R4, R5, R4, RZ, 0x3c, !PT ;  /* 0x000000040504d212 */ /* 0x000fc800078e3cff */
[----:B------:R-:W-:-:S05]  /*69300*/  @!P5 LOP3.LUT R5, R5, R4, RZ, 0x3c, !PT ;  /* 0x000000040505d212 */ /* 0x000fca00078e3cff */
[----:B------:R-:W2:Y:S04]  /*69310*/  @!P5 LDG.E.U16 R60, desc[UR8][R4.64] ;  /* 0x00000008043cd981 */ /* 0x000ea8000c1e1500 */
[----:B------:R-:W-:Y:S04]  /*69320*/  STS.U16 [R40+UR5+0x11580], R2 ;  /* 0x0115800228007988 */ /* 0x000fe80008000405 */
[----:B--2---:R0:W-:Y:S04]  /*69330*/  STL [R1+0x58], R60 ;  /* 0x0000583c01007387 */ /* 0x0041e80000100800 */
[----:B0-----:R-:W2:Y:S04]  /*69340*/  LDL.LU R60, [R1+0x407c] ;  /* 0x00407c00013c7983 */ /* 0x001ea80000300800 */
[----:B------:R-:W3:Y:S04]  /*69350*/  LDL R4, [R1+0x3d08] ;  /* 0x003d080001047983 */ /* 0x000ee80000100800 */
[----:B------:R-:W3:Y:S04]  /*69360*/  LDL R5, [R1+0x3d2c] ;  /* 0x003d2c0001057983 */ /* 0x000ee80000100800 */
[----:B------:R-:W2:Y:S01]  /*69370*/  LDL.LU R2, [R1+0x4078] ;  /* 0x0040780001027983 */ /* 0x000ea20000300800 */
        /* <DEDUP_REMOVED lines=8> */
[----:B------:R-:W3:Y:S01]  /*69400*/  LDL R5, [R1+0x3d34] ;  /* 0x003d340001057983 */ /* 0x000ee20000100800 */
[----:B------:R-:W-:-:S03]  /*69410*/  PRMT R47, RZ, 0x7610, R47 ;  /* 0x00007610ff2f7816 */ /* 0x000fc6000000002f */
[----:B------:R0:W-:Y:S04]  /*69420*/  STS.U16 [R40+UR5+0x115c0], R3 ;  /* 0x0115c00328007988 */ /* 0x0001e80008000405 */
[----:B0-----:R-:W2:Y:S01]  /*69430*/  LDL.LU R3, [R1+0x4070] ;  /* 0x0040700001037983 */ /* 0x001ea20000300800 */
[----:B---3--:R-:W-:-:S04]  /*69440*/  @!P3 LOP3.LUT R5, R5, R4, RZ, 0x3c, !PT ;  /* 0x000000040505b212 */ /* 0x008fc800078e3cff */
[----:B------:R-:W-:-:S04]  /*69450*/  @!P3 LOP3.LUT R4, R5, R4, RZ, 0x3c, !PT ;  /* 0x000000040504b212 */ /* 0x000fc800078e3cff */
[----:B------:R-:W-:-:S05]  /*69460*/  @!P3 LOP3.LUT R5, R5, R4, RZ, 0x3c, !PT ;  /* 0x000000040505b212 */ /* 0x000fca00078e3cff */
[----:B------:R0:W3:Y:S04]  /*69470*/  @!P3 LDG.E.U16 R47, desc[UR8][R4.64] ;  /* 0x00000008042fb981 */ /* 0x0000e8000c1e1500 */
[----:B------:R-:W0:Y:S04]  /*69480*/  LDL R4, [R1+0x3d30] ;  /* 0x003d300001047983 */ /* 0x000e280000100800 */
[----:B------:R-:W0:Y:S01]  /*69490*/  LDL R5, [R1+0x3d3c] ;  /* 0x003d3c0001057983 */ /* 0x000e220000100800 */
[----:B------:R-:W-:-:S03]  /*694a0*/  PRMT R51, RZ, 0x7610, R51 ;  /* 0x00007610ff337816 */ /* 0x000fc60000000033 */
[----:B------:R1:W-:Y:S04]  /*694b0*/  STS.U16 [R40+UR5+0x117c0], R57 ;  /* 0x0117c03928007988 */ /* 0x0003e80008000405 */
[----:B-1----:R-:W2:Y:S01]  /*694c0*/  LDL R57, [R1+0x3d48] ;  /* 0x003d480001397983 */ /* 0x002ea20000100800 */
[----:B0-----:R-:W-:-:S04]  /*694d0*/  @!P4 LOP3.LUT R5, R5, R4, RZ, 0x3c, !PT ;  /* 0x000000040505c212 */ /* 0x001fc800078e3cff */
[----:B------:R-:W-:-:S04]  /*694e0*/  @!P4 LOP3.LUT R4, R5, R4, RZ, 0x3c, !PT ;  /* 0x000000040504c212 */ /* 0x000fc800078e3cff */
[----:B------:R-:W-:Y:S01]  /*694f0*/  @!P4 LOP3.LUT R5, R5, R4, RZ, 0x3c, !PT ;  /* 0x000000040505c212 */ /* 0x000fe200078e3cff */
[----:B---3--:R0:W-:Y:S04]  /*69500*/  STL [R1+0x50], R47 ;  /* 0x0000502f01007387 */ /* 0x0081e80000100800 */
[----:B------:R1:W3:Y:S01]  /*69510*/  @!P4 LDG.E.U16 R51, desc[UR8][R4.64] ;  /* 0x000000080433c981 */ /* 0x0002e2000c1e1500 */
[----:B--2---:R-:W-:-:S03]  /*69520*/  PRMT R3, RZ, 0x7610, R3 ;  /* 0x00007610ff037816 */ /* 0x004fc60000000003 */
[----:B------:R2:W-:Y:S04]  /*69530*/  STS.U16 [R40+UR5+0x11780], R53 ;  /* 0x0117803528007988 */ /* 0x0005e80008000405 */
[----:B0-----:R-:W3:Y:S04]  /*69540*/  LDL R47, [R1+0x3d54] ;  /* 0x003d5400012f7983 */ /* 0x001ee80000100800 */
[----:B------:R-:W1:Y:S04]  /*69550*/  LDL R4, [R1+0x3d38] ;  /* 0x003d380001047983 */ /* 0x000e680000100800 */
[----:B------:R-:W1:Y:S04]  /*69560*/  LDL R5, [R1+0x3d44] ;  /* 0x003d440001057983 */ /* 0x000e680000100800 */
[----:B--2---:R-:W2:Y:S01]  /*69570*/  LDL R53, [R1+0x3d50] ;  /* 0x003d500001357983 */ /* 0x004ea20000100800 */
[----:B-1----:R-:W-:-:S04]  /*69580*/  @!P5 LOP3.LUT R5, R5, R4, RZ, 0x3c, !PT ;  /* 0x000000040505d212 */ /* 0x002fc800078e3cff */
        /* <DEDUP_REMOVED lines=8> */
[----:B------:R-:W2:Y:S01]  /*69610*/  LDL R5, [R1+0x3d4c] ;  /* 0x003d4c0001057983 */ /* 0x000ea20000100800 */
[----:B------:R-:W-:-:S02]  /*69620*/  PRMT R55, RZ, 0x7610, R55 ;  /* 0x00007610ff377816 */ /* 0x000fc40000000037 */
[----:B------:R-:W-:Y:S01]  /*69630*/  PRMT R0, RZ, 0x7610, R0 ;  /* 0x00007610ff007816 */ /* 0x000fe20000000000 */
[----:B------:R0:W-:Y:S04]  /*69640*/  STS.U16 [R40+UR5+0x11980], R61 ;  /* 0x0119803d28007988 */ /* 0x0001e80008000405 */
[----:B0-----:R-:W3:Y:S01]  /*69650*/  LDL.LU R61, [R1+0x4068] ;  /* 0x00406800013d7983 */ /* 0x001ee20000300800 */
[----:B--2---:R-:W-:-:S04]  /*69660*/  @!P2 LOP3.LUT R5, R5, R4, RZ, 0x3c, !PT ;  /* 0x000000040505a212 */ /* 0x004fc800078e3cff */
[----:B------:R-:W-:-:S04]  /*69670*/  @!P2 LOP3.LUT R4, R5, R4, RZ, 0x3c, !PT ;  /* 0x000000040504a212 */ /* 0x000fc800078e3cff */
[----:B------:R-:W-:-:S05]  /*69680*/  @!P2 LOP3.LUT R5, R5, R4, RZ, 0x3c, !PT ;  /* 0x000000040505a212 */ /* 0x000fca00078e3cff */
[----:B------:R0:W2:Y:S02]  /*69690*/  @!P2 LDG.E.U16 R55, desc[UR8][R4.64] ;  /* 0x000000080437a981 */ /* 0x0000a4000c1e1500 */
[----:B0-----:R-:W-:Y:S02]  /*696a0*/  @!P3 IMAD.MOV.U32 R4, RZ, RZ, R47 ;  /* 0x000000ffff04b224 */ /* 0x001fe400078e002f */
[----:B------:R-:W-:-:S05]  /*696b0*/  @!P3 IMAD.MOV.U32 R5, RZ, RZ, R57 ;  /* 0x000000ffff05b224 */ /* 0x000fca00078e0039 */
[----:B------:R0:W4:Y:S01]  /*696c0*/  @!P3 LDG.E.U16 R0, desc[UR8][R4.64] ;  /* 0x000000080400b981 */ /* 0x000122000c1e1500 */
[----:B------:R-:W-:-:S03]  /*696d0*/  PRMT R9, RZ, 0x7610, R9 ;  /* 0x00007610ff097816 */ /* 0x000fc60000000009 */
[----:B------:R-:W-:Y:S04]  /*696e0*/  STS.U16 [R40+UR5+0x119c0], R59 ;  /* 0x0119c03b28007988 */ /* 0x000fe80008000405 */
[----:B---3--:R-:W-:Y:S01]  /*696f0*/  STS.U16 [R40+UR5+0x11bc0], R61 ;  /* 0x011bc03d28007988 */ /* 0x008fe20008000405 */
[----:B0-----:R-:W-:Y:S02]  /*69700*/  @!P4 IMAD.MOV.U32 R4, RZ, RZ, R51 ;  /* 0x000000ffff04c224 */ /* 0x001fe400078e0033 */
[----:B------:R-:W-:-:S05]  /*69710*/  @!P4 IMAD.MOV.U32 R5, RZ, RZ, R53 ;  /* 0x000000ffff05c224 */ /* 0x000fca00078e0035 */
[----:B------:R-:W3:Y:S04]  /*69720*/  @!P4 LDG.E.U16 R9, desc[UR8][R4.64] ;  /* 0x000000080409c981 */ /* 0x000ee8000c1e1500 */
[----:B--2---:R0:W-:Y:S04]  /*69730*/  STL [R1+0x44], R55 ;  /* 0x0000443701007387 */ /* 0x0041e80000100800 */
[----:B0-----:R-:W2:Y:S04]  /*69740*/  LDL R55, [R1+0x3d64] ;  /* 0x003d640001377983 */ /* 0x001ea80000100800 */
[----:B------:R-:W2:Y:S04]  /*69750*/  LDL.LU R59, [R1+0x1734] ;  /* 0x00173400013b7983 */ /* 0x000ea80000300800 */
[----:B------:R-:W2:Y:S04]  /*69760*/  LDL R57, [R1+0x3d60] ;  /* 0x003d600001397983 */ /* 0x000ea80000100800 */
[----:B------:R-:W2:Y:S04]  /*69770*/  LDL R47, [R1+0x3d6c] ;  /* 0x003d6c00012f7983 */ /* 0x000ea80000100800 */
[----:B----4-:R-:W-:Y:S04]  /*69780*/  STL [R1+0x40], R0 ;  /* 0x0000400001007387 */ /* 0x010fe80000100800 */
[----:B------:R-:W4:Y:S04]  /*69790*/  LDL.LU R61, [R1+0x4064] ;  /* 0x00406400013d7983 */ /* 0x000f280000300800 */
[----:B------:R-:W4:Y:S01]  /*697a0*/  LDL R5, [R1+0x3d58] ;  /* 0x003d580001057983 */ /* 0x000f220000100800 */
[----:B------:R-:W-:-:S03]  /*697b0*/  PRMT R49, RZ, 0x7610, R49 ;  /* 0x00007610ff317816 */ /* 0x000fc60000000031 */
[----:B------:R-:W4:Y:S04]  /*697c0*/  LDL R53, [R1+0x3d68] ;  /* 0x003d680001357983 */ /* 0x000f280000100800 */
[----:B------:R-:W4:Y:S04]  /*697d0*/  LDL R51, [R1+0x3d74] ;  /* 0x003d740001337983 */ /* 0x000f280000100800 */
[----:B------:R0:W-:Y:S04]  /*697e0*/  STS.U16 [R40+UR5+0x11b80], R3 ;  /* 0x011b800328007988 */ /* 0x0001e80008000405 */
[----:B0-----:R-:W4:Y:S04]  /*697f0*/  LDL.LU R3, [R1+0x4060] ;  /* 0x0040600001037983 */ /* 0x001f280000300800 */
[----:B---3--:R0:W-:Y:S04]  /*69800*/  STL [R1+0x3c], R9 ;  /* 0x00003c0901007387 */ /* 0x0081e80000100800 */
[----:B0-----:R-:W3:Y:S01]  /*69810*/  LDL.LU R9, [R1+0x172c] ;  /* 0x00172c0001097983 */ /* 0x001ee20000300800 */
[----:B--2---:R-:W-:-:S05]  /*69820*/  @!P5 IMAD.MOV.U32 R4, RZ, RZ, R55 ;  /* 0x000000ffff04d224 */ /* 0x004fca00078e0037 */
[----:B----4-:R0:W2:Y:S04]  /*69830*/  @!P5 LDG.E.U16 R49, desc[UR8][R4.64] ;  /* 0x000000080431d981 */ /* 0x0100a8000c1e1500 */
[----:B------:R-:W4:Y:S01]  /*69840*/  LDL.LU R5, [R1+0x1738] ;  /* 0x0017380001057983 */ /* 0x000f220000300800 */
[----:B------:R-:W-:Y:S01]  /*69850*/  PRMT R61, RZ, 0x7610, R61 ;  /* 0x00007610ff3d7816 */ /* 0x000fe2000000003d */
[----:B0-----:R-:W-:Y:S02]  /*69860*/  @!P2 IMAD.MOV.U32 R4, RZ, RZ, R47 ;  /* 0x000000ffff04a224 */ /* 0x001fe400078e002f */
[----:B------:R-:W2:Y:S04]  /*69870*/  LDL R55, [R1+0x3d70] ;  /* 0x003d700001377983 */ /* 0x000ea80000100800 */
[----:B----4-:R0:W-:Y:S02]  /*69880*/  STS.U16 [R40+UR5+0x11d80], R5 ;  /* 0x011d800528007988 */ /* 0x0101e40008000405 */
[----:B0-----:R-:W-:-:S05]  /*69890*/  @!P2 MOV R5, R57 ;  /* 0x000000390005a202 */ /* 0x001fca0000000f00 */
[----:B------:R0:W4:Y:S04]  /*698a0*/  @!P2 LDG.E.U16 R61, desc[UR8][R4.64] ;  /* 0x00000008043da981 */ /* 0x000128000c1e1500 */
[----:B--2---:R1:W-:Y:S01]  /*698b0*/  STL [R1+0x38], R49 ;  /* 0x0000383101007387 */ /* 0x0043e20000100800 */
[----:B------:R-:W-:-:S03]  /*698c0*/  PRMT R3, RZ, 0x7610, R3 ;  /* 0x00007610ff037816 */ /* 0x000fc60000000003 */
[----:B------:R2:W-:Y:S01]  /*698d0*/  STS.U16 [R40+UR5+0x11dc0], R2 ;  /* 0x011dc00228007988 */ /* 0x0005e20008000405 */
[----:B0-----:R-:W-:-:S03]  /*698e0*/  @!P3 IMAD.MOV.U32 R4, RZ, RZ, R51 ;  /* 0x000000ffff04b224 */ /* 0x001fc600078e0033 */
[----:B-1----:R-:W3:Y:S01]  /*698f0*/  LDL R49, [R1+0x3d7c] ;  /* 0x003d7c0001317983 */ /* 0x002ee20000100800 */
[----:B------:R-:W-:-:S05]  /*69900*/  @!P3 IMAD.MOV.U32 R5, RZ, RZ, R53 ;  /* 0x000000ffff05b224 */ /* 0x000fca00078e0035 */
[----:B------:R0:W3:Y:S04]  /*69910*/  @!P3 LDG.E.U16 R3, desc[UR8][R4.64] ;  /* 0x000000080403b981 */ /* 0x0000e8000c1e1500 */
[----:B----4-:R-:W-:Y:S04]  /*69920*/  STL [R1+0x3fa0], R61 ;  /* 0x003fa03d01007387 */ /* 0x010fe80000100800 */
[----:B--2---:R-:W2:Y:S01]  /*69930*/  LDL.LU R2, [R1+0x405c] ;  /* 0x00405c0001027983 */ /* 0x004ea20000300800 */
[----:B0-----:R-:W-:-:S03]  /*69940*/  @!P4 IMAD.MOV.U32 R5, RZ, RZ, R55 ;  /* 0x000000ffff05c224 */ /* 0x001fc600078e0037 */
[----:B------:R-:W4:Y:S04]  /*69950*/  LDL R57, [R1+0x3d78] ;  /* 0x003d780001397983 */ /* 0x000f280000100800 */
[----:B------:R-:W4:Y:S04]  /*69960*/  LDL R47, [R1+0x3d84] ;  /* 0x003d8400012f7983 */ /* 0x000f280000100800 */
[----:B------:R0:W-:Y:S01]  /*69970*/  STS.U16 [R40+UR5+0x11fc0], R60 ;  /* 0x011fc03c28007988 */ /* 0x0001e20008000405 */
[----:B---3--:R-:W-:-:S03]  /*69980*/  @!P4 IMAD.MOV.U32 R4, RZ, RZ, R49 ;  /* 0x000000ffff04c224 */ /* 0x008fc600078e0031 */
[----:B------:R-:W-:Y:S04]  /*69990*/  STL [R1+0x3fa4], R3 ;  /* 0x003fa40301007387 */ /* 0x000fe80000100800 */
[----:B0-----:R-:W3:Y:S04]  /*699a0*/  LDL.LU R60, [R1+0x4058] ;  /* 0x00405800013c7983 */ /* 0x001ee80000300800 */
[----:B------:R-:W3:Y:S04]  /*699b0*/  LDL R53, [R1+0x3d8c] ;  /* 0x003d8c0001357983 */ /* 0x000ee80000100800 */
[----:B------:R-:W3:Y:S01]  /*699c0*/  LDL.LU R51, [R1+0x16b8] ;  /* 0x0016b80001337983 */ /* 0x000ee20000300800 */
[----:B--2---:R-:W-:-:S06]  /*699d0*/  PRMT R2, RZ, 0x7610, R2 ;  /* 0x00007610ff027816 */ /* 0x004fcc0000000002 */
[----:B------:R4:W2:Y:S04]  /*699e0*/  @!P4 LDG.E.U16 R2, desc[UR8][R4.64] ;  /* 0x000000080402c981 */ /* 0x0008a8000c1e1500 */
[----:B------:R0:W-:Y:S01]  /*699f0*/  STS.U16 [R40+UR5+0x11f80], R59 ;  /* 0x011f803b28007988 */ /* 0x0001e20008000405 */
[----:B----4-:R-:W-:Y:S01]  /*69a00*/  @!P5 IMAD.MOV.U32 R4, RZ, RZ, R47 ;  /* 0x000000ffff04d224 */ /* 0x010fe200078e002f */
[----:B---3--:R-:W-:Y:S01]  /*69a10*/  PRMT R60, RZ, 0x7610, R60 ;  /* 0x00007610ff3c7816 */ /* 0x008fe2000000003c */
[----:B------:R-:W-:-:S05]  /*69a20*/  @!P5 IMAD.MOV.U32 R5, RZ, RZ, R57 ;  /* 0x000000ffff05d224 */ /* 0x000fca00078e0039 */
[----:B------:R1:W3:Y:S04]  /*69a30*/  @!P5 LDG.E.U16 R60, desc[UR8][R4.64] ;  /* 0x00000008043cd981 */ /* 0x0002e8000c1e1500 */
[----:B--2---:R-:W-:Y:S04]  /*69a40*/  STL [R1+0x3fa8], R2 ;  /* 0x003fa80201007387 */ /* 0x004fe80000100800 */
[----:B0-----:R-:W2:Y:S04]  /*69a50*/  LDL R59, [R1+0x3d88] ;  /* 0x003d8800013b7983 */ /* 0x001ea80000100800 */
[----:B------:R-:W4:Y:S04]  /*69a60*/  LDL R49, [R1+0x3d94] ;  /* 0x003d940001317983 */ /* 0x000f280000100800 */
[----:B------:R-:W2:Y:S04]  /*69a70*/  LDL.LU R55, [R1+0x16bc] ;  /* 0x0016bc0001377983 */ /* 0x000ea80000300800 */
[----:B------:R-:W2:Y:S04]  /*69a80*/  LDL R47, [R1+0x3d9c] ;  /* 0x003d9c00012f7983 */ /* 0x000ea80000100800 */
[----:B------:R-:W2:Y:S04]  /*69a90*/  LDL.LU R57, [R1+0x16c8] ;  /* 0x0016c80001397983 */ /* 0x000ea80000300800 */
[----:B------:R-:W2:Y:S01]  /*69aa0*/  LDL R5, [R1+0x3d80] ;  /* 0x003d800001057983 */ /* 0x000ea20000100800 */
[----:B------:R-:W-:Y:S01]  /*69ab0*/  PRMT R39, RZ, 0x7610, R39 ;  /* 0x00007610ff277816 */ /* 0x000fe20000000027 */
[----:B-1----:R-:W-:-:S02]  /*69ac0*/  @!P2 IMAD.MOV.U32 R4, RZ, RZ, R53 ;  /* 0x000000ffff04a224 */ /* 0x002fc400078e0035 */
[----:B------:R0:W-:Y:S04]  /*69ad0*/  STS.U16 [R40+UR5+0x12180], R9 ;  /* 0x0121800928007988 */ /* 0x0001e80008000405 */
[----:B---3--:R-:W-:Y:S04]  /*69ae0*/  STL [R1+0x3fac], R60 ;  /* 0x003fac3c01007387 */ /* 0x008fe80000100800 */
[----:B0-----:R-:W3:Y:S04]  /*69af0*/  LDL.LU R9, [R1+0x16cc] ;  /* 0x0016cc0001097983 */ /* 0x001ee80000300800 */
[----:B--2---:R4:W2:Y:S04]  /*69b00*/  @!P2 LDG.E.U16 R39, desc[UR8][R4.64] ;  /* 0x000000080427a981 */ /* 0x0048a8000c1e1500 */
[----:B------:R-:W3:Y:S01]  /*69b10*/  LDL.LU R5, [R1+0x16b0] ;  /* 0x0016b00001057983 */ /* 0x000ee20000300800 */
[----:B------:R-:W-:Y:S01]  /*69b20*/  PRMT R43, RZ, 0x7610, R43 ;  /* 0x00007610ff2b7816 */ /* 0x000fe2000000002b */
[----:B----4-:R-:W-:-:S02]  /*69b30*/  @!P3 IMAD.MOV.U32 R4, RZ, RZ, R49 ;  /* 0x000000ffff04b224 */ /* 0x010fc400078e0031 */
[----:B------:R-:W4:Y:S04]  /*69b40*/  LDL R53, [R1+0x3d98] ;  /* 0x003d980001357983 */ /* 0x000f280000100800 */
[----:B--2---:R0:W-:Y:S04]  /*69b50*/  STL [R1+0x24], R39 ;  /* 0x0000242701007387 */ /* 0x0041e80000100800 */
[----:B---3--:R1:W-:Y:S04]  /*69b60*/  STS.U16 [R40+UR5+0x121c0], R5 ;  /* 0x0121c00528007988 */ /* 0x0083e80008000405 */
[----:B0-----:R-:W2:Y:S01]  /*69b70*/  LDL R39, [R1+0x3da4] ;  /* 0x003da40001277983 */ /* 0x001ea20000100800 */
[----:B-1----:R-:W-:-:S05]  /*69b80*/  @!P3 IMAD.MOV.U32 R5, RZ, RZ, R59 ;  /* 0x000000ffff05b224 */ /* 0x002fca00078e003b */
[----:B------:R0:W3:Y:S04]  /*69b90*/  @!P3 LDG.E.U16 R43, desc[UR8][R4.64] ;  /* 0x00000008042bb981 */ /* 0x0000e8000c1e1500 */
[----:B------:R-:W2:Y:S04]  /*69ba0*/  LDL.LU R4, [R1+0x16b4] ;  /* 0x0016b40001047983 */ /* 0x000ea80000300800 */
[----:B------:R-:W3:Y:S01]  /*69bb0*/  LDL R5, [R1+0x3d90] ;  /* 0x003d900001057983 */ /* 0x000ee20000100800 */
[----:B------:R-:W-:Y:S02]  /*69bc0*/  PRMT R45, RZ, 0x7610, R45 ;  /* 0x00007610ff2d7816 */ /* 0x000fe4000000002d */
[----:B------:R-:W-:Y:S01]  /*69bd0*/  PRMT R8, RZ, 0x7610, R8 ;  /* 0x00007610ff087816 */ /* 0x000fe20000000008 */
[----:B------:R-:W3:Y:S04]  /*69be0*/  LDL R49, [R1+0x3da0] ;  /* 0x003da00001317983 */ /* 0x000ee80000100800 */
[----:B--2---:R0:W-:Y:S02]  /*69bf0*/  STS.U16 [R40+UR5+0x123c0], R4 ;  /* 0x0123c00428007988 */ /* 0x0041e40008000405 */
[----:B0-----:R-:W-:-:S05]  /*69c00*/  @!P4 IMAD.MOV.U32 R4, RZ, RZ, R47 ;  /* 0x000000ffff04c224 */ /* 0x001fca00078e002f */
[----:B---3--:R0:W2:Y:S04]  /*69c10*/  @!P4 LDG.E.U16 R45, desc[UR8][R4.64] ;  /* 0x00000008042dc981 */ /* 0x0080a8000c1e1500 */
[----:B------:R1:W-:Y:S01]  /*69c20*/  STL [R1+0x20], R43 ;  /* 0x0000202b01007387 */ /* 0x0003e20000100800 */
[----:B0-----:R-:W-:Y:S02]  /*69c30*/  @!P5 IMAD.MOV.U32 R4, RZ, RZ, R39 ;  /* 0x000000ffff04d224 */ /* 0x001fe400078e0027 */
[----:B----4-:R-:W-:Y:S01]  /*69c40*/  @!P5 IMAD.MOV.U32 R5, RZ, RZ, R53 ;  /* 0x000000ffff05d224 */ /* 0x010fe200078e0035 */
[----:B-1----:R-:W3:Y:S04]  /*69c50*/  LDL R43, [R1+0x3dac] ;  /* 0x003dac00012b7983 */ /* 0x002ee80000100800 */
[----:B------:R-:W4:Y:S04]  /*69c60*/  LDL.LU R59, [R1+0x16d4] ;  /* 0x0016d400013b7983 */ /* 0x000f280000300800 */
[----:B------:R-:W4:Y:S04]  /*69c70*/  LDL R47, [R1+0x3da8] ;  /* 0x003da800012f7983 */ /* 0x000f280000100800 */
[----:B------:R0:W4:Y:S04]  /*69c80*/  @!P5 LDG.E.U16 R8, desc[UR8][R4.64] ;  /* 0x000000080408d981 */ /* 0x000128000c1e1500 */
[----:B------:R-:W-:Y:S01]  /*69c90*/  STS.U16 [R40+UR5+0x12380], R51 ;  /* 0x0123803328007988 */ /* 0x000fe20008000405 */
[----:B------:R-:W-:Y:S01]  /*69ca0*/  PRMT R42, RZ, 0x7610, R42 ;  /* 0x00007610ff2a7816 */ /* 0x000fe2000000002a */
[----:B0-----:R-:W-:-:S02]  /*69cb0*/  @!P2 IMAD.MOV.U32 R5, RZ, RZ, R49 ;  /* 0x000000ffff05a224 */ /* 0x001fc400078e0031 */
[----:B--2---:R0:W-:Y:S04]  /*69cc0*/  STL [R1+0x1c], R45 ;  /* 0x00001c2d01007387 */ /* 0x0041e80000100800 */
[----:B0-----:R-:W2:Y:S04]  /*69cd0*/  LDL R45, [R1+0x3db4] ;  /* 0x003db400012d7983 */ /* 0x001ea80000100800 */
[----:B------:R-:W2:Y:S04]  /*69ce0*/  LDL.LU R51, [R1+0x16dc] ;  /* 0x0016dc0001337983 */ /* 0x000ea80000300800 */
[----:B------:R-:W2:Y:S01]  /*69cf0*/  LDL R39, [R1+0x3db0] ;  /* 0x003db00001277983 */ /* 0x000ea20000100800 */
[----:B---3--:R-:W-:-:S03]  /*69d00*/  @!P2 IMAD.MOV.U32 R4, RZ, RZ, R43 ;  /* 0x000000ffff04a224 */ /* 0x008fc600078e002b */
[----:B----4-:R0:W-:Y:S04]  /*69d10*/  STL [R1+0x18], R8 ;  /* 0x0000180801007387 */ /* 0x0101e80000100800 */
[----:B------:R1:W3:Y:S04]  /*69d20*/  @!P2 LDG.E.U16 R42, desc[UR8][R4.64] ;  /* 0x00000008042aa981 */ /* 0x0002e8000c1e1500 */
[----:B0-----:R-:W4:Y:S01]  /*69d30*/  LDL R8, [R1+0x3dbc] ;  /* 0x003dbc0001087983 */ /* 0x001f220000100800 */
[----:B------:R-:W-:Y:S01]  /*69d40*/  PRMT R41, RZ, 0x7610, R41 ;  /* 0x00007610ff297816 */ /* 0x000fe20000000029 */
[----:B-1----:R-:W-:Y:S01]  /*69d50*/  @!P3 IMAD.MOV.U32 R5, RZ, RZ, R47 ;  /* 0x000000ffff05b224 */ /* 0x002fe200078e002f */
[----:B------:R-:W-:Y:S01]  /*69d60*/  PRMT R60, RZ, 0x7610, R60 ;  /* 0x00007610ff3c7816 */ /* 0x000fe2000000003c */
[----:B------:R-:W4:Y:S04]  /*69d70*/  LDL.LU R53, [R1+0x16e0] ;  /* 0x0016e00001357983 */ /* 0x000f280000300800 */
[----:B------:R-:W4:Y:S01]  /*69d80*/  LDL R43, [R1+0x3db8] ;  /* 0x003db800012b7983 */ /* 0x000f220000100800 */
[----:B--2---:R-:W-:-:S05]  /*69d90*/  @!P3 IMAD.MOV.U32 R4, RZ, RZ, R45 ;  /* 0x000000ffff04b224 */ /* 0x004fca00078e002d */
[----:B------:R0:W2:Y:S04]  /*69da0*/  @!P3 LDG.E.U16 R41, desc[UR8][R4.64] ;  /* 0x000000080429b981 */ /* 0x0000a8000c1e1500 */
[----:B---3--:R1:W-:Y:S01]  /*69db0*/  STL [R1+0x14], R42 ;  /* 0x0000142a01007387 */ /* 0x0083e20000100800 */
[----:B0-----:R-:W-:Y:S01]  /*69dc0*/  @!P4 MOV R5, R39 ;  /* 0x000000270005c202 */ /* 0x001fe20000000f00 */
[----:B----4-:R-:W-:Y:S02]  /*69dd0*/  @!P4 IMAD.MOV.U32 R4, RZ, RZ, R8 ;  /* 0x000000ffff04c224 */ /* 0x010fe400078e0008 */
[----:B-1----:R-:W3:Y:S04]  /*69de0*/  LDL R42, [R1+0x3dc4] ;  /* 0x003dc400012a7983 */ /* 0x002ee80000100800 */
[----:B------:R0:W4:Y:S04]  /*69df0*/  @!P4 LDG.E.U16 R60, desc[UR8][R4.64] ;  /* 0x00000008043cc981 */ /* 0x000128000c1e1500 */
[----:B------:R1:W-:Y:S04]  /*69e00*/  STS.U16 [R40+UR5+0x12580], R55 ;  /* 0x0125803728007988 */ /* 0x0003e80008000405 */
[----:B------:R-:W-:Y:S04]  /*69e10*/  STS.U16 [R40+UR5+0x125c0], R57 ;  /* 0x0125c03928007988 */ /* 0x000fe80008000405 */
[----:B------:R2:W-:Y:S04]  /*69e20*/  STS.U16 [R40+UR5+0x127c0], R9 ;  /* 0x0127c00928007988 */ /* 0x0005e80008000405 */
[----:B-1----:R-:W4:Y:S01]  /*69e30*/  LDL.LU R55, [R1+0x16e4] ;  /* 0x0016e40001377983 */ /* 0x002f220000300800 */
[----:B------:R-:W-:Y:S01]  /*69e40*/  PRMT R2, RZ, 0x7610, R2 ;  /* 0x00007610ff027816 */ /* 0x000fe20000000002 */
[----:B0-----:R-:W-:-:S02]  /*69e50*/  @!P5 IMAD.MOV.U32 R5, RZ, RZ, R43 ;  /* 0x000000ffff05d224 */ /* 0x001fc400078e002b */
[----:B--2---:R0:W-:Y:S04]  /*69e60*/  STL [R1+0x10], R41 ;  /* 0x0000102901007387 */ /* 0x0041e80000100800 */
[----:B------:R-:W2:Y:S04]  /*69e70*/  LDL R9, [R1+0x3dcc] ;  /* 0x003dcc0001097983 */ /* 0x000ea80000100800 */
[----:B------:R-:W2:Y:S04]  /*69e80*/  LDL R8, [R1+0x3dd4] ;  /* 0x003dd40001087983 */ /* 0x000ea80000100800 */
[----:B0-----:R-:W2:Y:S04]  /*69e90*/  LDL R41, [R1+0x3dc0] ;  /* 0x003dc00001297983 */ /* 0x001ea80000100800 */
[----:B------:R-:W2:Y:S01]  /*69ea0*/  LDL.LU R57, [R1+0x16e8] ;  /* 0x0016e80001397983 */ /* 0x000ea20000300800 */
[----:B---3--:R-:W-:-:S03]  /*69eb0*/  @!P5 IMAD.MOV.U32 R4, RZ, RZ, R42 ;  /* 0x000000ffff04d224 */ /* 0x008fc600078e002a */
[----:B----4-:R-:W-:Y:S04]  /*69ec0*/  STL [R1+0x3fbc], R60 ;  /* 0x003fbc3c01007387 */ /* 0x010fe80000100800 */
[----:B------:R-:W3:Y:S04]  /*69ed0*/  LDL R39, [R1+0x3dc8] ;  /* 0x003dc80001277983 */ /* 0x000ee80000100800 */
[----:B------:R2:W4:Y:S01]  /*69ee0*/  @!P5 LDG.E.U16 R2, desc[UR8][R4.64] ;  /* 0x000000080402d981 */ /* 0x000522000c1e1500 */
[----:B------:R-:W-:Y:S02]  /*69ef0*/  PRMT R3, RZ, 0x7610, R3 ;  /* 0x00007610ff037816 */ /* 0x000fe40000000003 */
[----:B------:R-:W-:Y:S01]  /*69f00*/  PRMT R61, RZ, 0x7610, R61 ;  /* 0x00007610ff3d7816 */ /* 0x000fe2000000003d */
[----:B------:R0:W-:Y:S04]  /*69f10*/  STS.U16 [R40+UR5+0x12780], R59 ;  /* 0x0127803b28007988 */ /* 0x0001e80008000405 */
[----:B0-----:R-:W3:Y:S04]  /*69f20*/  LDL.LU R59, [R1+0x16ec] ;  /* 0x0016ec00013b7983 */ /* 0x001ee80000300800 */
[----:B------:R-:W3:Y:S01]  /*69f30*/  LDL R43, [R1+0x3ddc] ;  /* 0x003ddc00012b7983 */ /* 0x000ee20000100800 */
[----:B--2---:R-:W-:-:S02]  /*69f40*/  @!P2 IMAD.MOV.U32 R4, RZ, RZ, R9 ;  /* 0x000000ffff04a224 */ /* 0x004fc400078e0009 */
[----:B------:R-:W-:-:S05]  /*69f50*/  @!P2 IMAD.MOV.U32 R5, RZ, RZ, R41 ;  /* 0x000000ffff05a224 */ /* 0x000fca00078e0029 */
[----:B------:R0:W2:Y:S04]  /*69f60*/  @!P2 LDG.E.U16 R3, desc[UR8][R4.64] ;  /* 0x000000080403a981 */ /* 0x0000a8000c1e1500 */
[----:B----4-:R1:W-:Y:S04]  /*69f70*/  STL [R1+0x3fc0], R2 ;  /* 0x003fc00201007387 */ /* 0x0103e80000100800 */
[----:B------:R-:W4:Y:S04]  /*69f80*/  LDL R42, [R1+0x3dd8] ;  /* 0x003dd800012a7983 */ /* 0x000f280000100800 */
[----:B------:R-:W4:Y:S01]  /*69f90*/  LDL R41, [R1+0x3de4] ;  /* 0x003de40001297983 */ /* 0x000f220000100800 */
[----:B0-----:R-:W-:-:S02]  /*69fa0*/  @!P3 IMAD.MOV.U32 R4, RZ, RZ, R8 ;  /* 0x000000ffff04b224 */ /* 0x001fc400078e0008 */
[----:B---3--:R-:W-:Y:S01]  /*69fb0*/  @!P3 IMAD.MOV.U32 R5, RZ, RZ, R39 ;  /* 0x000000ffff05b224 */ /* 0x008fe200078e0027 */
[----:B-1----:R-:W3:Y:S04]  /*69fc0*/  LDL R2, [R1+0x3dd0] ;  /* 0x003dd00001027983 */ /* 0x002ee80000100800 */
[----:B------:R-:W4:Y:S04]  /*69fd0*/  LDL.LU R9, [R1+0x16f0] ;  /* 0x0016f00001097983 */ /* 0x000f280000300800 */
[----:B------:R0:W4:Y:S01]  /*69fe0*/  @!P3 LDG.E.U16 R61, desc[UR8][R4.64] ;  /* 0x00000008043db981 */ /* 0x000122000c1e1500 */
[----:B------:R-:W-:-:S03]  /*69ff0*/  PRMT R58, RZ, 0x7610, R58 ;  /* 0x00007610ff3a7816 */ /* 0x000fc6000000003a */
[----:B------:R1:W-:Y:S01]  /*6a000*/  STS.U16 [R40+UR5+0x12980], R51 ;  /* 0x0129803328007988 */ /* 0x0003e20008000405 */
[----:B------:R-:W-:Y:S01]  /*6a010*/  PRMT R56, RZ, 0x7610, R56 ;  /* 0x00007610ff387816 */ /* 0x000fe20000000038 */
[----:B0-----:R-:W-:Y:S02]  /*6a020*/  @!P4 IMAD.MOV.U32 R4, RZ, RZ, R43 ;  /* 0x000000ffff04c224 */ /* 0x001fe400078e002b */
[----:B--2---:R0:W-:Y:S04]  /*6a030*/  STL [R1+0x3fb0], R3 ;  /* 0x003fb00301007387 */ /* 0x0041e80000100800 */
[----:B------:R-:W2:Y:S04]  /*6a040*/  LDL R39, [R1+0x3de0] ;  /* 0x003de00001277983 */ /* 0x000ea80000100800 */
[----:B------:R-:W2:Y:S01]  /*6a050*/  LDL R8, [R1+0x3dec] ;  /* 0x003dec0001087983 */ /* 0x000ea20000100800 */
[----:B---3--:R-:W-:-:S03]  /*6a060*/  @!P4 IMAD.MOV.U32 R5, RZ, RZ, R2 ;  /* 0x000000ffff05c224 */ /* 0x008fc600078e0002 */
[----:B----4-:R-:W-:Y:S04]  /*6a070*/  STL [R1+0x3fb4], R61 ;  /* 0x003fb43d01007387 */ /* 0x010fe80000100800 */
[----:B-1----:R-:W3:Y:S04]  /*6a080*/  LDL.LU R51, [R1+0x1700] ;  /* 0x0017000001337983 */ /* 0x002ee80000300800 */
[----:B0-----:R-:W4:Y:S04]  /*6a090*/  LDL R3, [R1+0x3de8] ;  /* 0x003de80001037983 */ /* 0x001f280000100800 */
[----:B------:R-:W3:Y:S04]  /*6a0a0*/  LDL R2, [R1+0x3df4] ;  /* 0x003df40001027983 */ /* 0x000ee80000100800 */
[----:B------:R0:W3:Y:S02]  /*6a0b0*/  @!P4 LDG.E.U16 R58, desc[UR8][R4.64] ;  /* 0x00000008043ac981 */ /* 0x0000e4000c1e1500 */
[----:B0-----:R-:W-:-:S02]  /*6a0c0*/  @!P5 IMAD.MOV.U32 R4, RZ, RZ, R41 ;  /* 0x000000ffff04d224 */ /* 0x001fc400078e0029 */
[----:B------:R-:W-:-:S05]  /*6a0d0*/  @!P5 IMAD.MOV.U32 R5, RZ, RZ, R42 ;  /* 0x000000ffff05d224 */ /* 0x000fca00078e002a */
[----:B------:R2:W3:Y:S01]  /*6a0e0*/  @!P5 LDG.E.U16 R56, desc[UR8][R4.64] ;  /* 0x000000080438d981 */ /* 0x0004e2000c1e1500 */
[----:B------:R-:W-:Y:S02]  /*6a0f0*/  PRMT R54, RZ, 0x7610, R54 ;  /* 0x00007610ff367816 */ /* 0x000fe40000000036 */
[----:B------:R-:W-:Y:S01]  /*6a100*/  PRMT R52, RZ, 0x7610, R52 ;  /* 0x00007610ff347816 */ /* 0x000fe20000000034 */
[----:B------:R0:W-:Y:S04]  /*6a110*/  STS.U16 [R40+UR5+0x129c0], R53 ;  /* 0x0129c03528007988 */ /* 0x0001e80008000405 */
[----:B------:R1:W-:Y:S01]  /*6a120*/  STS.U16 [R40+UR5+0x12bc0], R55 ;  /* 0x012bc03728007988 */ /* 0x0003e20008000405 */
[----:B--2---:R-:W-:Y:S02]  /*6a130*/  @!P2 IMAD.MOV.U32 R5, RZ, RZ, R39 ;  /* 0x000000ffff05a224 */ /* 0x004fe400078e0027 */
[----:B------:R-:W-:-:S05]  /*6a140*/  @!P2 IMAD.MOV.U32 R4, RZ, RZ, R8 ;  /* 0x000000ffff04a224 */ /* 0x000fca00078e0008 */
[----:B------:R4:W2:Y:S02]  /*6a150*/  @!P2 LDG.E.U16 R54, desc[UR8][R4.64] ;  /* 0x000000080436a981 */ /* 0x0008a4000c1e1500 */
[----:B----4-:R-:W-:Y:S02]  /*6a160*/  @!P3 IMAD.MOV.U32 R5, RZ, RZ, R3 ;  /* 0x000000ffff05b224 */ /* 0x010fe400078e0003 */
[----:B---3--:R-:W-:Y:S01]  /*6a170*/  @!P3 IMAD.MOV.U32 R4, RZ, RZ, R2 ;  /* 0x000000ffff04b224 */ /* 0x008fe200078e0002 */
[----:B------:R-:W-:Y:S04]  /*6a180*/  STL [R1+0x3fb8], R58 ;  /* 0x003fb83a01007387 */ /* 0x000fe80000100800 */
[----:B0-----:R-:W3:Y:S04]  /*6a190*/  LDL.LU R53, [R1+0x1704] ;  /* 0x0017040001357983 */ /* 0x001ee80000300800 */
[----:B------:R-:W4:Y:S04]  /*6a1a0*/  @!P3 LDG.E.U16 R52, desc[UR8][R4.64] ;  /* 0x000000080434b981 */ /* 0x000f28000c1e1500 */
[----:B------:R-:W-:Y:S04]  /*6a1b0*/  STL [R1+0x3fc4], R56 ;  /* 0x003fc43801007387 */ /* 0x000fe80000100800 */
[----:B-1----:R-:W3:Y:S04]  /*6a1c0*/  LDL.LU R55, [R1+0x1708] ;  /* 0x0017080001377983 */ /* 0x002ee80000300800 */
[----:B------:R-:W3:Y:S04]  /*6a1d0*/  LDL R39, [R1+0x3df0] ;  /* 0x003df00001277983 */ /* 0x000ee80000100800 */
[----:B------:R-:W3:Y:S04]  /*6a1e0*/  LDL R8, [R1+0x3dfc] ;  /* 0x003dfc0001087983 */ /* 0x000ee80000100800 */
[----:B------:R0:W-:Y:S04]  /*6a1f0*/  STS.U16 [R40+UR5+0x12b80], R57 ;  /* 0x012b803928007988 */ /* 0x0001e80008000405 */
[----:B------:R1:W-:Y:S04]  /*6a200*/  STS.U16 [R40+UR5+0x12d80], R59 ;  /* 0x012d803b28007988 */ /* 0x0003e80008000405 */
[----:B0-----:R-:W3:Y:S04]  /*6a210*/  LDL.LU R57, [R1+0x170c] ;  /* 0x00170c0001397983 */ /* 0x001ee80000300800 */
[----:B-1----:R-:W3:Y:S04]  /*6a220*/  LDL.LU R59, [R1+0x1710] ;  /* 0x00171000013b7983 */ /* 0x002ee80000300800 */
[----:B------:R0:W-:Y:S04]  /*6a230*/  STS.U16 [R40+UR5+0x12dc0], R9 ;  /* 0x012dc00928007988 */ /* 0x0001e80008000405 */
[----:B--2---:R-:W-:Y:S04]  /*6a240*/  STL [R1+0x3fc8], R54 ;  /* 0x003fc83601007387 */ /* 0x004fe80000100800 */
[----:B------:R-:W2:Y:S04]  /*6a250*/  LDL R3, [R1+0x3df8] ;  /* 0x003df80001037983 */ /* 0x000ea80000100800 */
[----:B------:R-:W2:Y:S04]  /*6a260*/  LDL R2, [R1+0x3e04] ;  /* 0x003e040001027983 */ /* 0x000ea80000100800 */
[----:B------:R-:W2:Y:S04]  /*6a270*/  LDL R45, [R1+0x3e00] ;  /* 0x003e0000012d7983 */ /* 0x000ea80000100800 */
[----:B------:R-:W2:Y:S04]  /*6a280*/  LDL R43, [R1+0x3e0c] ;  /* 0x003e0c00012b7983 */ /* 0x000ea80000100800 */
[----:B0-----:R-:W2:Y:S04]  /*6a290*/  LDL.LU R9, [R1+0x1714] ;  /* 0x0017140001097983 */ /* 0x001ea80000300800 */
[----:B----4-:R-:W-:Y:S04]  /*6a2a0*/  STL [R1+0x3fcc], R52 ;  /* 0x003fcc3401007387 */ /* 0x010fe80000100800 */
[----:B------:R-:W4:Y:S04]  /*6a2b0*/  LDL R42, [R1+0x3e08] ;  /* 0x003e0800012a7983 */ /* 0x000f280000100800 */
[----:B------:R-:W4:Y:S01]  /*6a2c0*/  LDL R41, [R1+0x3e14] ;  /* 0x003e140001297983 */ /* 0x000f220000100800 */
[----:B---3--:R-:W-:-:S02]  /*6a2d0*/  @!P4 IMAD.MOV.U32 R5, RZ, RZ, R39 ;  /* 0x000000ffff05c224 */ /* 0x008fc400078e0027 */
[----:B------:R-:W-:Y:S01]  /*6a2e0*/  @!P4 IMAD.MOV.U32 R4, RZ, RZ, R8 ;  /* 0x000000ffff04c224 */ /* 0x000fe200078e0008 */
[----:B------:R-:W3:Y:S04]  /*6a2f0*/  LDL R39, [R1+0x3f60] ;  /* 0x003f600001277983 */ /* 0x000ee80000100800 */
[----:B------:R-:W3:Y:S01]  /*6a300*/  LDL R8, [R1+0x3f6c] ;  /* 0x003f6c0001087983 */ /* 0x000ee20000100800 */
[----:B------:R-:W-:Y:S02]  /*6a310*/  PRMT R50, RZ, 0x7610, R50 ;  /* 0x00007610ff327816 */ /* 0x000fe40000000032 */
[----:B------:R-:W-:-:S04]  /*6a320*/  PRMT R48, RZ, 0x7610, R48 ;  /* 0x00007610ff307816 */ /* 0x000fc80000000030 */
[----:B------:R2:W3:Y:S01]  /*6a330*/  @!P4 LDG.E.U16 R50, desc[UR8][R4.64] ;  /* 0x000000080432c981 */ /* 0x0004e2000c1e1500 */
[----:B------:R-:W-:Y:S02]  /*6a340*/  PRMT R46, RZ, 0x7610, R46 ;  /* 0x00007610ff2e7816 */ /* 0x000fe4000000002e */
[----:B------:R-:W-:Y:S02]  /*6a350*/  PRMT R44, RZ, 0x7610, R44 ;  /* 0x00007610ff2c7816 */ /* 0x000fe4000000002c */
[----:B------:R-:W-:Y:S02]  /*6a360*/  PRMT R7, RZ, 0x7610, R7 ;  /* 0x00007610ff077816 */ /* 0x000fe40000000007 */
[----:B--2---:R-:W-:Y:S01]  /*6a370*/  @!P5 MOV R5, R3 ;  /* 0x000000030005d202 */ /* 0x004fe20000000f00 */
[----:B------:R-:W-:-:S05]  /*6a380*/  @!P5 IMAD.MOV.U32 R4, RZ, RZ, R2 ;  /* 0x000000ffff04d224 */ /* 0x000fca00078e0002 */
[----:B------:R0:W2:Y:S02]  /*6a390*/  @!P5 LDG.E.U16 R48, desc[UR8][R4.64] ;  /* 0x000000080430d981 */ /* 0x0000a4000c1e1500 */
[----:B0-----:R-:W-:Y:S02]  /*6a3a0*/  @!P2 IMAD.MOV.U32 R4, RZ, RZ, R43 ;  /* 0x000000ffff04a224 */ /* 0x001fe400078e002b */
[----:B------:R-:W-:-:S05]  /*6a3b0*/  @!P2 IMAD.MOV.U32 R5, RZ, RZ, R45 ;  /* 0x000000ffff05a224 */ /* 0x000fca00078e002d */
[----:B------:R4:W2:Y:S02]  /*6a3c0*/  @!P2 LDG.E.U16 R46, desc[UR8][R4.64] ;  /* 0x00000008042ea981 */ /* 0x0008a4000c1e1500 */
[----:B----4-:R-:W-:Y:S02]  /*6a3d0*/  @!P3 IMAD.MOV.U32 R4, RZ, RZ, R41 ;  /* 0x000000ffff04b224 */ /* 0x010fe400078e0029 */
[----:B------:R-:W-:-:S05]  /*6a3e0*/  @!P3 IMAD.MOV.U32 R5, RZ, RZ, R42 ;  /* 0x000000ffff05b224 */ /* 0x000fca00078e002a */
[----:B------:R3:W4:Y:S02]  /*6a3f0*/  @!P3 LDG.E.U16 R44, desc[UR8][R4.64] ;  /* 0x00000008042cb981 */ /* 0x000724000c1e1500 */
[----:B---3--:R-:W-:Y:S02]  /*6a400*/  @!P2 IMAD.MOV.U32 R4, RZ, RZ, R8 ;  /* 0x000000ffff04a224 */ /* 0x008fe400078e0008 */
[----:B------:R-:W-:-:S05]  /*6a410*/  @!P2 IMAD.MOV.U32 R5, RZ, RZ, R39 ;  /* 0x000000ffff05a224 */ /* 0x000fca00078e0027 */
[----:B------:R-:W3:Y:S04]  /*6a420*/  @!P2 LDG.E.U16 R7, desc[UR8][R4.64] ;  /* 0x000000080407a981 */ /* 0x000ee8000c1e1500 */
[----:B------:R-:W-:Y:S04]  /*6a430*/  STL [R1+0x3fd0], R50 ;  /* 0x003fd03201007387 */ /* 0x000fe80000100800 */
[----:B------:R-:W3:Y:S04]  /*6a440*/  LDL R3, [R1+0x3f68] ;  /* 0x003f680001037983 */ /* 0x000ee80000100800 */
[----:B------:R-:W3:Y:S04]  /*6a450*/  LDL R2, [R1+0x3f74] ;  /* 0x003f740001027983 */ /* 0x000ee80000100800 */
[----:B------:R-:W-:Y:S04]  /*6a460*/  STS.U16 [R40+UR5+0x12fc0], R51 ;  /* 0x012fc03328007988 */ /* 0x000fe80008000405 */
[----:B------:R-:W-:Y:S04]  /*6a470*/  STS.U16 [R40+UR5+0x12f80], R53 ;  /* 0x012f803528007988 */ /* 0x000fe80008000405 */
[----:B------:R-:W-:Y:S04]  /*6a480*/  STS.U16 [R40+UR5+0x13180], R55 ;  /* 0x0131803728007988 */ /* 0x000fe80008000405 */
[----:B------:R-:W-:Y:S04]  /*6a490*/  STS.U16 [R40+UR5+0x131c0], R57 ;  /* 0x0131c03928007988 */ /* 0x000fe80008000405 */
[----:B------:R-:W-:Y:S04]  /*6a4a0*/  STS.U16 [R40+UR5+0x133c0], R59 ;  /* 0x0133c03b28007988 */ /* 0x000fe80008000405 */
[----:B------:R-:W-:Y:S04]  /*6a4b0*/  STS.U16 [R40+UR5+0x13380], R9 ;  /* 0x0133800928007988 */ /* 0x000fe80008000405 */
[----:B--2---:R0:W-:Y:S04]  /*6a4c0*/  STL [R1+0x3fd4], R48 ;  /* 0x003fd43001007387 */ /* 0x0041e80000100800 */
[----:B------:R-:W-:Y:S04]  /*6a4d0*/  STL [R1+0x3ff4], R46 ;  /* 0x003ff42e01007387 */ /* 0x000fe80000100800 */
[----:B----4-:R1:W-:Y:S04]  /*6a4e0*/  STL [R1+0x3ff8], R44 ;  /* 0x003ff82c01007387 */ /* 0x0103e80000100800 */
[----:B0-----:R-:W2:Y:S04]  /*6a4f0*/  LDL.LU R48, [R1+0x1724] ;  /* 0x0017240001307983 */ /* 0x001ea80000300800 */
[----:B---3--:R0:W-:Y:S04]  /*6a500*/  STL [R1+0x3fd8], R7 ;  /* 0x003fd80701007387 */ /* 0x0081e80000100800 */
[----:B------:R-:W3:Y:S04]  /*6a510*/  LDL.LU R50, [R1+0x1728] ;  /* 0x0017280001327983 */ /* 0x000ee80000300800 */
[----:B------:R-:W4:Y:S04]  /*6a520*/  LDL R9, [R1+0x3f70] ;  /* 0x003f700001097983 */ /* 0x000f280000100800 */
[----:B------:R-:W4:Y:S04]  /*6a530*/  LDL R8, [R1+0x3f7c] ;  /* 0x003f7c0001087983 */ /* 0x000f280000100800 */
[----:B-1----:R-:W2:Y:S04]  /*6a540*/  LDL R44, [R1+0x3f78] ;  /* 0x003f7800012c7983 */ /* 0x002ea80000100800 */
[----:B0-----:R-:W2:Y:S01]  /*6a550*/  LDL R7, [R1+0x3f80] ;  /* 0x003f800001077983 */ /* 0x001ea20000100800 */
[----:B------:R-:W-:Y:S01]  /*6a560*/  PRMT R6, RZ, 0x7610, R6 ;  /* 0x00007610ff067816 */ /* 0x000fe20000000006 */
[----:B------:R-:W-:-:S02]  /*6a570*/  @!P3 IMAD.MOV.U32 R4, RZ, RZ, R2 ;  /* 0x000000ffff04b224 */ /* 0x000fc400078e0002 */
[----:B------:R-:W-:Y:S01]  /*6a580*/  @!P3 IMAD.MOV.U32 R5, RZ, RZ, R3 ;  /* 0x000000ffff05b224 */ /* 0x000fe200078e0003 */
[----:B------:R-:W3:Y:S04]  /*6a590*/  LDL.LU R52, [R1+0x1720] ;  /* 0x0017200001347983 */ /* 0x000ee80000300800 */
[----:B------:R-:W3:Y:S04]  /*6a5a0*/  LDL.LU R54, [R1+0x171c] ;  /* 0x00171c0001367983 */ /* 0x000ee80000300800 */
[----:B------:R-:W3:Y:S04]  /*6a5b0*/  LDL.LU R56, [R1+0x1718] ;  /* 0x0017180001387983 */ /* 0x000ee80000300800 */
[----:B------:R-:W3:Y:S04]  /*6a5c0*/  LDL.LU R58, [R1+0x16fc] ;  /* 0x0016fc00013a7983 */ /* 0x000ee80000300800 */
[----:B------:R0:W3:Y:S04]  /*6a5d0*/  @!P3 LDG.E.U16 R6, desc[UR8][R4.64] ;  /* 0x000000080406b981 */ /* 0x0000e8000c1e1500 */
        /* <DEDUP_REMOVED lines=9> */
[----:B0-----:R-:W-:-:S02]  /*6a670*/  PRMT R5, RZ, 0x7610, R5 ;  /* 0x00007610ff057816 */ /* 0x001fc40000000005 */
[----:B------:R-:W-:Y:S01]  /*6a680*/  PRMT R4, RZ, 0x7610, R4 ;  /* 0x00007610ff047816 */ /* 0x000fe20000000004 */
[----:B------:R-:W3:Y:S04]  /*6a690*/  LDL.LU R47, [R1+0x15e0] ;  /* 0x0015e000012f7983 */ /* 0x000ee80000300800 */
[----:B------:R-:W3:Y:S04]  /*6a6a0*/  LDL.LU R49, [R1+0x15b0] ;  /* 0x0015b00001317983 */ /* 0x000ee80000300800 */
[----:B------:R-:W3:Y:S04]  /*6a6b0*/  LDL.LU R51, [R1+0x15a8] ;  /* 0x0015a80001337983 */ /* 0x000ee80000300800 */
[----:B------:R-:W3:Y:S04]  /*6a6c0*/  LDL.LU R53, [R1+0x15a4] ;  /* 0x0015a40001357983 */ /* 0x000ee80000300800 */
[----:B------:R-:W3:Y:S04]  /*6a6d0*/  LDL.LU R55, [R1+0x15a0] ;  /* 0x0015a00001377983 */ /* 0x000ee80000300800 */
[----:B------:R-:W3:Y:S04]  /*6a6e0*/  LDL.LU R57, [R1+0x1570] ;  /* 0x0015700001397983 */ /* 0x000ee80000300800 */
[----:B------:R-:W3:Y:S04]  /*6a6f0*/  LDL.LU R59, [R1+0x1568] ;  /* 0x00156800013b7983 */ /* 0x000ee80000300800 */
[----:B----4-:R2:W4:Y:S02]  /*6a700*/  @!P4 LDG.E.U16 R5, desc[UR8][R8.64] ;  /* 0x000000080805c981 */ /* 0x010524000c1e1500 */
[----:B--2---:R-:W-:-:S02]  /*6a710*/  @!P5 IMAD.MOV.U32 R8, RZ, RZ, R7 ;  /* 0x000000ffff08d224 */ /* 0x004fc400078e0007 */
[----:B------:R-:W-:-:S05]  /*6a720*/  @!P5 IMAD.MOV.U32 R9, RZ, RZ, R44 ;  /* 0x000000ffff09d224 */ /* 0x000fca00078e002c */
[----:B------:R-:W2:Y:S01]  /*6a730*/  @!P5 LDG.E.U16 R4, desc[UR8][R8.64] ;  /* 0x000000080804d981 */ /* 0x000ea2000c1e1500 */
[----:B------:R-:W0:Y:S03]  /*6a740*/  S2R R0, SR_TID.X ;  /* 0x0000000000007919 */ /* 0x000e260000002100 */
[----:B---3--:R-:W-:Y:S04]  /*6a750*/  STL [R1+0x3fdc], R6 ;  /* 0x003fdc0601007387 */ /* 0x008fe80000100800 */
        /* <DEDUP_REMOVED lines=12> */
[----:B0-----:R-:W-:-:S05]  /*6a820*/  LOP3.LUT R0, R0, 0x1f, RZ, 0xc0, !PT ;  /* 0x0000001f00007812 */ /* 0x001fca00078ec0ff */
[----:B------:R-:W-:-:S05]  /*6a830*/  IMAD.SHL.U32 R0, R0, 0x2, RZ ;  /* 0x0000000200007824 */ /* 0x000fca00078e00ff */
[----:B------:R-:W-:Y:S04]  /*6a840*/  STS.U16 [R0+UR5], R42 ;  /* 0x0000002a00007988 */ /* 0x000fe80008000405 */
        /* <DEDUP_REMOVED lines=9> */
[----:B----4-:R-:W-:Y:S04]  /*6a8e0*/  STL [R1+0x3fe0], R5 ;  /* 0x003fe00501007387 */ /* 0x010fe80000100800 */
[----:B--2---:R0:W-:Y:S04]  /*6a8f0*/  STL [R1+0x3fe4], R4 ;  /* 0x003fe40401007387 */ /* 0x0041e80000100800 */
[----:B0-----:R-:W2:Y:S04]  /*6a900*/  LDL.LU R4, [R1+0x1564] ;  /* 0x0015640001047983 */ /* 0x001ea80000300800 */
[----:B------:R-:W3:Y:S04]  /*6a910*/  LDL.LU R8, [R1+0x1560] ;  /* 0x0015600001087983 */ /* 0x000ee80000300800 */
        /* <DEDUP_REMOVED lines=30> */
[----:B---3--:R1:W-:Y:S04]  /*6ab00*/  STS.U16 [R0+UR5+0x8c0], R8 ;  /* 0x0008c00800007988 */ /* 0x0083e80008000405 */
[----:B----4-:R2:W-:Y:S04]  /*6ab10*/  STS.U16 [R0+UR5+0xc40], R9 ;  /* 0x000c400900007988 */ /* 0x0105e80008000405 */
[----:B------:R3:W-:Y:S04]  /*6ab20*/  STS.U16 [R0+UR5+0xc00], R5 ;  /* 0x000c000500007988 */ /* 0x0007e80008000405 */
[----:B------:R4:W-:Y:S04]  /*6ab30*/  STS.U16 [R0+UR5+0xcc0], R6 ;  /* 0x000cc00600007988 */ /* 0x0009e80008000405 */
[----:B------:R2:W-:Y:S04]  /*6ab40*/  STS.U16 [R0+UR5+0xc80], R7 ;  /* 0x000c800700007988 */ /* 0x0005e80008000405 */
[----:B0-----:R-:W4:Y:S04]  /*6ab50*/  LDL.LU R4, [R1+0x1368] ;  /* 0x0013680001047983 */ /* 0x001f280000300800 */
[----:B-1----:R-:W4:Y:S04]  /*6ab60*/  LDL.LU R8, [R1+0x1364] ;  /* 0x0013640001087983 */ /* 0x002f280000300800 */
[----:B--2---:R-:W2:Y:S04]  /*6ab70*/  LDL.LU R9, [R1+0x1360] ;  /* 0x0013600001097983 */ /* 0x004ea80000300800 */
[----:B---3--:R-:W3:Y:S04]  /*6ab80*/  LDL.LU R5, [R1+0x1330] ;  /* 0x0013300001057983 */ /* 0x008ee80000300800 */
[----:B----4-:R-:W4:Y:S04]  /*6ab90*/  LDL.LU R6, [R1+0x1328] ;  /* 0x0013280001067983 */ /* 0x010f280000300800 */
[----:B------:R0:W-:Y:S04]  /*6aba0*/  STS.U16 [R0+UR5+0x1000], R44 ;  /* 0x0010002c00007988 */ /* 0x0001e80008000405 */
        /* <DEDUP_REMOVED lines=31> */
[----:B-1----:R-:W4:Y:S04]  /*6ada0*/  LDL.LU R40, [R1+0x1230] ;  /* 0x0012300001287983 */ /* 0x002f280000300800 */
[----:B------:R-:W4:Y:S04]  /*6adb0*/  LDL.LU R41, [R1+0x1228] ;  /* 0x0012280001297983 */ /* 0x000f280000300800 */
[----:B------:R-:W4:Y:S04]  /*6adc0*/  LDL.LU R42, [R1+0x1224] ;  /* 0x00122400012a7983 */ /* 0x000f280000300800 */
[----:B------:R-:W4:Y:S04]  /*6add0*/  LDL.LU R43, [R1+0x1220] ;  /* 0x00122000012b7983 */ /* 0x000f280000300800 */
[----:B------:R0:W-:Y:S04]  /*6ade0*/  STS.U16 [R0+UR5+0x2080], R47 ;  /* 0x0020802f00007988 */ /* 0x0001e80008000405 */
[----:B------:R-:W4:Y:S04]  /*6adf0*/  LDL.LU R45, [R1+0x11f0] ;  /* 0x0011f000012d7983 */ /* 0x000f280000300800 */
[----:B------:R1:W-:Y:S04]  /*6ae00*/  STS.U16 [R0+UR5+0x20c0], R49 ;  /* 0x0020c03100007988 */ /* 0x0003e80008000405 */
[----:B------:R0:W-:Y:S04]  /*6ae10*/  STS.U16 [R0+UR5+0x2440], R51 ;  /* 0x0024403300007988 */ /* 0x0001e80008000405 */
[----:B------:R0:W-:Y:S04]  /*6ae20*/  STS.U16 [R0+UR5+0x2400], R53 ;  /* 0x0024003500007988 */ /* 0x0001e80008000405 */
[----:B------:R1:W-:Y:S04]  /*6ae30*/  STS.U16 [R0+UR5+0x24c0], R55 ;  /* 0x0024c03700007988 */ /* 0x0003e80008000405 */
[----:B------:R1:W-:Y:S04]  /*6ae40*/  STS.U16 [R0+UR5+0x2480], R57 ;  /* 0x0024803900007988 */ /* 0x0003e80008000405 */
[----:B0-----:R-:W4:Y:S04]  /*6ae50*/  LDL.LU R47, [R1+0x11e8] ;  /* 0x0011e800012f7983 */ /* 0x001f280000300800 */
[----:B-1----:R-:W4:Y:S04]  /*6ae60*/  LDL.LU R49, [R1+0x11e4] ;  /* 0x0011e40001317983 */ /* 0x002f280000300800 */
[----:B------:R-:W4:Y:S04]  /*6ae70*/  LDL.LU R51, [R1+0x11e0] ;  /* 0x0011e00001337983 */ /* 0x000f280000300800 */
[----:B------:R-:W4:Y:S04]  /*6ae80*/  LDL.LU R53, [R1+0x11b0] ;  /* 0x0011b00001357983 */ /* 0x000f280000300800 */
[----:B------:R-:W4:Y:S04]  /*6ae90*/  LDL.LU R55, [R1+0x11a8] ;  /* 0x0011a80001377983 */ /* 0x000f280000300800 */
[----:B------:R0:W-:Y:S04]  /*6aea0*/  STS.U16 [R0+UR5+0x2800], R59 ;  /* 0x0028003b00007988 */ /* 0x0001e80008000405 */
[----:B------:R-:W4:Y:S04]  /*6aeb0*/  LDL.LU R57, [R1+0x11a4] ;  /* 0x0011a40001397983 */ /* 0x000f280000300800 */
[----:B0-----:R-:W4:Y:S04]  /*6aec0*/  LDL.LU R59, [R1+0x11a0] ;  /* 0x0011a000013b7983 */ /* 0x001f280000300800 */
[----:B------:R-:W-:Y:S04]  /*6aed0*/  STS.U16 [R0+UR5+0x2840], R4 ;  /* 0x0028400400007988 */ /* 0x000fe80008000405 */
[----:B------:R-:W-:Y:S04]  /*6aee0*/  STS.U16 [R0+UR5+0x2880], R8 ;  /* 0x0028800800007988 */ /* 0x000fe80008000405 */
[----:B--2---:R-:W-:Y:S04]  /*6aef0*/  STS.U16 [R0+UR5+0x28c0], R9 ;  /* 0x0028c00900007988 */ /* 0x004fe80008000405 */
[----:B---3--:R0:W-:Y:S04]  /*6af00*/  STS.U16 [R0+UR5+0x38c0], R39 ;  /* 0x0038c02700007988 */ /* 0x0081e80008000405 */
[----:B----4-:R1:W-:Y:S04]  /*6af10*/  STS.U16 [R0+UR5+0x3c40], R40 ;  /* 0x003c402800007988 */ /* 0x0103e80008000405 */
        /* <DEDUP_REMOVED lines=24> */
[----:B------:R-:W4:Y:S04]  /*6b0a0*/  LDL.LU R4, [R1+0x10a8] ;  /* 0x0010a80001047983 */ /* 0x000f280000300800 */
[----:B------:R-:W4:Y:S04]  /*6b0b0*/  LDL.LU R8, [R1+0x10a4] ;  /* 0x0010a40001087983 */ /* 0x000f280000300800 */
[----:B------:R-:W4:Y:S04]  /*6b0c0*/  LDL.LU R9, [R1+0x10a0] ;  /* 0x0010a00001097983 */ /* 0x000f280000300800 */
[----:B------:R0:W-:Y:S04]  /*6b0d0*/  STS.U16 [R0+UR5+0x2c40], R5 ;  /* 0x002c400500007988 */ /* 0x0001e80008000405 */
        /* <DEDUP_REMOVED lines=26> */
[----:B------:R1:W-:Y:S04]  /*6b280*/  STS.U16 [R0+UR5+0x3880], R60 ;  /* 0x0038803c00007988 */ /* 0x0003e80008000405 */
[----:B0-----:R-:W4:Y:S04]  /*6b290*/  LDL.LU R2, [R1+0xf9c] ;  /* 0x000f9c0001027983 */ /* 0x001f280000300800 */
[----:B-1----:R-:W4:Y:S04]  /*6b2a0*/  LDL.LU R60, [R1+0xf98] ;  /* 0x000f9800013c7983 */ /* 0x002f280000300800 */
[----:B------:R0:W-:Y:S04]  /*6b2b0*/  STS.U16 [R0+UR5+0x4800], R39 ;  /* 0x0048002700007988 */ /* 0x0001e80008000405 */
[----:B------:R1:W-:Y:S04]  /*6b2c0*/  STS.U16 [R0+UR5+0x4840], R40 ;  /* 0x0048402800007988 */ /* 0x0003e80008000405 */
[----:B--2---:R2:W-:Y:S04]  /*6b2d0*/  STS.U16 [R0+UR5+0x4880], R41 ;  /* 0x0048802900007988 */ /* 0x0045e80008000405 */
[----:B---3--:R3:W-:Y:S04]  /*6b2e0*/  STS.U16 [R0+UR5+0x48c0], R42 ;  /* 0x0048c02a00007988 */ /* 0x0087e80008000405 */
[----:B----4-:R4:W-:Y:S04]  /*6b2f0*/  STS.U16 [R0+UR5+0x4c40], R43 ;  /* 0x004c402b00007988 */ /* 0x0109e80008000405 */
[----:B------:R2:W-:Y:S04]  /*6b300*/  STS.U16 [R0+UR5+0x4c00], R45 ;  /* 0x004c002d00007988 */ /* 0x0005e80008000405 */
[----:B0-----:R-:W4:Y:S04]  /*6b310*/  LDL.LU R39, [R1+0x4054] ;  /* 0x0040540001277983 */ /* 0x001f280000300800 */
[----:B-1----:R-:W4:Y:S04]  /*6b320*/  LDL.LU R40, [R1+0x4050] ;  /* 0x0040500001287983 */ /* 0x002f280000300800 */
[----:B--2---:R-:W2:Y:S04]  /*6b330*/  LDL.LU R41, [R1+0x404c] ;  /* 0x00404c0001297983 */ /* 0x004ea80000300800 */
[----:B---3--:R-:W3:Y:S04]  /*6b340*/  LDL.LU R42, [R1+0x4048] ;  /* 0x00404800012a7983 */ /* 0x008ee80000300800 */
[----:B----4-:R-:W4:Y:S04]  /*6b350*/  LDL.LU R43, [R1+0x4044] ;  /* 0x00404400012b7983 */ /* 0x010f280000300800 */
[----:B------:R-:W2:Y:S04]  /*6b360*/  LDL.LU R45, [R1+0x4040] ;  /* 0x00404000012d7983 */ /* 0x000ea80000300800 */
        /* <DEDUP_REMOVED lines=12> */
[----:B------:R0:W-:Y:S04]  /*6b430*/  STS.U16 [R0+UR5+0x5440], R59 ;  /* 0x0054403b00007988 */ /* 0x0001e80008000405 */
[----:B------:R-:W-:Y:S04]  /*6b440*/  STS.U16 [R0+UR5+0x54c0], R8 ;  /* 0x0054c00800007988 */ /* 0x000fe80008000405 */
[----:B------:R1:W-:Y:S04]  /*6b450*/  STS.U16 [R0+UR5+0x5480], R9 ;  /* 0x0054800900007988 */ /* 0x0003e80008000405 */
[----:B0-----:R-:W2:Y:S04]  /*6b460*/  LDL.LU R59, [R1+0x4024] ;  /* 0x00402400013b7983 */ /* 0x001ea80000300800 */
[----:B-1----:R-:W2:Y:S04]  /*6b470*/  LDL R9, [R1+0x3e18] ;  /* 0x003e180001097983 */ /* 0x002ea80000100800 */
[----:B------:R-:W2:Y:S04]  /*6b480*/  LDL R8, [R1+0x3e24] ;  /* 0x003e240001087983 */ /* 0x000ea80000100800 */
[----:B------:R0:W-:Y:S04]  /*6b490*/  STS.U16 [R0+UR5+0x5400], R4 ;  /* 0x0054000400007988 */ /* 0x0001e80008000405 */
[----:B0-----:R-:W3:Y:S04]  /*6b4a0*/  LDL R4, [R1+0x3e8c] ;  /* 0x003e8c0001047983 */ /* 0x001ee80000100800 */
[----:B------:R0:W-:Y:S04]  /*6b4b0*/  STS.U16 [R0+UR5+0x5cc0], R50 ;  /* 0x005cc03200007988 */ /* 0x0001e80008000405 */
[----:B0-----:R-:W4:Y:S04]  /*6b4c0*/  LDL R50, [R1+0x3e80] ;  /* 0x003e800001327983 */ /* 0x001f280000100800 */
[----:B------:R0:W-:Y:S04]  /*6b4d0*/  STS.U16 [R0+UR5+0x5800], R5 ;  /* 0x0058000500007988 */ /* 0x0001e80008000405 */
[----:B------:R1:W-:Y:S04]  /*6b4e0*/  STS.U16 [R0+UR5+0x5c00], R48 ;  /* 0x005c003000007988 */ /* 0x0003e80008000405 */
[----:B------:R1:W-:Y:S04]  /*6b4f0*/  STS.U16 [R0+UR5+0x5c40], R46 ;  /* 0x005c402e00007988 */ /* 0x0003e80008000405 */
[----:B0-----:R-:W4:Y:S04]  /*6b500*/  LDL R5, [R1+0x3e94] ;  /* 0x003e940001057983 */ /* 0x001f280000100800 */
[----:B-1----:R-:W4:Y:S04]  /*6b510*/  LDL R48, [R1+0x3e88] ;  /* 0x003e880001307983 */ /* 0x002f280000100800 */
[----:B------:R-:W4:Y:S04]  /*6b520*/  LDL R46, [R1+0x3e90] ;  /* 0x003e9000012e7983 */ /* 0x000f280000100800 */
        /* <DEDUP_REMOVED lines=9> */
[----:B------:R1:W-:Y:S04]  /*6b5c0*/  STS.U16 [R0+UR5+0x8840], R17 ;  /* 0x0088401100007988 */ /* 0x0003e80008000405 */
[----:B0-----:R-:W4:Y:S04]  /*6b5d0*/  LDL R6, [R1+0x3f0c] ;  /* 0x003f0c0001067983 */ /* 0x001f280000100800 */
[----:B-1----:R-:W4:Y:S04]  /*6b5e0*/  LDL R7, [R1+0x3f00] ;  /* 0x003f000001077983 */ /* 0x002f280000100800 */
[----:B------:R-:W4:Y:S04]  /*6b5f0*/  LDL R19, [R1+0x3f08] ;  /* 0x003f080001137983 */ /* 0x000f280000100800 */
[----:B------:R-:W4:Y:S04]  /*6b600*/  LDL R17, [R1+0x3f14] ;  /* 0x003f140001117983 */ /* 0x000f280000100800 */
[----:B------:R0:W-:Y:S02]  /*6b610*/  STS.U16 [R0+UR5+0x7080], R40 ;  /* 0x0070802800007988 */ /* 0x0001e40008000405 */
[----:B0-----:R-:W-:-:S06]  /*6b620*/  PRMT R40, RZ, 0x7610, R40 ;  /* 0x00007610ff287816 */ /* 0x001fcc0000000028 */
[----:B--2---:R3:W2:Y:S04]  /*6b630*/  @!P5 LDG.E.U16 R40, desc[UR8][R8.64] ;  /* 0x000000080828d981 */ /* 0x0046a8000c1e1500 */
[----:B------:R0:W-:Y:S02]  /*6b640*/  STS.U16 [R0+UR5+0x88c0], R15 ;  /* 0x0088c00f00007988 */ /* 0x0001e40008000405 */
[----:B0-----:R-:W-:Y:S01]  /*6b650*/  PRMT R15, RZ, 0x7610, R15 ;  /* 0x00007610ff0f7816 */ /* 0x001fe2000000000f */
[----:B---3--:R-:W-:Y:S01]  /*6b660*/  @!P2 IMAD.MOV.U32 R8, RZ, RZ, R4 ;  /* 0x000000ffff08a224 */ /* 0x008fe200078e0004 */
[----:B------:R0:W-:Y:S01]  /*6b670*/  STS.U16 [R0+UR5+0x8c40], R14 ;  /* 0x008c400e00007988 */ /* 0x0001e20008000405 */
[----:B----4-:R-:W-:-:S05]  /*6b680*/  @!P2 IMAD.MOV.U32 R9, RZ, RZ, R50 ;  /* 0x000000ffff09a224 */ /* 0x010fca00078e0032 */
[----:B------:R1:W3:Y:S01]  /*6b690*/  @!P2 LDG.E.U16 R15, desc[UR8][R8.64] ;  /* 0x00000008080fa981 */ /* 0x0002e2000c1e1500 */
[----:B0-----:R-:W-:-:S03]  /*6b6a0*/  PRMT R14, RZ, 0x7610, R14 ;  /* 0x00007610ff0e7816 */ /* 0x001fc6000000000e */
[----:B------:R0:W-:Y:S01]  /*6b6b0*/  STS.U16 [R0+UR5+0x8c00], R13 ;  /* 0x008c000d00007988 */ /* 0x0001e20008000405 */
[----:B-1----:R-:W-:Y:S02]  /*6b6c0*/  @!P3 IMAD.MOV.U32 R8, RZ, RZ, R5 ;  /* 0x000000ffff08b224 */ /* 0x002fe400078e0005 */
[----:B------:R-:W-:Y:S01]  /*6b6d0*/  @!P3 IMAD.MOV.U32 R9, RZ, RZ, R48 ;  /* 0x000000ffff09b224 */ /* 0x000fe200078e0030 */
[----:B0-----:R-:W-:-:S04]  /*6b6e0*/  PRMT R13, RZ, 0x7610, R13 ;  /* 0x00007610ff0d7816 */ /* 0x001fc8000000000d */
[----:B------:R0:W4:Y:S04]  /*6b6f0*/  @!P3 LDG.E.U16 R14, desc[UR8][R8.64] ;  /* 0x00000008080eb981 */ /* 0x000128000c1e1500 */
[----:B------:R1:W-:Y:S01]  /*6b700*/  STS.U16 [R0+UR5+0x8cc0], R12 ;  /* 0x008cc00c00007988 */ /* 0x0003e20008000405 */
[----:B0-----:R-:W-:Y:S02]  /*6b710*/  @!P4 IMAD.MOV.U32 R8, RZ, RZ, R2 ;  /* 0x000000ffff08c224 */ /* 0x001fe400078e0002 */
[----:B------:R-:W-:Y:S01]  /*6b720*/  @!P4 IMAD.MOV.U32 R9, RZ, RZ, R46 ;  /* 0x000000ffff09c224 */ /* 0x000fe200078e002e */
[----:B-1----:R-:W-:-:S04]  /*6b730*/  PRMT R12, RZ, 0x7610, R12 ;  /* 0x00007610ff0c7816 */ /* 0x002fc8000000000c */
[----:B------:R0:W4:Y:S04]  /*6b740*/  @!P4 LDG.E.U16 R13, desc[UR8][R8.64] ;  /* 0x00000008080dc981 */ /* 0x000128000c1e1500 */
[----:B------:R1:W-:Y:S01]  /*6b750*/  STS.U16 [R0+UR5+0x8c80], R11 ;  /* 0x008c800b00007988 */ /* 0x0003e20008000405 */
[----:B0-----:R-:W-:Y:S01]  /*6b760*/  @!P5 IMAD.MOV.U32 R8, RZ, RZ, R3 ;  /* 0x000000ffff08d224 */ /* 0x001fe200078e0003 */
[----:B------:R-:W-:Y:S02]  /*6b770*/  @!P5 MOV R9, R44 ;  /* 0x0000002c0009d202 */ /* 0x000fe40000000f00 */
[----:B-1----:R-:W-:-:S03]  /*6b780*/  PRMT R11, RZ, 0x7610, R11 ;  /* 0x00007610ff0b7816 */ /* 0x002fc6000000000b */
[----:B------:R0:W4:Y:S04]  /*6b790*/  @!P5 LDG.E.U16 R12, desc[UR8][R8.64] ;  /* 0x00000008080cd981 */ /* 0x000128000c1e1500 */
[----:B------:R1:W-:Y:S01]  /*6b7a0*/  STS.U16 [R0+UR5+0x9000], R10 ;  /* 0x0090000a00007988 */ /* 0x0003e20008000405 */
[----:B0-----:R-:W-:Y:S02]  /*6b7b0*/  @!P2 IMAD.MOV.U32 R8, RZ, RZ, R6 ;  /* 0x000000ffff08a224 */ /* 0x001fe400078e0006 */
[----:B------:R-:W-:Y:S01]  /*6b7c0*/  @!P2 IMAD.MOV.U32 R9, RZ, RZ, R7 ;  /* 0x000000ffff09a224 */ /* 0x000fe200078e0007 */
[----:B-1----:R-:W-:-:S04]  /*6b7d0*/  PRMT R10, RZ, 0x7610, R10 ;  /* 0x00007610ff0a7816 */ /* 0x002fc8000000000a */
[----:B------:R0:W4:Y:S04]  /*6b7e0*/  @!P2 LDG.E.U16 R11, desc[UR8][R8.64] ;  /* 0x00000008080ba981 */ /* 0x000128000c1e1500 */
[----:B------:R1:W-:Y:S01]  /*6b7f0*/  STS.U16 [R0+UR5+0x8880], R16 ;  /* 0x0088801000007988 */ /* 0x0003e20008000405 */
[----:B0-----:R-:W-:Y:S02]  /*6b800*/  @!P3 IMAD.MOV.U32 R8, RZ, RZ, R17 ;  /* 0x000000ffff08b224 */ /* 0x001fe400078e0011 */
[----:B------:R-:W-:-:S05]  /*6b810*/  @!P3 IMAD.MOV.U32 R9, RZ, RZ, R19 ;  /* 0x000000ffff09b224 */ /* 0x000fca00078e0013 */
[----:B------:R0:W4:Y:S04]  /*6b820*/  @!P3 LDG.E.U16 R10, desc[UR8][R8.64] ;  /* 0x00000008080ab981 */ /* 0x000128000c1e1500 */
[----:B--2---:R-:W-:Y:S04]  /*6b830*/  STL [R1+0x3ffc], R40 ;  /* 0x003ffc2801007387 */ /* 0x004fe80000100800 */
[----:B-1----:R-:W2:Y:S04]  /*6b840*/  LDL R16, [R1+0x3f10] ;  /* 0x003f100001107983 */ /* 0x002ea80000100800 */
[----:B------:R-:W2:Y:S04]  /*6b850*/  LDL R4, [R1+0x3f1c] ;  /* 0x003f1c0001047983 */ /* 0x000ea80000100800 */
[----:B------:R1:W-:Y:S04]  /*6b860*/  STS.U16 [R0+UR5+0x8800], R18 ;  /* 0x0088001200007988 */ /* 0x0003e80008000405 */
[----:B---3--:R3:W-:Y:S04]  /*6b870*/  STL [R1+0x4000], R15 ;  /* 0x0040000f01007387 */ /* 0x0087e80000100800 */
[----:B-1----:R-:W2:Y:S04]  /*6b880*/  LDL R18, [R1+0x3f18] ;  /* 0x003f180001127983 */ /* 0x002ea80000100800 */
[----:B------:R-:W2:Y:S04]  /*6b890*/  LDL R5, [R1+0x3f24] ;  /* 0x003f240001057983 */ /* 0x000ea80000100800 */
[----:B----4-:R1:W-:Y:S04]  /*6b8a0*/  STL [R1+0x4004], R14 ;  /* 0x0040040e01007387 */ /* 0x0103e80000100800 */
[----:B---3--:R-:W3:Y:S04]  /*6b8b0*/  LDL R15, [R1+0x3e10] ;  /* 0x003e1000010f7983 */ /* 0x008ee80000100800 */
[----:B------:R-:W4:Y:S04]  /*6b8c0*/  LDL R2, [R1+0x3e1c] ;  /* 0x003e1c0001027983 */ /* 0x000f280000100800 */
[----:B------:R0:W-:Y:S04]  /*6b8d0*/  STL [R1+0x4008], R13 ;  /* 0x0040080d01007387 */ /* 0x0001e80000100800 */
[----:B-1----:R-:W4:Y:S04]  /*6b8e0*/  LDL R14, [R1+0x3e20] ;  /* 0x003e2000010e7983 */ /* 0x002f280000100800 */
[----:B------:R-:W4:Y:S01]  /*6b8f0*/  LDL R3, [R1+0x3e2c] ;  /* 0x003e2c0001037983 */ /* 0x000f220000100800 */
[----:B0-----:R-:W-:-:S03]  /*6b900*/  PRMT R9, RZ, 0x7610, R9 ;  /* 0x00007610ff097816 */ /* 0x001fc60000000009 */
[----:B------:R-:W-:Y:S04]  /*6b910*/  STL [R1+0x400c], R12 ;  /* 0x00400c0c01007387 */ /* 0x000fe80000100800 */
[----:B------:R-:W4:Y:S04]  /*6b920*/  LDL R7, [R1+0x3e28] ;  /* 0x003e280001077983 */ /* 0x000f280000100800 */
[----:B------:R-:W4:Y:S04]  /*6b930*/  LDL R6, [R1+0x3e34] ;  /* 0x003e340001067983 */ /* 0x000f280000100800 */
[----:B------:R-:W-:Y:S04]  /*6b940*/  STL [R1+0x4010], R11 ;  /* 0x0040100b01007387 */ /* 0x000fe80000100800 */
[----:B------:R-:W-:Y:S04]  /*6b950*/  STL [R1+0x4014], R10 ;  /* 0x0040140a01007387 */ /* 0x000fe80000100800 */
[----:B------:R-:W4:Y:S01]  /*6b960*/  LDL R13, [R1+0x3e30] ;  /* 0x003e3000010d7983 */ /* 0x000f220000100800 */
[----:B--2---:R-:W-:-:S02]  /*6b970*/  @!P4 IMAD.MOV.U32 R17, RZ, RZ, R16 ;  /* 0x000000ffff11c224 */ /* 0x004fc400078e0010 */
[----:B------:R-:W-:Y:S02]  /*6b980*/  @!P4 IMAD.MOV.U32 R16, RZ, RZ, R4 ;  /* 0x000000ffff10c224 */ /* 0x000fe400078e0004 */
[----:B------:R-:W2:Y:S04]  /*6b990*/  LDL R4, [R1+0x3e3c] ;  /* 0x003e3c0001047983 */ /* 0x000ea80000100800 */
[----:B------:R0:W2:Y:S01]  /*6b9a0*/  @!P4 LDG.E.U16 R9, desc[UR8][R16.64] ;  /* 0x000000081009c981 */ /* 0x0000a2000c1e1500 */
[----:B------:R-:W-:-:S03]  /*6b9b0*/  PRMT R8, RZ, 0x7610, R8 ;  /* 0x00007610ff087816 */ /* 0x000fc60000000008 */
[----:B------:R1:W-:Y:S04]  /*6b9c0*/  STS.U16 [R0+UR5+0x7000], R42 ;  /* 0x0070002a00007988 */ /* 0x0003e80008000405 */
[----:B------:R0:W-:Y:S01]  /*6b9d0*/  STS.U16 [R0+UR5+0x7440], R38 ;  /* 0x0074402600007988 */ /* 0x0001e20008000405 */
[----:B-1----:R-:W-:Y:S01]  /*6b9e0*/  PRMT R42, RZ, 0x7610, R42 ;  /* 0x00007610ff2a7816 */ /* 0x002fe2000000002a */
[----:B0-----:R-:W-:Y:S02]  /*6b9f0*/  @!P5 IMAD.MOV.U32 R17, RZ, RZ, R18 ;  /* 0x000000ffff11d224 */ /* 0x001fe400078e0012 */
[----:B------:R-:W-:-:S05]  /*6ba00*/  @!P5 IMAD.MOV.U32 R16, RZ, RZ, R5 ;  /* 0x000000ffff10d224 */ /* 0x000fca00078e0005 */
[----:B------:R3:W2:Y:S01]  /*6ba10*/  @!P5 LDG.E.U16 R8, desc[UR8][R16.64] ;  /* 0x000000081008d981 */ /* 0x0006a2000c1e1500 */
[----:B------:R-:W-:Y:S01]  /*6ba20*/  PRMT R38, RZ, 0x7610, R38 ;  /* 0x00007610ff267816 */ /* 0x000fe20000000026 */
[----:B---3--:R-:W-:Y:S02]  /*6ba30*/  @!P4 IMAD.MOV.U32 R17, RZ, RZ, R15 ;  /* 0x000000ffff11c224 */ /* 0x008fe400078e000f */
[----:B----4-:R-:W-:-:S05]  /*6ba40*/  @!P4 IMAD.MOV.U32 R16, RZ, RZ, R2 ;  /* 0x000000ffff10c224 */ /* 0x010fca00078e0002 */
[----:B------:R0:W3:Y:S02]  /*6ba50*/  @!P4 LDG.E.U16 R42, desc[UR8][R16.64] ;  /* 0x00000008102ac981 */ /* 0x0000e4000c1e1500 */
[----:B0-----:R-:W-:Y:S02]  /*6ba60*/  @!P2 IMAD.MOV.U32 R17, RZ, RZ, R14 ;  /* 0x000000ffff11a224 */ /* 0x001fe400078e000e */
[----:B------:R-:W-:-:S05]  /*6ba70*/  @!P2 IMAD.MOV.U32 R16, RZ, RZ, R3 ;  /* 0x000000ffff10a224 */ /* 0x000fca00078e0003 */
[----:B------:R0:W4:Y:S04]  /*6ba80*/  @!P2 LDG.E.U16 R38, desc[UR8][R16.64] ;  /* 0x000000081026a981 */ /* 0x000128000c1e1500 */
[----:B------:R1:W-:Y:S04]  /*6ba90*/  STS.U16 [R0+UR5+0x74c0], R36 ;  /* 0x0074c02400007988 */ /* 0x0003e80008000405 */
[----:B------:R1:W-:Y:S01]  /*6baa0*/  STS.U16 [R0+UR5+0x7800], R34 ;  /* 0x0078002200007988 */ /* 0x0003e20008000405 */
[----:B0-----:R-:W-:Y:S01]  /*6bab0*/  @!P3 IMAD.MOV.U32 R17, RZ, RZ, R7 ;  /* 0x000000ffff11b224 */ /* 0x001fe200078e0007 */
[----:B-1----:R-:W-:Y:S01]  /*6bac0*/  PRMT R36, RZ, 0x7610, R36 ;  /* 0x00007610ff247816 */ /* 0x002fe20000000024 */
[----:B------:R-:W-:Y:S01]  /*6bad0*/  @!P3 IMAD.MOV.U32 R16, RZ, RZ, R6 ;  /* 0x000000ffff10b224 */ /* 0x000fe200078e0006 */
[----:B------:R-:W-:-:S04]  /*6bae0*/  PRMT R34, RZ, 0x7610, R34 ;  /* 0x00007610ff227816 */ /* 0x000fc80000000022 */
[----:B------:R0:W4:Y:S02]  /*6baf0*/  @!P3 LDG.E.U16 R36, desc[UR8][R16.64] ;  /* 0x000000081024b981 */ /* 0x000124000c1e1500 */
[----:B0-----:R-:W-:Y:S02]  /*6bb00*/  @!P4 IMAD.MOV.U32 R17, RZ, RZ, R13 ;  /* 0x000000ffff11c224 */ /* 0x001fe400078e000d */
[----:B--2---:R-:W-:Y:S01]  /*6bb10*/  @!P4 IMAD.MOV.U32 R16, RZ, RZ, R4 ;  /* 0x000000ffff10c224 */ /* 0x004fe200078e0004 */
[----:B------:R0:W-:Y:S04]  /*6bb20*/  STL [R1+0x4018], R9 ;  /* 0x0040180901007387 */ /* 0x0001e80000100800 */
[----:B------:R-:W2:Y:S04]  /*6bb30*/  LDL R5, [R1+0x3e44] ;  /* 0x003e440001057983 */ /* 0x000ea80000100800 */
[----:B------:R-:W2:Y:S04]  /*6bb40*/  LDL R12, [R1+0x3e38] ;  /* 0x003e3800010c7983 */ /* 0x000ea80000100800 */
[----:B------:R2:W2:Y:S04]  /*6bb50*/  @!P4 LDG.E.U16 R34, desc[UR8][R16.64] ;  /* 0x000000081022c981 */ /* 0x0004a8000c1e1500 */
[----:B------:R1:W-:Y:S04]  /*6bb60*/  STL [R1+0x401c], R8 ;  /* 0x00401c0801007387 */ /* 0x0003e80000100800 */
[----:B0-----:R-:W2:Y:S04]  /*6bb70*/  LDL R9, [R1+0x3e40] ;  /* 0x003e400001097983 */ /* 0x001ea80000100800 */
[----:B------:R-:W2:Y:S04]  /*6bb80*/  LDL R15, [R1+0x3e48] ;  /* 0x003e4800010f7983 */ /* 0x000ea80000100800 */
[----:B------:R-:W2:Y:S04]  /*6bb90*/  LDL R2, [R1+0x3e54] ;  /* 0x003e540001027983 */ /* 0x000ea80000100800 */
[----:B-1----:R-:W2:Y:S04]  /*6bba0*/  LDL R8, [R1+0x3e4c] ;  /* 0x003e4c0001087983 */ /* 0x002ea80000100800 */
[----:B---3--:R-:W-:Y:S04]  /*6bbb0*/  STL [R1+0x4020], R42 ;  /* 0x0040202a01007387 */ /* 0x008fe80000100800 */
[----:B------:R-:W3:Y:S04]  /*6bbc0*/  LDL R10, [R1+0x3e50] ;  /* 0x003e5000010a7983 */ /* 0x000ee80000100800 */
[----:B------:R-:W3:Y:S04]  /*6bbd0*/  LDL R3, [R1+0x3e5c] ;  /* 0x003e5c0001037983 */ /* 0x000ee80000100800 */
[----:B----4-:R-:W-:Y:S04]  /*6bbe0*/  STL [R1+0x3fe8], R38 ;  /* 0x003fe82601007387 */ /* 0x010fe80000100800 */
[----:B------:R-:W4:Y:S04]  /*6bbf0*/  LDL R14, [R1+0x3e58] ;  /* 0x003e5800010e7983 */ /* 0x000f280000100800 */
[----:B------:R-:W3:Y:S04]  /*6bc00*/  LDL R11, [R1+0x3e64] ;  /* 0x003e6400010b7983 */ /* 0x000ee80000100800 */
[----:B------:R-:W3:Y:S04]  /*6bc10*/  LDL R7, [R1+0x3e60] ;  /* 0x003e600001077983 */ /* 0x000ee80000100800 */
[----:B------:R-:W3:Y:S04]  /*6bc20*/  LDL R6, [R1+0x3e6c] ;  /* 0x003e6c0001067983 */ /* 0x000ee80000100800 */
[----:B------:R-:W-:Y:S04]  /*6bc30*/  STL [R1+0x3fec], R36 ;  /* 0x003fec2401007387 */ /* 0x000fe80000100800 */
[----:B------:R-:W3:Y:S04]  /*6bc40*/  LDL R13, [R1+0x3e68] ;  /* 0x003e6800010d7983 */ /* 0x000ee80000100800 */
[----:B------:R-:W3:Y:S01]  /*6bc50*/  LDL R4, [R1+0x3e74] ;  /* 0x003e740001047983 */ /* 0x000ee20000100800 */
[----:B--2---:R-:W-:-:S03]  /*6bc60*/  @!P5 IMAD.MOV.U32 R16, RZ, RZ, R5 ;  /* 0x000000ffff10d224 */ /* 0x004fc600078e0005 */
[----:B------:R-:W-:Y:S04]  /*6bc70*/  STL [R1+0x3ff0], R34 ;  /* 0x003ff02201007387 */ /* 0x000fe80000100800 */
[----:B------:R-:W2:Y:S04]  /*6bc80*/  LDL R5, [R1+0x3e7c] ;  /* 0x003e7c0001057983 */ /* 0x000ea80000100800 */
[----:B------:R0:W-:Y:S01]  /*6bc90*/  STS.U16 [R0+UR5+0x7880], R32 ;  /* 0x0078802000007988 */ /* 0x0001e20008000405 */
[----:B------:R-:W-:-:S03]  /*6bca0*/  @!P5 MOV R17, R12 ;  /* 0x0000000c0011d202 */ /* 0x000fc60000000f00 */
[----:B------:R1:W-:Y:S04]  /*6bcb0*/  STS.U16 [R0+UR5+0x7c40], R30 ;  /* 0x007c401e00007988 */ /* 0x0003e80008000405 */
[----:B------:R-:W2:Y:S01]  /*6bcc0*/  LDL R12, [R1+0x3e70] ;  /* 0x003e7000010c7983 */ /* 0x000ea20000100800 */
[----:B0-----:R-:W-:Y:S02]  /*6bcd0*/  PRMT R32, RZ, 0x7610, R32 ;  /* 0x00007610ff207816 */ /* 0x001fe40000000020 */
[----:B-1----:R-:W-:-:S04]  /*6bce0*/  PRMT R30, RZ, 0x7610, R30 ;  /* 0x00007610ff1e7816 */ /* 0x002fc8000000001e */
[----:B------:R0:W2:Y:S02]  /*6bcf0*/  @!P5 LDG.E.U16 R32, desc[UR8][R16.64] ;  /* 0x000000081020d981 */ /* 0x0000a4000c1e1500 */
[----:B0-----:R-:W-:Y:S02]  /*6bd00*/  @!P2 IMAD.MOV.U32 R17, RZ, RZ, R9 ;  /* 0x000000ffff11a224 */ /* 0x001fe400078e0009 */
[----:B------:R-:W-:Y:S02]  /*6bd10*/  @!P3 IMAD.MOV.U32 R19, RZ, RZ, R15 ;  /* 0x000000ffff13b224 */ /* 0x000fe400078e000f */
[----:B------:R-:W-:Y:S01]  /*6bd20*/  @!P3 IMAD.MOV.U32 R18, RZ, RZ, R2 ;  /* 0x000000ffff12b224 */ /* 0x000fe200078e0002 */
[----:B------:R-:W2:Y:S04]  /*6bd30*/  LDL R9, [R1+0x3e78] ;  /* 0x003e780001097983 */ /* 0x000ea80000100800 */
[----:B------:R-:W2:Y:S04]  /*6bd40*/  LDL R2, [R1+0x3eac] ;  /* 0x003eac0001027983 */ /* 0x000ea80000100800 */
[----:B------:R-:W-:Y:S04]  /*6bd50*/  STS.U16 [R0+UR5+0x8400], R21 ;  /* 0x0084001500007988 */ /* 0x000fe80008000405 */
[----:B------:R0:W-:Y:S04]  /*6bd60*/  STS.U16 [R0+UR5+0x84c0], R20 ;  /* 0x0084c01400007988 */ /* 0x0001e80008000405 */
[----:B------:R1:W-:Y:S04]  /*6bd70*/  STS.U16 [R0+UR5+0x80c0], R23 ;  /* 0x0080c01700007988 */ /* 0x0003e80008000405 */
[----:B------:R0:W-:Y:S01]  /*6bd80*/  STS.U16 [R0+UR5+0x8440], R22 ;  /* 0x0084401600007988 */ /* 0x0001e20008000405 */
[----:B------:R-:W-:-:S03]  /*6bd90*/  @!P2 IMAD.MOV.U32 R16, RZ, RZ, R8 ;  /* 0x000000ffff10a224 */ /* 0x000fc600078e0008 */
[----:B------:R-:W2:Y:S04]  /*6bda0*/  LDL R8, [R1+0x3e84] ;  /* 0x003e840001087983 */ /* 0x000ea80000100800 */
[----:B------:R2:W-:Y:S04]  /*6bdb0*/  STS.U16 [R0+UR5+0x8040], R25 ;  /* 0x0080401900007988 */ /* 0x0005e80008000405 */
[----:B------:R0:W2:Y:S04]  /*6bdc0*/  @!P2 LDG.E.U16 R30, desc[UR8][R16.64] ;  /* 0x00000008101ea981 */ /* 0x0000a8000c1e1500 */
[----:B------:R0:W-:Y:S04]  /*6bdd0*/  STS.U16 [R0+UR5+0x8080], R24 ;  /* 0x0080801800007988 */ /* 0x0001e80008000405 */
[----:B------:R-:W-:Y:S04]  /*6bde0*/  STS.U16 [R0+UR5+0x7c80], R27 ;  /* 0x007c801b00007988 */ /* 0x000fe80008000405 */
[----:B------:R-:W-:Y:S04]  /*6bdf0*/  STS.U16 [R0+UR5+0x8000], R26 ;  /* 0x0080001a00007988 */ /* 0x000fe80008000405 */
[----:B------:R-:W-:Y:S04]  /*6be00*/  STS.U16 [R0+UR5+0x7c00], R29 ;  /* 0x007c001d00007988 */ /* 0x000fe80008000405 */
[----:B------:R-:W-:Y:S04]  /*6be10*/  STS.U16 [R0+UR5+0x7cc0], R28 ;  /* 0x007cc01c00007988 */ /* 0x000fe80008000405 */
[----:B------:R0:W-:Y:S04]  /*6be20*/  STS.U16 [R0+UR5+0x78c0], R31 ;  /* 0x0078c01f00007988 */ /* 0x0001e80008000405 */
[----:B------:R1:W-:Y:S04]  /*6be30*/  STS.U16 [R0+UR5+0x7840], R33 ;  /* 0x0078402100007988 */ /* 0x0003e80008000405 */
[----:B------:R1:W-:Y:S04]  /*6be40*/  STS.U16 [R0+UR5+0x7480], R35 ;  /* 0x0074802300007988 */ /* 0x0003e80008000405 */
[----:B------:R1:W-:Y:S01]  /*6be50*/  STS.U16 [R0+UR5+0x7400], R37 ;  /* 0x0074002500007988 */ /* 0x0003e20008000405 */
[----:B0-----:R-:W-:-:S02]  /*6be60*/  PRMT R16, RZ, 0x7610, R16 ;  /* 0x00007610ff107816 */ /* 0x001fc40000000010 */
[----:B------:R-:W-:Y:S01]  /*6be70*/  PRMT R17, RZ, 0x7610, R17 ;  /* 0x00007610ff117816 */ /* 0x000fe20000000011 */
[----:B------:R0:W-:Y:S04]  /*6be80*/  STS.U16 [R0+UR5+0x70c0], R39 ;  /* 0x0070c02700007988 */ /* 0x0001e80008000405 */
[----:B------:R0:W-:Y:S04]  /*6be90*/  STS.U16 [R0+UR5+0x7040], R41 ;  /* 0x0070402900007988 */ /* 0x0001e80008000405 */
[----:B------:R3:W2:Y:S04]  /*6bea0*/  @!P3 LDG.E.U16 R16, desc[UR8][R18.64] ;  /* 0x000000081210b981 */ /* 0x0006a8000c1e1500 */
[----:B------:R-:W2:Y:S01]  /*6beb0*/  LDL R15, [R1+0x3f30] ;  /* 0x003f3000010f7983 */ /* 0x000ea20000100800 */
[----:B---3--:R-:W-:-:S02]  /*6bec0*/  @!P4 IMAD.MOV.U32 R18, RZ, RZ, R3 ;  /* 0x000000ffff12c224 */ /* 0x008fc400078e0003 */
[----:B------:R-:W-:Y:S01]  /*6bed0*/  @!P4 IMAD.MOV.U32 R19, RZ, RZ, R10 ;  /* 0x000000ffff13c224 */ /* 0x000fe200078e000a */
[----:B------:R-:W3:Y:S01]  /*6bee0*/  LDL R3, [R1+0x3ea0] ;  /* 0x003ea00001037983 */ /* 0x000ee20000100800 */
[----:B------:R-:W-:Y:S02]  /*6bef0*/  @!P5 IMAD.MOV.U32 R20, RZ, RZ, R11 ;  /* 0x000000ffff14d224 */ /* 0x000fe400078e000b */
[----:B----4-:R-:W-:Y:S01]  /*6bf00*/  @!P5 IMAD.MOV.U32 R21, RZ, RZ, R14 ;  /* 0x000000ffff15d224 */ /* 0x010fe200078e000e */
[----:B------:R-:W4:Y:S04]  /*6bf10*/  LDL R10, [R1+0x3eb4] ;  /* 0x003eb400010a7983 */ /* 0x000f280000100800 */
[----:B------:R0:W3:Y:S04]  /*6bf20*/  @!P4 LDG.E.U16 R17, desc[UR8][R18.64] ;  /* 0x000000081211c981 */ /* 0x0000e8000c1e1500 */
[----:B------:R-:W4:Y:S01]  /*6bf30*/  LDL R11, [R1+0x3ea8] ;  /* 0x003ea800010b7983 */ /* 0x000f220000100800 */
[----:B-1----:R-:W-:-:S02]  /*6bf40*/  @!P3 IMAD.MOV.U32 R23, RZ, RZ, R13 ;  /* 0x000000ffff17b224 */ /* 0x002fc400078e000d */
[----:B------:R-:W-:Y:S01]  /*6bf50*/  @!P3 IMAD.MOV.U32 R22, RZ, RZ, R4 ;  /* 0x000000ffff16b224 */ /* 0x000fe200078e0004 */
[----:B------:R-:W4:Y:S01]  /*6bf60*/  LDL R13, [R1+0x3ed0] ;  /* 0x003ed000010d7983 */ /* 0x000f220000100800 */
[----:B0-----:R-:W-:Y:S02]  /*6bf70*/  PRMT R18, RZ, 0x7610, R18 ;  /* 0x00007610ff127816 */ /* 0x001fe40000000012 */
[----:B------:R-:W-:Y:S01]  /*6bf80*/  PRMT R19, RZ, 0x7610, R19 ;  /* 0x00007610ff137816 */ /* 0x000fe20000000013 */
[----:B------:R-:W4:Y:S01]  /*6bf90*/  LDL R4, [R1+0x3ec4] ;  /* 0x003ec40001047983 */ /* 0x000f220000100800 */
[----:B--2---:R-:W-:-:S03]  /*6bfa0*/  @!P5 IMAD.MOV.U32 R25, RZ, RZ, R9 ;  /* 0x000000ffff19d224 */ /* 0x004fc600078e0009 */
[----:B------:R0:W2:Y:S04]  /*6bfb0*/  @!P5 LDG.E.U16 R18, desc[UR8][R20.64] ;  /* 0x000000081412d981 */ /* 0x0000a8000c1e1500 */
[----:B------:R-:W2:Y:S01]  /*6bfc0*/  LDL R9, [R1+0x3ec0] ;  /* 0x003ec00001097983 */ /* 0x000ea20000100800 */
[----:B------:R-:W-:Y:S01]  /*6bfd0*/  @!P5 IMAD.MOV.U32 R24, RZ, RZ, R8 ;  /* 0x000000ffff18d224 */ /* 0x000fe200078e0008 */
[----:B------:R-:W-:Y:S02]  /*6bfe0*/  PRMT R31, RZ, 0x7610, R31 ;  /* 0x00007610ff1f7816 */ /* 0x000fe4000000001f */
[----:B------:R-:W2:Y:S01]  /*6bff0*/  LDL R8, [R1+0x3ecc] ;  /* 0x003ecc0001087983 */ /* 0x000ea20000100800 */
[----:B------:R-:W-:Y:S01]  /*6c000*/  PRMT R33, RZ, 0x7610, R33 ;  /* 0x00007610ff217816 */ /* 0x000fe20000000021 */
[----:B0-----:R-:W-:-:S02]  /*6c010*/  @!P2 IMAD.MOV.U32 R20, RZ, RZ, R6 ;  /* 0x000000ffff14a224 */ /* 0x001fc400078e0006 */
[----:B------:R-:W-:Y:S01]  /*6c020*/  @!P2 IMAD.MOV.U32 R21, RZ, RZ, R7 ;  /* 0x000000ffff15a224 */ /* 0x000fe200078e0007 */
[----:B------:R-:W2:Y:S04]  /*6c030*/  LDL R6, [R1+0x3ebc] ;  /* 0x003ebc0001067983 */ /* 0x000ea80000100800 */
[----:B------:R-:W2:Y:S04]  /*6c040*/  LDL R7, [R1+0x3eb0] ;  /* 0x003eb00001077983 */ /* 0x000ea80000100800 */
[----:B------:R0:W2:Y:S01]  /*6c050*/  @!P2 LDG.E.U16 R19, desc[UR8][R20.64] ;  /* 0x000000081413a981 */ /* 0x0000a2000c1e1500 */
[----:B------:R-:W-:-:S02]  /*6c060*/  PRMT R35, RZ, 0x7610, R35 ;  /* 0x00007610ff237816 */ /* 0x000fc40000000023 */
[----:B------:R-:W-:Y:S02]  /*6c070*/  PRMT R37, RZ, 0x7610, R37 ;  /* 0x00007610ff257816 */ /* 0x000fe40000000025 */
[----:B------:R-:W-:Y:S01]  /*6c080*/  PRMT R39, RZ, 0x7610, R39 ;  /* 0x00007610ff277816 */ /* 0x000fe20000000027 */
[----:B------:R-:W2:Y:S01]  /*6c090*/  LDL R14, [R1+0x3f3c] ;  /* 0x003f3c00010e7983 */ /* 0x000ea20000100800 */
[----:B0-----:R-:W-:-:S06]  /*6c0a0*/  PRMT R20, RZ, 0x7610, R20 ;  /* 0x00007610ff147816 */ /* 0x001fcc0000000014 */
[----:B------:R0:W2:Y:S02]  /*6c0b0*/  @!P3 LDG.E.U16 R20, desc[UR8][R22.64] ;  /* 0x000000081614b981 */ /* 0x0000a4000c1e1500 */
[----:B0-----:R-:W-:Y:S02]  /*6c0c0*/  @!P4 IMAD.MOV.U32 R22, RZ, RZ, R5 ;  /* 0x000000ffff16c224 */ /* 0x001fe400078e0005 */
[----:B------:R-:W2:Y:S01]  /*6c0d0*/  LDL R5, [R1+0x3eb8] ;  /* 0x003eb80001057983 */ /* 0x000ea20000100800 */
[----:B------:R-:W-:Y:S01]  /*6c0e0*/  PRMT R21, RZ, 0x7610, R21 ;  /* 0x00007610ff157816 */ /* 0x000fe20000000015 */
[----:B------:R-:W-:Y:S02]  /*6c0f0*/  @!P4 IMAD.MOV.U32 R23, RZ, RZ, R12 ;  /* 0x000000ffff17c224 */ /* 0x000fe400078e000c */
[----:B------:R-:W2:Y:S04]  /*6c100*/  LDL R12, [R1+0x3edc] ;  /* 0x003edc00010c7983 */ /* 0x000ea80000100800 */
[----:B------:R0:W2:Y:S02]  /*6c110*/  @!P4 LDG.E.U16 R21, desc[UR8][R22.64] ;  /* 0x000000081615c981 */ /* 0x0000a4000c1e1500 */
[----:B0-----:R-:W-:-:S02]  /*6c120*/  PRMT R22, RZ, 0x7610, R22 ;  /* 0x00007610ff167816 */ /* 0x001fc40000000016 */
[----:B------:R-:W-:-:S04]  /*6c130*/  PRMT R23, RZ, 0x7610, R23 ;  /* 0x00007610ff177816 */ /* 0x000fc80000000017 */
[----:B------:R0:W2:Y:S02]  /*6c140*/  @!P5 LDG.E.U16 R22, desc[UR8][R24.64] ;  /* 0x000000081816d981 */ /* 0x0000a4000c1e1500 */
[----:B0-----:R-:W-:Y:S01]  /*6c150*/  @!P2 IMAD.MOV.U32 R24, RZ, RZ, R2 ;  /* 0x000000ffff18a224 */ /* 0x001fe200078e0002 */
[----:B---3--:R-:W-:Y:S01]  /*6c160*/  @!P2 MOV R25, R3 ;  /* 0x000000030019a202 */ /* 0x008fe20000000f00 */
[----:B------:R-:W3:Y:S04]  /*6c170*/  LDL R2, [R1+0x3ed4] ;  /* 0x003ed40001027983 */ /* 0x000ee80000100800 */
[----:B------:R-:W3:Y:S04]  /*6c180*/  LDL R3, [R1+0x3ec8] ;  /* 0x003ec80001037983 */ /* 0x000ee80000100800 */
[----:B------:R0:W3:Y:S01]  /*6c190*/  @!P2 LDG.E.U16 R23, desc[UR8][R24.64] ;  /* 0x000000081817a981 */ /* 0x0000e2000c1e1500 */
[----:B----4-:R-:W-:-:S02]  /*6c1a0*/  @!P3 IMAD.MOV.U32 R26, RZ, RZ, R10 ;  /* 0x000000ffff1ab224 */ /* 0x010fc400078e000a */
[----:B------:R-:W-:Y:S01]  /*6c1b0*/  @!P3 IMAD.MOV.U32 R27, RZ, RZ, R11 ;  /* 0x000000ffff1bb224 */ /* 0x000fe200078e000b */
[----:B------:R-:W4:Y:S04]  /*6c1c0*/  LDL R10, [R1+0x3ee4] ;  /* 0x003ee400010a7983 */ /* 0x000f280000100800 */
[----:B------:R-:W3:Y:S01]  /*6c1d0*/  LDL R11, [R1+0x3ed8] ;  /* 0x003ed800010b7983 */ /* 0x000ee20000100800 */
[----:B0-----:R-:W-:-:S06]  /*6c1e0*/  PRMT R24, RZ, 0x7610, R24 ;  /* 0x00007610ff187816 */ /* 0x001fcc0000000018 */
[----:B------:R2:W4:Y:S01]  /*6c1f0*/  @!P3 LDG.E.U16 R24, desc[UR8][R26.64] ;  /* 0x000000081a18b981 */ /* 0x000522000c1e1500 */
[----:B------:R-:W-:-:S03]  /*6c200*/  @!P5 IMAD.MOV.U32 R28, RZ, RZ, R4 ;  /* 0x000000ffff1cd224 */ /* 0x000fc600078e0004 */
[----:B------:R-:W4:Y:S01]  /*6c210*/  LDL R4, [R1+0x3ef4] ;  /* 0x003ef40001047983 */ /* 0x000f220000100800 */
[----:B--2---:R-:W-:Y:S02]  /*6c220*/  @!P4 IMAD.MOV.U32 R26, RZ, RZ, R6 ;  /* 0x000000ffff1ac224 */ /* 0x004fe400078e0006 */
[----:B------:R-:W-:Y:S01]  /*6c230*/  @!P4 IMAD.MOV.U32 R27, RZ, RZ, R7 ;  /* 0x000000ffff1bc224 */ /* 0x000fe200078e0007 */
[----:B------:R-:W2:Y:S04]  /*6c240*/  LDL R6, [R1+0x3eec] ;  /* 0x003eec0001067983 */ /* 0x000ea80000100800 */
[----:B------:R-:W2:Y:S01]  /*6c250*/  LDL R7, [R1+0x3ee0] ;  /* 0x003ee00001077983 */ /* 0x000ea20000100800 */
[----:B------:R-:W-:-:S03]  /*6c260*/  @!P5 IMAD.MOV.U32 R29, RZ, RZ, R5 ;  /* 0x000000ffff1dd224 */ /* 0x000fc600078e0005 */
[----:B------:R-:W2:Y:S01]  /*6c270*/  LDL R5, [R1+0x3ee8] ;  /* 0x003ee80001057983 */ /* 0x000ea20000100800 */
[----:B------:R-:W-:-:S06]  /*6c280*/  PRMT R25, RZ, 0x7610, R25 ;  /* 0x00007610ff197816 */ /* 0x000fcc0000000019 */
[----:B------:R0:W2:Y:S02]  /*6c290*/  @!P4 LDG.E.U16 R25, desc[UR8][R26.64] ;  /* 0x000000081a19c981 */ /* 0x0000a4000c1e1500 */
[----:B0-----:R-:W-:Y:S02]  /*6c2a0*/  PRMT R26, RZ, 0x7610, R26 ;  /* 0x00007610ff1a7816 */ /* 0x001fe4000000001a */
[----:B------:R-:W-:-:S04]  /*6c2b0*/  PRMT R27, RZ, 0x7610, R27 ;  /* 0x00007610ff1b7816 */ /* 0x000fc8000000001b */
[----:B------:R0:W2:Y:S02]  /*6c2c0*/  @!P5 LDG.E.U16 R26, desc[UR8][R28.64] ;  /* 0x000000081c1ad981 */ /* 0x0000a4000c1e1500 */
[----:B0-----:R-:W-:Y:S02]  /*6c2d0*/  @!P2 IMAD.MOV.U32 R28, RZ, RZ, R8 ;  /* 0x000000ffff1ca224 */ /* 0x001fe400078e0008 */
[----:B------:R-:W-:Y:S01]  /*6c2e0*/  @!P2 IMAD.MOV.U32 R29, RZ, RZ, R9 ;  /* 0x000000ffff1da224 */ /* 0x000fe200078e0009 */
[----:B------:R-:W2:Y:S04]  /*6c2f0*/  LDL R8, [R1+0x3efc] ;  /* 0x003efc0001087983 */ /* 0x000ea80000100800 */
[----:B------:R-:W2:Y:S04]  /*6c300*/  LDL R9, [R1+0x3ef0] ;  /* 0x003ef00001097983 */ /* 0x000ea80000100800 */
[----:B------:R3:W2:Y:S02]  /*6c310*/  @!P2 LDG.E.U16 R27, desc[UR8][R28.64] ;  /* 0x000000081c1ba981 */ /* 0x0006a4000c1e1500 */
[----:B---3--:R-:W-:-:S02]  /*6c320*/  @!P3 IMAD.MOV.U32 R28, RZ, RZ, R2 ;  /* 0x000000ffff1cb224 */ /* 0x008fc400078e0002 */
[----:B------:R-:W-:Y:S01]  /*6c330*/  @!P3 IMAD.MOV.U32 R29, RZ, RZ, R3 ;  /* 0x000000ffff1db224 */ /* 0x000fe200078e0003 */
[----:B------:R-:W3:Y:S04]  /*6c340*/  LDL R2, [R1+0x3f04] ;  /* 0x003f040001027983 */ /* 0x000ee80000100800 */
[----:B------:R-:W3:Y:S04]  /*6c350*/  LDL R3, [R1+0x3ef8] ;  /* 0x003ef80001037983 */ /* 0x000ee80000100800 */
[----:B------:R0:W3:Y:S02]  /*6c360*/  @!P3 LDG.E.U16 R31, desc[UR8][R28.64] ;  /* 0x000000081c1fb981 */ /* 0x0000e4000c1e1500 */
[----:B0-----:R-:W-:-:S02]  /*6c370*/  @!P4 IMAD.MOV.U32 R28, RZ, RZ, R12 ;  /* 0x000000ffff1cc224 */ /* 0x001fc400078e000c */
[----:B------:R-:W-:Y:S01]  /*6c380*/  @!P4 IMAD.MOV.U32 R29, RZ, RZ, R13 ;  /* 0x000000ffff1dc224 */ /* 0x000fe200078e000d */
[----:B------:R-:W-:Y:S01]  /*6c390*/  PRMT R41, RZ, 0x7610, R41 ;  /* 0x00007610ff297816 */ /* 0x000fe20000000029 */
[----:B------:R0:W-:Y:S04]  /*6c3a0*/  STS.U16 [R0+UR5+0x6040], R56 ;  /* 0x0060403800007988 */ /* 0x0001e80008000405 */
[----:B------:R4:W3:Y:S04]  /*6c3b0*/  @!P4 LDG.E.U16 R33, desc[UR8][R28.64] ;  /* 0x000000081c21c981 */ /* 0x0008e8000c1e1500 */
[----:B------:R-:W3:Y:S04]  /*6c3c0*/  LDL R13, [R1+0x3f38] ;  /* 0x003f3800010d7983 */ /* 0x000ee80000100800 */
[----:B------:R-:W3:Y:S01]  /*6c3d0*/  LDL R12, [R1+0x3f44] ;  /* 0x003f4400010c7983 */ /* 0x000ee20000100800 */
[----:B----4-:R-:W-:-:S02]  /*6c3e0*/  @!P5 IMAD.MOV.U32 R28, RZ, RZ, R10 ;  /* 0x000000ffff1cd224 */ /* 0x010fc400078e000a */
[----:B------:R-:W-:Y:S01]  /*6c3f0*/  @!P5 IMAD.MOV.U32 R29, RZ, RZ, R11 ;  /* 0x000000ffff1dd224 */ /* 0x000fe200078e000b */
[----:B------:R-:W4:Y:S04]  /*6c400*/  LDL R10, [R1+0x3f4c] ;  /* 0x003f4c00010a7983 */ /* 0x000f280000100800 */
[----:B------:R2:W4:Y:S02]  /*6c410*/  @!P5 LDG.E.U16 R35, desc[UR8][R28.64] ;  /* 0x000000081c23d981 */ /* 0x000524000c1e1500 */
[----:B--2---:R-:W-:Y:S02]  /*6c420*/  @!P2 IMAD.MOV.U32 R28, RZ, RZ, R6 ;  /* 0x000000ffff1ca224 */ /* 0x004fe400078e0006 */
[----:B------:R-:W-:Y:S01]  /*6c430*/  @!P2 IMAD.MOV.U32 R29, RZ, RZ, R7 ;  /* 0x000000ffff1da224 */ /* 0x000fe200078e0007 */
[----:B------:R-:W2:Y:S04]  /*6c440*/  LDL R6, [R1+0x3f2c] ;  /* 0x003f2c0001067983 */ /* 0x000ea80000100800 */
[----:B------:R-:W4:Y:S04]  /*6c450*/  LDL R7, [R1+0x3f20] ;  /* 0x003f200001077983 */ /* 0x000f280000100800 */
[----:B------:R1:W4:Y:S02]  /*6c460*/  @!P2 LDG.E.U16 R37, desc[UR8][R28.64] ;  /* 0x000000081c25a981 */ /* 0x000324000c1e1500 */
[----:B-1----:R-:W-:-:S02]  /*6c470*/  @!P3 IMAD.MOV.U32 R28, RZ, RZ, R4 ;  /* 0x000000ffff1cb224 */ /* 0x002fc400078e0004 */
[----:B------:R-:W4:Y:S01]  /*6c480*/  LDL R4, [R1+0x3f34] ;  /* 0x003f340001047983 */ /* 0x000f220000100800 */
[----:B------:R-:W-:-:S03]  /*6c490*/  @!P3 MOV R29, R5 ;  /* 0x00000005001db202 */ /* 0x000fc60000000f00 */
[----:B------:R-:W4:Y:S04]  /*6c4a0*/  LDL R5, [R1+0x3f28] ;  /* 0x003f280001057983 */ /* 0x000f280000100800 */
[----:B------:R1:W4:Y:S04]  /*6c4b0*/  @!P3 LDG.E.U16 R39, desc[UR8][R28.64] ;  /* 0x000000081c27b981 */ /* 0x000328000c1e1500 */
[----:B------:R1:W-:Y:S04]  /*6c4c0*/  STS.U16 [R0+UR5+0x6080], R58 ;  /* 0x0060803a00007988 */ /* 0x0003e80008000405 */
[----:B0-----:R-:W4:Y:S04]  /*6c4d0*/  LDL.LU R56, [R1+0xe44] ;  /* 0x000e440001387983 */ /* 0x001f280000300800 */
[----:B------:R0:W-:Y:S04]  /*6c4e0*/  STS.U16 [R0+UR5+0x60c0], R61 ;  /* 0x0060c03d00007988 */ /* 0x0001e80008000405 */
[----:B------:R-:W-:Y:S04]  /*6c4f0*/  STS.U16 [R0+UR5+0x64c0], R60 ;  /* 0x0064c03c00007988 */ /* 0x000fe80008000405 */
[----:B-1----:R-:W4:Y:S04]  /*6c500*/  LDL.LU R58, [R1+0xe40] ;  /* 0x000e4000013a7983 */ /* 0x002f280000300800 */
[----:B0-----:R-:W4:Y:S04]  /*6c510*/  LDL.LU R61, [R1+0xe3c] ;  /* 0x000e3c00013d7983 */ /* 0x001f280000300800 */
[----:B------:R0:W-:Y:S01]  /*6c520*/  STS.U16 [R0+UR5+0x6c80], R43 ;  /* 0x006c802b00007988 */ /* 0x0001e20008000405 */
[----:B------:R-:W-:-:S02]  /*6c530*/  @!P4 IMAD.MOV.U32 R28, RZ, RZ, R8 ;  /* 0x000000ffff1cc224 */ /* 0x000fc400078e0008 */
[----:B------:R-:W-:-:S05]  /*6c540*/  @!P4 IMAD.MOV.U32 R29, RZ, RZ, R9 ;  /* 0x000000ffff1dc224 */ /* 0x000fca00078e0009 */
[----:B------:R3:W4:Y:S01]  /*6c550*/  @!P4 LDG.E.U16 R41, desc[UR8][R28.64] ;  /* 0x000000081c29c981 */ /* 0x000722000c1e1500 */
[----:B0-----:R-:W-:Y:S01]  /*6c560*/  PRMT R43, RZ, 0x7610, R43 ;  /* 0x00007610ff2b7816 */ /* 0x001fe2000000002b */
[----:B---3--:R-:W-:Y:S02]  /*6c570*/  @!P5 IMAD.MOV.U32 R29, RZ, RZ, R3 ;  /* 0x000000ffff1dd224 */ /* 0x008fe400078e0003 */
[----:B------:R-:W-:Y:S01]  /*6c580*/  @!P5 IMAD.MOV.U32 R28, RZ, RZ, R2 ;  /* 0x000000ffff1cd224 */ /* 0x000fe200078e0002 */
[----:B------:R-:W3:Y:S04]  /*6c590*/  LDL.LU R3, [R1+0xe08] ;  /* 0x000e080001037983 */ /* 0x000ee80000300800 */
[----:B------:R-:W3:Y:S04]  /*6c5a0*/  LDL.LU R2, [R1+0xe04] ;  /* 0x000e040001027983 */ /* 0x000ee80000300800 */
[----:B------:R-:W3:Y:S04]  /*6c5b0*/  LDL.LU R60, [R1+0xe00] ;  /* 0x000e0000013c7983 */ /* 0x000ee80000300800 */
[----:B------:R-:W3:Y:S04]  /*6c5c0*/  LDL R11, [R1+0x3f40] ;  /* 0x003f4000010b7983 */ /* 0x000ee80000100800 */
[----:B------:R-:W3:Y:S04]  /*6c5d0*/  LDL R9, [R1+0x3f48] ;  /* 0x003f480001097983 */ /* 0x000ee80000100800 */
[----:B------:R-:W3:Y:S04]  /*6c5e0*/  LDL R8, [R1+0x3f54] ;  /* 0x003f540001087983 */ /* 0x000ee80000100800 */
[----:B------:R0:W-:Y:S04]  /*6c5f0*/  STS.U16 [R0+UR5+0x6cc0], R45 ;  /* 0x006cc02d00007988 */ /* 0x0001e80008000405 */
[----:B------:R2:W3:Y:S01]  /*6c600*/  @!P5 LDG.E.U16 R43, desc[UR8][R28.64] ;  /* 0x000000081c2bd981 */ /* 0x0004e2000c1e1500 */
[----:B0-----:R-:W-:Y:S01]  /*6c610*/  PRMT R45, RZ, 0x7610, R45 ;  /* 0x00007610ff2d7816 */ /* 0x001fe2000000002d */
[----:B--2---:R-:W-:-:S02]  /*6c620*/  @!P2 IMAD.MOV.U32 R28, RZ, RZ, R6 ;  /* 0x000000ffff1ca224 */ /* 0x004fc400078e0006 */
[----:B----4-:R-:W-:Y:S01]  /*6c630*/  @!P2 IMAD.MOV.U32 R29, RZ, RZ, R7 ;  /* 0x000000ffff1da224 */ /* 0x010fe200078e0007 */
[----:B------:R-:W2:Y:S04]  /*6c640*/  LDL R6, [R1+0x3f5c] ;  /* 0x003f5c0001067983 */ /* 0x000ea80000100800 */
[----:B------:R-:W4:Y:S04]  /*6c650*/  LDL R7, [R1+0x3f50] ;  /* 0x003f500001077983 */ /* 0x000f280000100800 */
[----:B------:R0:W4:Y:S02]  /*6c660*/  @!P2 LDG.E.U16 R45, desc[UR8][R28.64] ;  /* 0x000000081c2da981 */ /* 0x000124000c1e1500 */
[----:B0-----:R-:W-:-:S02]  /*6c670*/  @!P3 IMAD.MOV.U32 R28, RZ, RZ, R4 ;  /* 0x000000ffff1cb224 */ /* 0x001fc400078e0004 */
[----:B------:R-:W4:Y:S01]  /*6c680*/  LDL R4, [R1+0x3f64] ;  /* 0x003f640001047983 */ /* 0x000f220000100800 */
[----:B------:R-:W-:-:S03]  /*6c690*/  @!P3 IMAD.MOV.U32 R29, RZ, RZ, R5 ;  /* 0x000000ffff1db224 */ /* 0x000fc600078e0005 */
[----:B------:R-:W4:Y:S04]  /*6c6a0*/  LDL R5, [R1+0x3f58] ;  /* 0x003f580001057983 */ /* 0x000f280000100800 */
[----:B------:R0:W-:Y:S04]  /*6c6b0*/  STS.U16 [R0+UR5+0x6c00], R47 ;  /* 0x006c002f00007988 */ /* 0x0001e80008000405 */
[----:B------:R1:W-:Y:S01]  /*6c6c0*/  STS.U16 [R0+UR5+0x6c40], R49 ;  /* 0x006c403100007988 */ /* 0x0003e20008000405 */
[----:B0-----:R-:W-:Y:S02]  /*6c6d0*/  PRMT R47, RZ, 0x7610, R47 ;  /* 0x00007610ff2f7816 */ /* 0x001fe4000000002f */
[----:B-1----:R-:W-:-:S04]  /*6c6e0*/  PRMT R49, RZ, 0x7610, R49 ;  /* 0x00007610ff317816 */ /* 0x002fc80000000031 */
        /* <DEDUP_REMOVED lines=13> */
[----:B---3--:R-:W-:Y:S01]  /*6c7c0*/  @!P2 IMAD.MOV.U32 R29, RZ, RZ, R11 ;  /* 0x000000ffff1da224 */ /* 0x008fe200078e000b */
[----:B-1----:R-:W-:-:S04]  /*6c7d0*/  PRMT R55, RZ, 0x7610, R55 ;  /* 0x00007610ff377816 */ /* 0x002fc80000000037 */
[----:B------:R0:W3:Y:S04]  /*6c7e0*/  @!P2 LDG.E.U16 R53, desc[UR8][R28.64] ;  /* 0x000000081c35a981 */ /* 0x0000e8000c1e1500 */
[----:B------:R1:W-:Y:S01]  /*6c7f0*/  STS.U16 [R0+UR5+0x6800], R57 ;  /* 0x0068003900007988 */ /* 0x0003e20008000405 */
[----:B0-----:R-:W-:Y:S02]  /*6c800*/  @!P3 IMAD.MOV.U32 R28, RZ, RZ, R8 ;  /* 0x000000ffff1cb224 */ /* 0x001fe400078e0008 */
[----:B------:R-:W-:Y:S01]  /*6c810*/  @!P3 IMAD.MOV.U32 R29, RZ, RZ, R9 ;  /* 0x000000ffff1db224 */ /* 0x000fe200078e0009 */
[----:B-1----:R-:W-:-:S04]  /*6c820*/  PRMT R57, RZ, 0x7610, R57 ;  /* 0x00007610ff397816 */ /* 0x002fc80000000039 */
[----:B------:R2:W3:Y:S04]  /*6c830*/  @!P3 LDG.E.U16 R55, desc[UR8][R28.64] ;  /* 0x000000081c37b981 */ /* 0x0004e8000c1e1500 */
[----:B------:R0:W-:Y:S02]  /*6c840*/  STS.U16 [R0+UR5+0x6480], R59 ;  /* 0x0064803b00007988 */ /* 0x0001e40008000405 */
[----:B0-----:R-:W-:Y:S01]  /*6c850*/  PRMT R59, RZ, 0x7610, R59 ;  /* 0x00007610ff3b7816 */ /* 0x001fe2000000003b */
[----:B--2---:R-:W-:Y:S01]  /*6c860*/  @!P4 IMAD.MOV.U32 R28, RZ, RZ, R6 ;  /* 0x000000ffff1cc224 */ /* 0x004fe200078e0006 */
[----:B----4-:R-:W-:-:S05]  /*6c870*/  @!P4 MOV R29, R7 ;  /* 0x00000007001dc202 */ /* 0x010fca0000000f00 */
[----:B------:R0:W2:Y:S02]  /*6c880*/  @!P4 LDG.E.U16 R57, desc[UR8][R28.64] ;  /* 0x000000081c39c981 */ /* 0x0000a4000c1e1500 */
[----:B0-----:R-:W-:Y:S02]  /*6c890*/  @!P5 IMAD.MOV.U32 R28, RZ, RZ, R4 ;  /* 0x000000ffff1cd224 */ /* 0x001fe400078e0004 */
[----:B------:R-:W-:-:S05]  /*6c8a0*/  @!P5 IMAD.MOV.U32 R29, RZ, RZ, R5 ;  /* 0x000000ffff1dd224 */ /* 0x000fca00078e0005 */
[----:B------:R0:W4:Y:S04]  /*6c8b0*/  @!P5 LDG.E.U16 R59, desc[UR8][R28.64] ;  /* 0x000000081c3bd981 */ /* 0x000128000c1e1500 */
[----:B------:R-:W2:Y:S04]  /*6c8c0*/  LDL.LU R28, [R1+0xdfc] ;  /* 0x000dfc00011c7983 */ /* 0x000ea80000300800 */
        /* <DEDUP_REMOVED lines=28> */
[----:B-1----:R-:W4:Y:S04]  /*6ca90*/  LDL.LU R52, [R1+0x45c] ;  /* 0x00045c0001347983 */ /* 0x002f280000300800 */
[----:B0-----:R-:W4:Y:S04]  /*6caa0*/  LDL.LU R54, [R1+0x458] ;  /* 0x0004580001367983 */ /* 0x001f280000300800 */
        /* <DEDUP_REMOVED lines=20> */
[----:B------:R-:W2:Y:S04]  /*6cbf0*/  LDL.LU R42, [R1+0x398] ;  /* 0x00039800012a7983 */ /* 0x000ea80000300800 */
        /* <DEDUP_REMOVED lines=26> */
[----:B0-----:R-:W4:Y:S04]  /*6cda0*/  LDL.LU R7, [R1+0x2a4] ;  /* 0x0002a40001077983 */ /* 0x001f280000300800 */
[----:B-1----:R-:W4:Y:S04]  /*6cdb0*/  LDL.LU R44, [R1+0x2a0] ;  /* 0x0002a000012c7983 */ /* 0x002f280000300800 */
        /* <DEDUP_REMOVED lines=17> */
[----:B0-----:R-:W4:Y:S04]  /*6ced0*/  LDL.LU R61, [R1+0x220] ;  /* 0x00022000013d7983 */ /* 0x001f280000300800 */
[----:B-1----:R-:W4:Y:S04]  /*6cee0*/  LDL.LU R3, [R1+0x21c] ;  /* 0x00021c0001037983 */ /* 0x002f280000300800 */
[----:B------:R-:W4:Y:S04]  /*6cef0*/  LDL.LU R2, [R1+0x218] ;  /* 0x0002180001027983 */ /* 0x000f280000300800 */
[----:B------:R-:W4:Y:S04]  /*6cf00*/  LDL.LU R60, [R1+0x1e4] ;  /* 0x0001e400013c7983 */ /* 0x000f280000300800 */
[----:B--2---:R0:W-:Y:S04]  /*6cf10*/  STS.U16 [R0+UR5+0xb8c0], R42 ;  /* 0x00b8c02a00007988 */ /* 0x0041e80008000405 */
[----:B------:R-:W-:Y:S04]  /*6cf20*/  STS.U16 [R0+UR5+0xb4c0], R28 ;  /* 0x00b4c01c00007988 */ /* 0x000fe80008000405 */
[----:B------:R-:W-:Y:S04]  /*6cf30*/  STS.U16 [R0+UR5+0xb480], R29 ;  /* 0x00b4801d00007988 */ /* 0x000fe80008000405 */
[----:B---3--:R1:W-:Y:S04]  /*6cf40*/  STS.U16 [R0+UR5+0xbc40], R8 ;  /* 0x00bc400800007988 */ /* 0x0083e80008000405 */
[----:B0-----:R-:W2:Y:S04]  /*6cf50*/  LDL.LU R42, [R1+0x1e0] ;  /* 0x0001e000012a7983 */ /* 0x001ea80000300800 */
[----:B----4-:R0:W-:Y:S04]  /*6cf60*/  STS.U16 [R0+UR5+0xbc00], R9 ;  /* 0x00bc000900007988 */ /* 0x0101e80008000405 */
[----:B------:R3:W-:Y:S04]  /*6cf70*/  STS.U16 [R0+UR5+0xbcc0], R10 ;  /* 0x00bcc00a00007988 */ /* 0x0007e80008000405 */
[----:B------:R4:W-:Y:S04]  /*6cf80*/  STS.U16 [R0+UR5+0xbc80], R11 ;  /* 0x00bc800b00007988 */ /* 0x0009e80008000405 */
[----:B------:R0:W-:Y:S04]  /*6cf90*/  STS.U16 [R0+UR5+0xc000], R12 ;  /* 0x00c0000c00007988 */ /* 0x0001e80008000405 */
[----:B------:R3:W-:Y:S04]  /*6cfa0*/  STS.U16 [R0+UR5+0xc040], R13 ;  /* 0x00c0400d00007988 */ /* 0x0007e80008000405 */
[----:B-1----:R-:W2:Y:S04]  /*6cfb0*/  LDL.LU R8, [R1+0x1dc] ;  /* 0x0001dc0001087983 */ /* 0x002ea80000300800 */
[----:B0-----:R-:W2:Y:S04]  /*6cfc0*/  LDL.LU R9, [R1+0x1d8] ;  /* 0x0001d80001097983 */ /* 0x001ea80000300800 */
[----:B---3--:R-:W3:Y:S04]  /*6cfd0*/  LDL.LU R10, [R1+0x1a4] ;  /* 0x0001a400010a7983 */ /* 0x008ee80000300800 */
[----:B----4-:R-:W4:Y:S04]  /*6cfe0*/  LDL.LU R11, [R1+0x1a0] ;  /* 0x0001a000010b7983 */ /* 0x010f280000300800 */
[----:B------:R-:W4:Y:S04]  /*6cff0*/  LDL.LU R12, [R1+0x19c] ;  /* 0x00019c00010c7983 */ /* 0x000f280000300800 */
[----:B------:R0:W-:Y:S04]  /*6d000*/  STS.U16 [R0+UR5+0xc080], R14 ;  /* 0x00c0800e00007988 */ /* 0x0001e80008000405 */
[----:B------:R-:W4:Y:S04]  /*6d010*/  LDL.LU R13, [R1+0x198] ;  /* 0x00019800010d7983 */ /* 0x000f280000300800 */
[----:B------:R-:W-:Y:S04]  /*6d020*/  STS.U16 [R0+UR5+0xb800], R34 ;  /* 0x00b8002200007988 */ /* 0x000fe80008000405 */
[----:B------:R-:W-:Y:S04]  /*6d030*/  STS.U16 [R0+UR5+0xb840], R36 ;  /* 0x00b8402400007988 */ /* 0x000fe80008000405 */
[----:B------:R-:W-:Y:S04]  /*6d040*/  STS.U16 [R0+UR5+0xb880], R38 ;  /* 0x00b8802600007988 */ /* 0x000fe80008000405 */
[----:B------:R1:W-:Y:S04]  /*6d050*/  STS.U16 [R0+UR5+0xc0c0], R15 ;  /* 0x00c0c00f00007988 */ /* 0x0003e80008000405 */
[----:B------:R0:W-:Y:S04]  /*6d060*/  STS.U16 [R0+UR5+0xc440], R40 ;  /* 0x00c4402800007988 */ /* 0x0001e80008000405 */
[----:B------:R-:W-:Y:S04]  /*6d070*/  STS.U16 [R0+UR5+0xc400], R4 ;  /* 0x00c4000400007988 */ /* 0x000fe80008000405 */
[----:B------:R-:W-:Y:S04]  /*6d080*/  STS.U16 [R0+UR5+0xc4c0], R5 ;  /* 0x00c4c00500007988 */ /* 0x000fe80008000405 */
[----:B0-----:R-:W4:Y:S04]  /*6d090*/  LDL.LU R14, [R1+0x164] ;  /* 0x00016400010e7983 */ /* 0x001f280000300800 */
[----:B------:R-:W-:Y:S04]  /*6d0a0*/  STS.U16 [R0+UR5+0xc480], R6 ;  /* 0x00c4800600007988 */ /* 0x000fe80008000405 */
[----:B-1----:R-:W4:Y:S04]  /*6d0b0*/  LDL.LU R15, [R1+0x160] ;  /* 0x00016000010f7983 */ /* 0x002f280000300800 */
[----:B------:R0:W-:Y:S04]  /*6d0c0*/  STS.U16 [R0+UR5+0xc840], R44 ;  /* 0x00c8402c00007988 */ /* 0x0001e80008000405 */
[----:B------:R-:W4:Y:S04]  /*6d0d0*/  LDL.LU R40, [R1+0x15c] ;  /* 0x00015c0001287983 */ /* 0x000f280000300800 */
[----:B------:R1:W-:Y:S04]  /*6d0e0*/  STS.U16 [R0+UR5+0xc880], R46 ;  /* 0x00c8802e00007988 */ /* 0x0003e80008000405 */
[----:B0-----:R-:W4:Y:S04]  /*6d0f0*/  LDL.LU R44, [R1+0x158] ;  /* 0x00015800012c7983 */ /* 0x001f280000300800 */
        /* <DEDUP_REMOVED lines=31> */
[----:B--2---:R0:W-:Y:S04]  /*6d2f0*/  STS.U16 [R0+UR5+0xd400], R42 ;  /* 0x00d4002a00007988 */ /* 0x0041e80008000405 */
[----:B------:R1:W-:Y:S04]  /*6d300*/  STS.U16 [R0+UR5+0xd4c0], R8 ;  /* 0x00d4c00800007988 */ /* 0x0003e80008000405 */
[----:B0-----:R-:W2:Y:S04]  /*6d310*/  LDL.LU R42, [R1+0x4020] ;  /* 0x00402000012a7983 */ /* 0x001ea80000300800 */
[----:B------:R0:W-:Y:S04]  /*6d320*/  STS.U16 [R0+UR5+0xd480], R9 ;  /* 0x00d4800900007988 */ /* 0x0001e80008000405 */
[----:B---3--:R3:W-:Y:S04]  /*6d330*/  STS.U16 [R0+UR5+0xd800], R10 ;  /* 0x00d8000a00007988 */ /* 0x0087e80008000405 */
[----:B----4-:R4:W-:Y:S04]  /*6d340*/  STS.U16 [R0+UR5+0xd840], R11 ;  /* 0x00d8400b00007988 */ /* 0x0109e80008000405 */
[----:B------:R0:W-:Y:S04]  /*6d350*/  STS.U16 [R0+UR5+0xd880], R12 ;  /* 0x00d8800c00007988 */ /* 0x0001e80008000405 */
[----:B------:R3:W-:Y:S04]  /*6d360*/  STS.U16 [R0+UR5+0xd8c0], R13 ;  /* 0x00d8c00d00007988 */ /* 0x0007e80008000405 */
[----:B-1----:R-:W2:Y:S04]  /*6d370*/  LDL.LU R8, [R1+0x401c] ;  /* 0x00401c0001087983 */ /* 0x002ea80000300800 */
[----:B0-----:R-:W2:Y:S04]  /*6d380*/  LDL.LU R9, [R1+0x4018] ;  /* 0x0040180001097983 */ /* 0x001ea80000300800 */
[----:B---3--:R-:W3:Y:S04]  /*6d390*/  LDL.LU R10, [R1+0x4014] ;  /* 0x00401400010a7983 */ /* 0x008ee80000300800 */
[----:B----4-:R-:W4:Y:S04]  /*6d3a0*/  LDL.LU R11, [R1+0x4010] ;  /* 0x00401000010b7983 */ /* 0x010f280000300800 */
[----:B------:R-:W2:Y:S04]  /*6d3b0*/  LDL.LU R12, [R1+0x400c] ;  /* 0x00400c00010c7983 */ /* 0x000ea80000300800 */
[----:B------:R-:W2:Y:S04]  /*6d3c0*/  LDL.LU R13, [R1+0x4008] ;  /* 0x00400800010d7983 */ /* 0x000ea80000300800 */
[----:B------:R0:W-:Y:S04]  /*6d3d0*/  STS.U16 [R0+UR5+0xdc40], R14 ;  /* 0x00dc400e00007988 */ /* 0x0001e80008000405 */
[----:B------:R1:W-:Y:S04]  /*6d3e0*/  STS.U16 [R0+UR5+0xdc00], R15 ;  /* 0x00dc000f00007988 */ /* 0x0003e80008000405 */
[----:B------:R1:W-:Y:S04]  /*6d3f0*/  STS.U16 [R0+UR5+0xdcc0], R40 ;  /* 0x00dcc02800007988 */ /* 0x0003e80008000405 */
[----:B0-----:R-:W3:Y:S04]  /*6d400*/  LDL.LU R14, [R1+0x4004] ;  /* 0x00400400010e7983 */ /* 0x001ee80000300800 */
[----:B-1----:R-:W4:Y:S04]  /*6d410*/  LDL.LU R15, [R1+0x4000] ;  /* 0x00400000010f7983 */ /* 0x002f280000300800 */
[----:B------:R-:W4:Y:S04]  /*6d420*/  LDL.LU R40, [R1+0x3ffc] ;  /* 0x003ffc0001287983 */ /* 0x000f280000300800 */
[----:B------:R0:W-:Y:S04]  /*6d430*/  STS.U16 [R0+UR5+0xdc80], R44 ;  /* 0x00dc802c00007988 */ /* 0x0001e80008000405 */
[----:B------:R1:W-:Y:S04]  /*6d440*/  STS.U16 [R0+UR5+0xe000], R46 ;  /* 0x00e0002e00007988 */ /* 0x0003e80008000405 */
[----:B0-----:R-:W4:Y:S04]  /*6d450*/  LDL.LU R44, [R1+0x3ff8] ;  /* 0x003ff800012c7983 */ /* 0x001f280000300800 */
[----:B-1----:R-:W4:Y:S04]  /*6d460*/  LDL.LU R46, [R1+0x3ff4] ;  /* 0x003ff400012e7983 */ /* 0x002f280000300800 */
        /* <DEDUP_REMOVED lines=38> */
[----:B--2---:R-:W-:Y:S04]  /*6d6d0*/  STS.U16 [R0+UR5+0xf880], R13 ;  /* 0x00f8800d00007988 */ /* 0x004fe80008000405 */
[----:B---3--:R-:W-:Y:S04]  /*6d6e0*/  STS.U16 [R0+UR5+0xf840], R14 ;  /* 0x00f8400e00007988 */ /* 0x008fe80008000405 */
[----:B----4-:R-:W-:Y:S04]  /*6d6f0*/  STS.U16 [R0+UR5+0xf800], R15 ;  /* 0x00f8000f00007988 */ /* 0x010fe80008000405 */
[----:B------:R-:W-:Y:S04]  /*6d700*/  STS.U16 [R0+UR5+0xf480], R40 ;  /* 0x00f4802800007988 */ /* 0x000fe80008000405 */
[----:B------:R-:W-:Y:S04]  /*6d710*/  STS.U16 [R0+UR5+0xf400], R44 ;  /* 0x00f4002c00007988 */ /* 0x000fe80008000405 */
[----:B------:R0:W-:Y:S04]  /*6d720*/  STS.U16 [R0+UR5+0xf440], R46 ;  /* 0x00f4402e00007988 */ /* 0x0001e80008000405 */
[----:B0-----:R-:W2:Y:S04]  /*6d730*/  LDL.LU R46, [R1+0x1678] ;  /* 0x00167800012e7983 */ /* 0x001ea80000300800 */
[----:B------:R-:W3:Y:S04]  /*6d740*/  LDL.LU R44, [R1+0x167c] ;  /* 0x00167c00012c7983 */ /* 0x000ee80000300800 */
[----:B------:R-:W4:Y:S04]  /*6d750*/  LDL.LU R40, [R1+0x16a0] ;  /* 0x0016a00001287983 */ /* 0x000f280000300800 */
[----:B------:R-:W2:Y:S04]  /*6d760*/  LDL.LU R15, [R1+0x16a4] ;  /* 0x0016a400010f7983 */ /* 0x000ea80000300800 */
[----:B------:R-:W2:Y:S04]  /*6d770*/  LDL.LU R14, [R1+0x16a8] ;  /* 0x0016a800010e7983 */ /* 0x000ea80000300800 */
[----:B------:R-:W2:Y:S04]  /*6d780*/  LDL.LU R13, [R1+0x16ac] ;  /* 0x0016ac00010d7983 */ /* 0x000ea80000300800 */
[----:B------:R0:W-:Y:S02]  /*6d790*/  STS.U16 [R0+UR5+0xf8c0], R12 ;  /* 0x00f8c00c00007988 */ /* 0x0001e40008000405 */
[----:B0-----:R-:W0:Y:S02]  /*6d7a0*/  S2R R12, SR_TID.X ;  /* 0x00000000000c7919 */ /* 0x001e240000002100 */
[----:B------:R-:W-:Y:S04]  /*6d7b0*/  STS.U16 [R0+UR5+0xfc40], R11 ;  /* 0x00fc400b00007988 */ /* 0x000fe80008000405 */
[----:B------:R-:W-:Y:S04]  /*6d7c0*/  STS.U16 [R0+UR5+0xfc00], R10 ;  /* 0x00fc000a00007988 */ /* 0x000fe80008000405 */
[----:B------:R-:W-:Y:S04]  /*6d7d0*/  STS.U16 [R0+UR5+0xfcc0], R9 ;  /* 0x00fcc00900007988 */ /* 0x000fe80008000405 */
[----:B------:R-:W-:Y:S04]  /*6d7e0*/  STS.U16 [R0+UR5+0xfc80], R8 ;  /* 0x00fc800800007988 */ /* 0x000fe80008000405 */
[----:B------:R1:W-:Y:S04]  /*6d7f0*/  STS.U16 [R0+UR5+0xf4c0], R42 ;  /* 0x00f4c02a00007988 */ /* 0x0003e80008000405 */
[----:B-1----:R-:W3:Y:S04]  /*6d800*/  LDL.LU R42, [R1+0x1558] ;  /* 0x00155800012a7983 */ /* 0x002ee80000300800 */
[----:B------:R-:W3:Y:S04]  /*6d810*/  LDL.LU R8, [R1+0x1554] ;  /* 0x0015540001087983 */ /* 0x000ee80000300800 */
[----:B------:R-:W3:Y:S04]  /*6d820*/  LDL.LU R9, [R1+0x1550] ;  /* 0x0015500001097983 */ /* 0x000ee80000300800 */
[----:B------:R-:W3:Y:S04]  /*6d830*/  LDL.LU R10, [R1+0x151c] ;  /* 0x00151c00010a7983 */ /* 0x000ee80000300800 */
[----:B------:R-:W3:Y:S01]  /*6d840*/  LDL.LU R11, [R1+0x1518] ;  /* 0x00151800010b7983 */ /* 0x000ee20000300800 */
[----:B0-----:R-:W-:-:S05]  /*6d850*/  LOP3.LUT R12, R12, 0x1f, RZ, 0xc0, !PT ;  /* 0x0000001f0c0c7812 */ /* 0x001fca00078ec0ff */
[----:B------:R-:W-:Y:S02]  /*6d860*/  IMAD.SHL.U32 R0, R12, 0x2, RZ ;  /* 0x000000020c007824 */ /* 0x000fe400078e00ff */
[----:B------:R-:W3:Y:S03]  /*6d870*/  LDL.LU R12, [R1+0x1514] ;  /* 0x00151400010c7983 */ /* 0x000ee60000300800 */
[----:B------:R-:W-:-:S05]  /*6d880*/  LOP3.LUT R0, R0, 0x10, RZ, 0x3c, !PT ;  /* 0x0000001000007812 */ /* 0x000fca00078e3cff */
[----:B--2---:R0:W-:Y:S04]  /*6d890*/  STS.U16 [R0+UR5+0x100], R13 ;  /* 0x0001000d00007988 */ /* 0x0041e80008000405 */
[----:B------:R1:W-:Y:S04]  /*6d8a0*/  STS.U16 [R0+UR5+0x140], R14 ;  /* 0x0001400e00007988 */ /* 0x0003e80008000405 */
[----:B------:R2:W-:Y:S04]  /*6d8b0*/  STS.U16 [R0+UR5+0x180], R15 ;  /* 0x0001800f00007988 */ /* 0x0005e80008000405 */
[----:B----4-:R4:W-:Y:S04]  /*6d8c0*/  STS.U16 [R0+UR5+0x1c0], R40 ;  /* 0x0001c02800007988 */ /* 0x0109e80008000405 */
[----:B---3--:R3:W-:Y:S04]  /*6d8d0*/  STS.U16 [R0+UR5+0x540], R44 ;  /* 0x0005402c00007988 */ /* 0x0087e80008000405 */
[----:B------:R2:W-:Y:S04]  /*6d8e0*/  STS.U16 [R0+UR5+0x500], R46 ;  /* 0x0005002e00007988 */ /* 0x0005e80008000405 */
[----:B0-----:R-:W3:Y:S04]  /*6d8f0*/  LDL.LU R13, [R1+0x1510] ;  /* 0x00151000010d7983 */ /* 0x001ee80000300800 */
[----:B-1----:R-:W3:Y:S04]  /*6d900*/  LDL.LU R14, [R1+0x14dc] ;  /* 0x0014dc00010e7983 */ /* 0x002ee80000300800 */
[----:B--2---:R-:W2:Y:S04]  /*6d910*/  LDL.LU R15, [R1+0x14d8] ;  /* 0x0014d800010f7983 */ /* 0x004ea80000300800 */
[----:B----4-:R-:W4:Y:S04]  /*6d920*/  LDL.LU R40, [R1+0x14d4] ;  /* 0x0014d40001287983 */ /* 0x010f280000300800 */
[----:B---3--:R-:W3:Y:S04]  /*6d930*/  LDL.LU R44, [R1+0x14d0] ;  /* 0x0014d000012c7983 */ /* 0x008ee80000300800 */
        /* <DEDUP_REMOVED lines=38> */
[----:B0-----:R-:W3:Y:S04]  /*6dba0*/  LDL.LU R60, [R1+0x1390] ;  /* 0x00139000013c7983 */ /* 0x001ee80000300800 */
[----:B------:R0:W-:Y:S04]  /*6dbb0*/  STS.U16 [R0+UR5+0x1940], R42 ;  /* 0x0019402a00007988 */ /* 0x0001e80008000405 */
        /* <DEDUP_REMOVED lines=10> */
[----:B------:R-:W3:Y:S04]  /*6dc60*/  LDL.LU R12, [R1+0x1318] ;  /* 0x00131800010c7983 */ /* 0x000ee80000300800 */
[----:B------:R0:W-:Y:S04]  /*6dc70*/  STS.U16 [R0+UR5+0x1d80], R13 ;  /* 0x001d800d00007988 */ /* 0x0001e80008000405 */
[----:B------:R1:W-:Y:S04]  /*6dc80*/  STS.U16 [R0+UR5+0x2100], R14 ;  /* 0x0021000e00007988 */ /* 0x0003e80008000405 */
[----:B--2---:R2:W-:Y:S04]  /*6dc90*/  STS.U16 [R0+UR5+0x2140], R15 ;  /* 0x0021400f00007988 */ /* 0x0045e80008000405 */
        /* <DEDUP_REMOVED lines=303> */
[----:B--2---:R-:W-:Y:S04]  /*6ef90*/  STS.U16 [R0+UR5+0xbd40], R15 ;  /* 0x00bd400f00007988 */ /* 0x004fe80008000405 */
[----:B----4-:R-:W-:Y:S04]  /*6efa0*/  STS.U16 [R0+UR5+0xbd00], R40 ;  /* 0x00bd002800007988 */ /* 0x010fe80008000405 */
[----:B---3--:R-:W-:Y:S04]  /*6efb0*/  STS.U16 [R0+UR5+0xbdc0], R44 ;  /* 0x00bdc02c00007988 */ /* 0x008fe80008000405 */
[----:B------:R-:W-:Y:S04]  /*6efc0*/  STS.U16 [R0+UR5+0xbd80], R46 ;  /* 0x00bd802e00007988 */ /* 0x000fe80008000405 */
[----:B------:R-:W-:Y:S04]  /*6efd0*/  STS.U16 [R0+UR5+0xc100], R28 ;  /* 0x00c1001c00007988 */ /* 0x000fe80008000405 */
[----:B------:R-:W-:Y:S04]  /*6efe0*/  STS.U16 [R0+UR5+0xc140], R29 ;  /* 0x00c1401d00007988 */ /* 0x000fe80008000405 */
[----:B------:R0:W-:Y:S04]  /*6eff0*/  STS.U16 [R0+UR5+0xc180], R34 ;  /* 0x00c1802200007988 */ /* 0x0001e80008000405 */
[----:B------:R1:W-:Y:S04]  /*6f000*/  STS.U16 [R0+UR5+0xc1c0], R36 ;  /* 0x00c1c02400007988 */ /* 0x0003e80008000405 */
[----:B------:R2:W-:Y:S04]  /*6f010*/  STS.U16 [R0+UR5+0xc540], R38 ;  /* 0x00c5402600007988 */ /* 0x0005e80008000405 */
[----:B------:R3:W-:Y:S04]  /*6f020*/  STS.U16 [R0+UR5+0xc500], R4 ;  /* 0x00c5000400007988 */ /* 0x0007e80008000405 */
[----:B0-----:R-:W4:Y:S04]  /*6f030*/  LDL.LU R34, [R1+0x208] ;  /* 0x0002080001227983 */ /* 0x001f280000300800 */
[----:B-1----:R-:W4:Y:S04]  /*6f040*/  LDL.LU R36, [R1+0x1d4] ;  /* 0x0001d40001247983 */ /* 0x002f280000300800 */
[----:B--2---:R-:W2:Y:S04]  /*6f050*/  LDL.LU R38, [R1+0x1d0] ;  /* 0x0001d00001267983 */ /* 0x004ea80000300800 */
[----:B------:R0:W-:Y:S04]  /*6f060*/  STS.U16 [R0+UR5+0xc5c0], R5 ;  /* 0x00c5c00500007988 */ /* 0x0001e80008000405 */
[----:B------:R1:W-:Y:S04]  /*6f070*/  STS.U16 [R0+UR5+0xc580], R6 ;  /* 0x00c5800600007988 */ /* 0x0003e80008000405 */
[----:B------:R0:W-:Y:S04]  /*6f080*/  STS.U16 [R0+UR5+0xc900], R7 ;  /* 0x00c9000700007988 */ /* 0x0001e80008000405 */
[----:B---3--:R-:W3:Y:S04]  /*6f090*/  LDL.LU R4, [R1+0x1cc] ;  /* 0x0001cc0001047983 */ /* 0x008ee80000300800 */
[----:B------:R0:W-:Y:S04]  /*6f0a0*/  STS.U16 [R0+UR5+0xc940], R48 ;  /* 0x00c9403000007988 */ /* 0x0001e80008000405 */
[----:B------:R1:W-:Y:S04]  /*6f0b0*/  STS.U16 [R0+UR5+0xc980], R50 ;  /* 0x00c9803200007988 */ /* 0x0003e80008000405 */
[----:B------:R1:W-:Y:S04]  /*6f0c0*/  STS.U16 [R0+UR5+0xc9c0], R52 ;  /* 0x00c9c03400007988 */ /* 0x0003e80008000405 */
[----:B0-----:R-:W3:Y:S04]  /*6f0d0*/  LDL.LU R5, [R1+0x1c8] ;  /* 0x0001c80001057983 */ /* 0x001ee80000300800 */
[----:B-1----:R-:W3:Y:S04]  /*6f0e0*/  LDL.LU R6, [R1+0x194] ;  /* 0x0001940001067983 */ /* 0x002ee80000300800 */
[----:B------:R-:W3:Y:S04]  /*6f0f0*/  LDL.LU R7, [R1+0x190] ;  /* 0x0001900001077983 */ /* 0x000ee80000300800 */
[----:B------:R-:W3:Y:S04]  /*6f100*/  LDL.LU R48, [R1+0x18c] ;  /* 0x00018c0001307983 */ /* 0x000ee80000300800 */
[----:B------:R0:W-:Y:S04]  /*6f110*/  STS.U16 [R0+UR5+0xcd40], R54 ;  /* 0x00cd403600007988 */ /* 0x0001e80008000405 */
[----:B------:R1:W-:Y:S04]  /*6f120*/  STS.U16 [R0+UR5+0xcd00], R56 ;  /* 0x00cd003800007988 */ /* 0x0003e80008000405 */
[----:B------:R-:W-:Y:S04]  /*6f130*/  STS.U16 [R0+UR5+0xcdc0], R58 ;  /* 0x00cdc03a00007988 */ /* 0x000fe80008000405 */
[----:B------:R-:W3:Y:S04]  /*6f140*/  LDL.LU R50, [R1+0x188] ;  /* 0x0001880001327983 */ /* 0x000ee80000300800 */
[----:B------:R-:W3:Y:S04]  /*6f150*/  LDL.LU R52, [R1+0x154] ;  /* 0x0001540001347983 */ /* 0x000ee80000300800 */
[----:B------:R-:W-:Y:S04]  /*6f160*/  STS.U16 [R0+UR5+0xcd80], R61 ;  /* 0x00cd803d00007988 */ /* 0x000fe80008000405 */
[----:B------:R-:W-:Y:S04]  /*6f170*/  STS.U16 [R0+UR5+0xd100], R3 ;  /* 0x00d1000300007988 */ /* 0x000fe80008000405 */
[----:B------:R1:W-:Y:S04]  /*6f180*/  STS.U16 [R0+UR5+0xd140], R2 ;  /* 0x00d1400200007988 */ /* 0x0003e80008000405 */
[----:B0-----:R-:W3:Y:S04]  /*6f190*/  LDL.LU R54, [R1+0x150] ;  /* 0x0001500001367983 */ /* 0x001ee80000300800 */
[----:B-1----:R-:W3:Y:S04]  /*6f1a0*/  LDL.LU R56, [R1+0x14c] ;  /* 0x00014c0001387983 */ /* 0x002ee80000300800 */
[----:B------:R0:W-:Y:S04]  /*6f1b0*/  STS.U16 [R0+UR5+0xd180], R60 ;  /* 0x00d1803c00007988 */ /* 0x0001e80008000405 */
        /* <DEDUP_REMOVED lines=19> */
[----:B----4-:R0:W-:Y:S04]  /*6f2f0*/  STS.U16 [R0+UR5+0xd1c0], R34 ;  /* 0x00d1c02200007988 */ /* 0x0101e80008000405 */
[----:B------:R1:W-:Y:S04]  /*6f300*/  STS.U16 [R0+UR5+0xd540], R36 ;  /* 0x00d5402400007988 */ /* 0x0003e80008000405 */
[----:B--2---:R2:W-:Y:S04]  /*6f310*/  STS.U16 [R0+UR5+0xd500], R38 ;  /* 0x00d5002600007988 */ /* 0x0045e80008000405 */
[----:B---3--:R3:W-:Y:S04]  /*6f320*/  STS.U16 [R0+UR5+0xd5c0], R4 ;  /* 0x00d5c00400007988 */ /* 0x0087e80008000405 */
        /* <DEDUP_REMOVED lines=8> */
[----:B0-----:R-:W2:Y:S04]  /*6f3b0*/  LDL.LU R5, [R1+0x3fe0] ;  /* 0x003fe00001057983 */ /* 0x001ea80000300800 */
[----:B-1----:R-:W2:Y:S04]  /*6f3c0*/  LDL.LU R6, [R1+0x3fdc] ;  /* 0x003fdc0001067983 */ /* 0x002ea80000300800 */
[----:B------:R-:W2:Y:S04]  /*6f3d0*/  LDL.LU R7, [R1+0x3fd8] ;  /* 0x003fd80001077983 */ /* 0x000ea80000300800 */
[----:B------:R0:W-:Y:S04]  /*6f3e0*/  STS.U16 [R0+UR5+0xd9c0], R50 ;  /* 0x00d9c03200007988 */ /* 0x0001e80008000405 */
[----:B------:R-:W2:Y:S04]  /*6f3f0*/  LDL.LU R48, [R1+0x3fd4] ;  /* 0x003fd40001307983 */ /* 0x000ea80000300800 */
[----:B------:R1:W-:Y:S04]  /*6f400*/  STS.U16 [R0+UR5+0xdd40], R52 ;  /* 0x00dd403400007988 */ /* 0x0003e80008000405 */
[----:B------:R1:W-:Y:S04]  /*6f410*/  STS.U16 [R0+UR5+0xdd00], R54 ;  /* 0x00dd003600007988 */ /* 0x0003e80008000405 */
[----:B------:R1:W-:Y:S04]  /*6f420*/  STS.U16 [R0+UR5+0xddc0], R56 ;  /* 0x00ddc03800007988 */ /* 0x0003e80008000405 */
[----:B0-----:R-:W2:Y:S04]  /*6f430*/  LDL.LU R50, [R1+0x3fd0] ;  /* 0x003fd00001327983 */ /* 0x001ea80000300800 */
[----:B-1----:R-:W2:Y:S04]  /*6f440*/  LDL.LU R52, [R1+0x3fcc] ;  /* 0x003fcc0001347983 */ /* 0x002ea80000300800 */
[----:B------:R-:W2:Y:S04]  /*6f450*/  LDL.LU R54, [R1+0x3fc8] ;  /* 0x003fc80001367983 */ /* 0x000ea80000300800 */
[----:B------:R0:W-:Y:S04]  /*6f460*/  STS.U16 [R0+UR5+0xdd80], R2 ;  /* 0x00dd800200007988 */ /* 0x0001e80008000405 */
[----:B------:R-:W2:Y:S04]  /*6f470*/  LDL.LU R56, [R1+0x3fc4] ;  /* 0x003fc40001387983 */ /* 0x000ea80000300800 */
[----:B------:R1:W-:Y:S04]  /*6f480*/  STS.U16 [R0+UR5+0xe100], R60 ;  /* 0x00e1003c00007988 */ /* 0x0003e80008000405 */
[----:B0-----:R-:W2:Y:S04]  /*6f490*/  LDL.LU R2, [R1+0x3fc0] ;  /* 0x003fc00001027983 */ /* 0x001ea80000300800 */
[----:B-1----:R-:W2:Y:S04]  /*6f4a0*/  LDL.LU R60, [R1+0x3fbc] ;  /* 0x003fbc00013c7983 */ /* 0x002ea80000300800 */
        /* <DEDUP_REMOVED lines=34> */
[----:B--2---:R0:W-:Y:S04]  /*6f6d0*/  STS.U16 [R0+UR5+0xf180], R60 ;  /* 0x00f1803c00007988 */ /* 0x0041e80008000405 */
[----:B------:R1:W-:Y:S04]  /*6f6e0*/  STS.U16 [R0+UR5+0xf1c0], R2 ;  /* 0x00f1c00200007988 */ /* 0x0003e80008000405 */
[----:B------:R2:W-:Y:S04]  /*6f6f0*/  STS.U16 [R0+UR5+0xf540], R38 ;  /* 0x00f5402600007988 */ /* 0x0005e80008000405 */
[----:B----4-:R4:W-:Y:S04]  /*6f700*/  STS.U16 [R0+UR5+0xf500], R36 ;  /* 0x00f5002400007988 */ /* 0x0109e80008000405 */
[----:B------:R1:W-:Y:S04]  /*6f710*/  STS.U16 [R0+UR5+0xf5c0], R34 ;  /* 0x00f5c02200007988 */ /* 0x0003e80008000405 */
[----:B------:R2:W-:Y:S04]  /*6f720*/  STS.U16 [R0+UR5+0xf580], R32 ;  /* 0x00f5802000007988 */ /* 0x0005e80008000405 */
[----:B0-----:R-:W3:Y:S04]  /*6f730*/  LDL.LU R60, [R1+0x1588] ;  /* 0x00158800013c7983 */ /* 0x001ee80000300800 */
[----:B-1----:R-:W3:Y:S04]  /*6f740*/  LDL.LU R2, [R1+0x1584] ;  /* 0x0015840001027983 */ /* 0x002ee80000300800 */
[----:B--2---:R-:W2:Y:S04]  /*6f750*/  LDL.LU R38, [R1+0x1690] ;  /* 0x0016900001267983 */ /* 0x004ea80000300800 */
[----:B----4-:R-:W4:Y:S04]  /*6f760*/  LDL.LU R36, [R1+0x1694] ;  /* 0x0016940001247983 */ /* 0x010f280000300800 */
[----:B------:R-:W2:Y:S04]  /*6f770*/  LDL.LU R34, [R1+0x1698] ;  /* 0x0016980001227983 */ /* 0x000ea80000300800 */
[----:B------:R-:W2:Y:S04]  /*6f780*/  LDL.LU R32, [R1+0x169c] ;  /* 0x00169c0001207983 */ /* 0x000ea80000300800 */
[----:B------:R0:W-:Y:S02]  /*6f790*/  STS.U16 [R0+UR5+0xf900], R23 ;  /* 0x00f9001700007988 */ /* 0x0001e40008000405 */
[----:B0-----:R-:W0:Y:S02]  /*6f7a0*/  S2R R0, SR_TID.X ;  /* 0x0000000000007919 */ /* 0x001e240000002100 */
[----:B0-----:R-:W-:-:S05]  /*6f7b0*/  LOP3.LUT R0, R0, 0x1f, RZ, 0xc0, !PT ;  /* 0x0000001f00007812 */ /* 0x001fca00078ec0ff */
[----:B------:R-:W-:-:S05]  /*6f7c0*/  IMAD.SHL.U32 R0, R0, 0x2, RZ ;  /* 0x0000000200007824 */ /* 0x000fca00078e00ff */
[----:B------:R-:W-:-:S05]  /*6f7d0*/  LOP3.LUT R23, R0, 0x10, RZ, 0x3c, !PT ;  /* 0x0000001000177812 */ /* 0x000fca00078e3cff */
[----:B------:R-:W-:Y:S04]  /*6f7e0*/  STS.U16 [R23+UR5+0xf940], R24 ;  /* 0x00f9401817007988 */ /* 0x000fe80008000405 */
[----:B------:R0:W-:Y:S04]  /*6f7f0*/  STS.U16 [R23+UR5+0xf980], R25 ;  /* 0x00f9801917007988 */ /* 0x0001e80008000405 */
[----:B------:R-:W-:Y:S04]  /*6f800*/  STS.U16 [R23+UR5+0xf9c0], R26 ;  /* 0x00f9c01a17007988 */ /* 0x000fe80008000405 */
[----:B------:R-:W-:Y:S04]  /*6f810*/  STS.U16 [R23+UR5+0xfd40], R45 ;  /* 0x00fd402d17007988 */ /* 0x000fe80008000405 */
[----:B------:R-:W-:Y:S04]  /*6f820*/  STS.U16 [R23+UR5+0xfd00], R47 ;  /* 0x00fd002f17007988 */ /* 0x000fe80008000405 */
[----:B------:R-:W-:Y:S04]  /*6f830*/  STS.U16 [R23+UR5+0xfdc0], R49 ;  /* 0x00fdc03117007988 */ /* 0x000fe80008000405 */
[----:B------:R1:W-:Y:S01]  /*6f840*/  STS.U16 [R23+UR5+0xfd80], R51 ;  /* 0x00fd803317007988 */ /* 0x0003e20008000405 */
[----:B0-----:R-:W-:-:S03]  /*6f850*/  LOP3.LUT R25, R0, 0x20, RZ, 0x3c, !PT ;  /* 0x0000002000197812 */ /* 0x001fc600078e3cff */
[----:B-1----:R-:W3:Y:S04]  /*6f860*/  LDL.LU R51, [R1+0x1580] ;  /* 0x0015800001337983 */ /* 0x002ee80000300800 */
[----:B------:R-:W3:Y:S04]  /*6f870*/  LDL.LU R49, [R1+0x154c] ;  /* 0x00154c0001317983 */ /* 0x000ee80000300800 */
[----:B------:R-:W3:Y:S04]  /*6f880*/  LDL.LU R47, [R1+0x1548] ;  /* 0x00154800012f7983 */ /* 0x000ee80000300800 */
[----:B------:R-:W3:Y:S04]  /*6f890*/  LDL.LU R0, [R1+0x1544] ;  /* 0x0015440001007983 */ /* 0x000ee80000300800 */
[----:B------:R-:W3:Y:S04]  /*6f8a0*/  LDL.LU R45, [R1+0x1540] ;  /* 0x00154000012d7983 */ /* 0x000ee80000300800 */
[----:B------:R-:W3:Y:S04]  /*6f8b0*/  LDL.LU R26, [R1+0x150c] ;  /* 0x00150c00011a7983 */ /* 0x000ee80000300800 */
[----:B------:R-:W3:Y:S04]  /*6f8c0*/  LDL.LU R24, [R1+0x1508] ;  /* 0x0015080001187983 */ /* 0x000ee80000300800 */
[----:B------:R-:W3:Y:S04]  /*6f8d0*/  LDL.LU R23, [R1+0x1504] ;  /* 0x0015040001177983 */ /* 0x000ee80000300800 */
[----:B--2---:R0:W-:Y:S04]  /*6f8e0*/  STS.U16 [R25+UR5+0x200], R32 ;  /* 0x0002002019007988 */ /* 0x0041e80008000405 */
[----:B------:R1:W-:Y:S04]  /*6f8f0*/  STS.U16 [R25+UR5+0x240], R34 ;  /* 0x0002402219007988 */ /* 0x0003e80008000405 */
[----:B----4-:R2:W-:Y:S04]  /*6f900*/  STS.U16 [R25+UR5+0x280], R36 ;  /* 0x0002802419007988 */ /* 0x0105e80008000405 */
[----:B------:R4:W-:Y:S04]  /*6f910*/  STS.U16 [R25+UR5+0x2c0], R38 ;  /* 0x0002c02619007988 */ /* 0x0009e80008000405 */
        /* <DEDUP_REMOVED lines=35> */
[----:B0-----:R-:W3:Y:S04]  /*6fb50*/  LDL.LU R58, [R1+0x13c8] ;  /* 0x0013c800013a7983 */ /* 0x001ee80000300800 */
[----:B-1----:R-:W3:Y:S04]  /*6fb60*/  LDL.LU R61, [R1+0x13c4] ;  /* 0x0013c400013d7983 */ /* 0x002ee80000300800 */
[----:B------:R-:W3:Y:S04]  /*6fb70*/  LDL.LU R3, [R1+0x13c0] ;  /* 0x0013c00001037983 */ /* 0x000ee80000300800 */
[----:B------:R0:W-:Y:S04]  /*6fb80*/  STS.U16 [R25+UR5+0x1600], R60 ;  /* 0x0016003c19007988 */ /* 0x0001e80008000405 */
[----:B------:R1:W-:Y:S04]  /*6fb90*/  STS.U16 [R25+UR5+0x16c0], R2 ;  /* 0x0016c00219007988 */ /* 0x0003e80008000405 */
[----:B0-----:R-:W3:Y:S04]  /*6fba0*/  LDL.LU R60, [R1+0x138c] ;  /* 0x00138c00013c7983 */ /* 0x001ee80000300800 */
[----:B-1----:R-:W3:Y:S04]  /*6fbb0*/  LDL.LU R2, [R1+0x1388] ;  /* 0x0013880001027983 */ /* 0x002ee80000300800 */
        /* <DEDUP_REMOVED lines=14> */
[----:B0-----:R-:W3:Y:S04]  /*6fca0*/  LDL.LU R24, [R1+0x130c] ;  /* 0x00130c0001187983 */ /* 0x001ee80000300800 */
[----:B-1----:R-:W3:Y:S04]  /*6fcb0*/  LDL.LU R23, [R1+0x1308] ;  /* 0x0013080001177983 */ /* 0x002ee80000300800 */
        /* <DEDUP_REMOVED lines=323> */
[----:B0-----:R-:W3:Y:S04]  /*710f0*/  LDL.LU R58, [R1+0x200] ;  /* 0x00020000013a7983 */ /* 0x001ee80000300800 */
[----:B-1----:R-:W4:Y:S04]  /*71100*/  LDL.LU R61, [R1+0x1fc] ;  /* 0x0001fc00013d7983 */ /* 0x002f280000300800 */
[----:B--2---:R-:W2:Y:S04]  /*71110*/  LDL.LU R3, [R1+0x1f8] ;  /* 0x0001f80001037983 */ /* 0x004ea80000300800 */
        /* <DEDUP_REMOVED lines=30> */
[----:B---3--:R0:W-:Y:S04]  /*71300*/  STS.U16 [R25+UR5+0xd240], R58 ;  /* 0x00d2403a19007988 */ /* 0x0081e80008000405 */
[----:B----4-:R1:W-:Y:S04]  /*71310*/  STS.U16 [R25+UR5+0xd280], R61 ;  /* 0x00d2803d19007988 */ /* 0x0103e80008000405 */
[----:B--2---:R2:W-:Y:S04]  /*71320*/  STS.U16 [R25+UR5+0xd2c0], R3 ;  /* 0x00d2c00319007988 */ /* 0x0045e80008000405 */
[----:B0-----:R-:W3:Y:S04]  /*71330*/  LDL.LU R58, [R1+0x3fb8] ;  /* 0x003fb800013a7983 */ /* 0x001ee80000300800 */
[----:B-1----:R-:W4:Y:S04]  /*71340*/  LDL.LU R61, [R1+0x3fb4] ;  /* 0x003fb400013d7983 */ /* 0x002f280000300800 */
[----:B--2---:R-:W2:Y:S04]  /*71350*/  LDL.LU R3, [R1+0x3fb0] ;  /* 0x003fb00001037983 */ /* 0x004ea80000300800 */
[----:B------:R0:W-:Y:S04]  /*71360*/  STS.U16 [R25+UR5+0xd640], R60 ;  /* 0x00d6403c19007988 */ /* 0x0001e80008000405 */
[----:B------:R1:W-:Y:S04]  /*71370*/  STS.U16 [R25+UR5+0xd600], R2 ;  /* 0x00d6000219007988 */ /* 0x0003e80008000405 */
        /* <DEDUP_REMOVED lines=25> */
[----:B0-----:R-:W3:Y:S04]  /*71510*/  LDL.LU R60, [R1+0x3fac] ;  /* 0x003fac00013c7983 */ /* 0x001ee80000300800 */
[----:B------:R-:W-:Y:S04]  /*71520*/  STS.U16 [R25+UR5+0xee80], R29 ;  /* 0x00ee801d19007988 */ /* 0x000fe80008000405 */
[----:B-1----:R-:W3:Y:S01]  /*71530*/  LDL.LU R2, [R1+0x3fa8] ;  /* 0x003fa80001027983 */ /* 0x002ee20000300800 */
[----:B------:R-:W0:Y:S03]  /*71540*/  S2R R0, SR_TID.X ;  /* 0x0000000000007919 */ /* 0x000e260000002100 */
[----:B--2---:R1:W-:Y:S04]  /*71550*/  STS.U16 [R25+UR5+0xf200], R3 ;  /* 0x00f2000319007988 */ /* 0x0043e80008000405 */
[----:B----4-:R2:W-:Y:S04]  /*71560*/  STS.U16 [R25+UR5+0xf240], R61 ;  /* 0x00f2403d19007988 */ /* 0x0105e80008000405 */
[----:B-1----:R-:W4:Y:S04]  /*71570*/  LDL.LU R3, [R1+0x3fa4] ;  /* 0x003fa40001037983 */ /* 0x002f280000300800 */
[----:B--2---:R-:W2:Y:S04]  /*71580*/  LDL.LU R61, [R1+0x3fa0] ;  /* 0x003fa000013d7983 */ /* 0x004ea80000300800 */
[----:B------:R-:W2:Y:S04]  /*71590*/  LDL.LU R24, [R1+0x168c] ;  /* 0x00168c0001187983 */ /* 0x000ea80000300800 */
        /* <DEDUP_REMOVED lines=18> */
[----:B---3--:R-:W-:Y:S04]  /*716c0*/  STS.U16 [R25+UR5+0xf280], R58 ;  /* 0x00f2803a19007988 */ /* 0x008fe80008000405 */
[----:B------:R-:W-:Y:S01]  /*716d0*/  STS.U16 [R25+UR5+0xf2c0], R56 ;  /* 0x00f2c03819007988 */ /* 0x000fe20008000405 */
[----:B0-----:R-:W-:-:S03]  /*716e0*/  LOP3.LUT R0, R0, 0x1f, RZ, 0xc0, !PT ;  /* 0x0000001f00007812 */ /* 0x001fc600078ec0ff */
[----:B------:R-:W-:Y:S04]  /*716f0*/  STS.U16 [R25+UR5+0xf640], R30 ;  /* 0x00f6401e19007988 */ /* 0x000fe80008000405 */
[----:B------:R-:W-:Y:S04]  /*71700*/  STS.U16 [R25+UR5+0xf600], R16 ;  /* 0x00f6001019007988 */ /* 0x000fe80008000405 */
[----:B------:R-:W-:Y:S04]  /*71710*/  STS.U16 [R25+UR5+0xf6c0], R17 ;  /* 0x00f6c01119007988 */ /* 0x000fe80008000405 */
[----:B------:R0:W-:Y:S01]  /*71720*/  STS.U16 [R25+UR5+0xf680], R18 ;  /* 0x00f6801219007988 */ /* 0x0001e20008000405 */
[----:B------:R-:W-:-:S03]  /*71730*/  IMAD.SHL.U32 R0, R0, 0x2, RZ ;  /* 0x0000000200007824 */ /* 0x000fc600078e00ff */
[----:B------:R-:W-:Y:S04]  /*71740*/  STS.U16 [R25+UR5+0xfa00], R27 ;  /* 0x00fa001b19007988 */ /* 0x000fe80008000405 */
[----:B------:R-:W-:Y:S04]  /*71750*/  STS.U16 [R25+UR5+0xfa40], R31 ;  /* 0x00fa401f19007988 */ /* 0x000fe80008000405 */
[----:B------:R-:W-:Y:S04]  /*71760*/  STS.U16 [R25+UR5+0xfa80], R33 ;  /* 0x00fa802119007988 */ /* 0x000fe80008000405 */
[----:B0-----:R-:W3:Y:S04]  /*71770*/  LDL.LU R18, [R1+0x15ac] ;  /* 0x0015ac0001127983 */ /* 0x001ee80000300800 */
[----:B------:R-:W3:Y:S04]  /*71780*/  LDL.LU R17, [R1+0x157c] ;  /* 0x00157c0001117983 */ /* 0x000ee80000300800 */
[----:B------:R-:W3:Y:S04]  /*71790*/  LDL.LU R16, [R1+0x1578] ;  /* 0x0015780001107983 */ /* 0x000ee80000300800 */
[----:B------:R-:W3:Y:S04]  /*717a0*/  LDL.LU R30, [R1+0x1574] ;  /* 0x00157400011e7983 */ /* 0x000ee80000300800 */
[----:B------:R-:W3:Y:S04]  /*717b0*/  LDL.LU R56, [R1+0x156c] ;  /* 0x00156c0001387983 */ /* 0x000ee80000300800 */
[----:B------:R-:W3:Y:S04]  /*717c0*/  LDL.LU R58, [R1+0x153c] ;  /* 0x00153c00013a7983 */ /* 0x000ee80000300800 */
[----:B------:R-:W-:Y:S01]  /*717d0*/  STS.U16 [R25+UR5+0xfac0], R35 ;  /* 0x00fac02319007988 */ /* 0x000fe20008000405 */
[----:B------:R-:W-:-:S03]  /*717e0*/  LOP3.LUT R29, R0, 0x30, RZ, 0x3c, !PT ;  /* 0x00000030001d7812 */ /* 0x000fc600078e3cff */
[----:B------:R-:W3:Y:S04]  /*717f0*/  LDL.LU R51, [R1+0x1538] ;  /* 0x0015380001337983 */ /* 0x000ee80000300800 */
[----:B------:R-:W-:Y:S04]  /*71800*/  STS.U16 [R25+UR5+0xfe40], R53 ;  /* 0x00fe403519007988 */ /* 0x000fe80008000405 */
[----:B------:R-:W3:Y:S04]  /*71810*/  LDL.LU R49, [R1+0x1534] ;  /* 0x0015340001317983 */ /* 0x000ee80000300800 */
[----:B------:R-:W-:Y:S04]  /*71820*/  STS.U16 [R25+UR5+0xfe00], R55 ;  /* 0x00fe003719007988 */ /* 0x000fe80008000405 */
[----:B------:R-:W3:Y:S04]  /*71830*/  LDL.LU R47, [R1+0x152c] ;  /* 0x00152c00012f7983 */ /* 0x000ee80000300800 */
[----:B------:R-:W-:Y:S04]  /*71840*/  STS.U16 [R25+UR5+0xfec0], R57 ;  /* 0x00fec03919007988 */ /* 0x000fe80008000405 */
[----:B------:R-:W3:Y:S04]  /*71850*/  LDL.LU R45, [R1+0x14fc] ;  /* 0x0014fc00012d7983 */ /* 0x000ee80000300800 */
[----:B------:R0:W-:Y:S04]  /*71860*/  STS.U16 [R25+UR5+0xfe80], R59 ;  /* 0x00fe803b19007988 */ /* 0x0001e80008000405 */
[----:B------:R-:W3:Y:S04]  /*71870*/  LDL.LU R26, [R1+0x14f8] ;  /* 0x0014f800011a7983 */ /* 0x000ee80000300800 */
[----:B0-----:R-:W3:Y:S04]  /*71880*/  LDL.LU R25, [R1+0x14f4] ;  /* 0x0014f40001197983 */ /* 0x001ee80000300800 */
[----:B--2---:R0:W-:Y:S04]  /*71890*/  STS.U16 [R29+UR5+0x300], R24 ;  /* 0x000300181d007988 */ /* 0x0041e80008000405 */
[----:B----4-:R1:W-:Y:S04]  /*718a0*/  STS.U16 [R29+UR5+0x340], R23 ;  /* 0x000340171d007988 */ /* 0x0103e80008000405 */
[----:B------:R2:W-:Y:S04]  /*718b0*/  STS.U16 [R29+UR5+0x380], R32 ;  /* 0x000380201d007988 */ /* 0x0005e80008000405 */
[----:B------:R4:W-:Y:S04]  /*718c0*/  STS.U16 [R29+UR5+0x3c0], R34 ;  /* 0x0003c0221d007988 */ /* 0x0009e80008000405 */
[----:B------:R1:W-:Y:S04]  /*718d0*/  STS.U16 [R29+UR5+0x740], R36 ;  /* 0x000740241d007988 */ /* 0x0003e80008000405 */
[----:B------:R2:W-:Y:S04]  /*718e0*/  STS.U16 [R29+UR5+0x700], R38 ;  /* 0x000700261d007988 */ /* 0x0005e80008000405 */
[----:B0-----:R-:W3:Y:S04]  /*718f0*/  LDL.LU R24, [R1+0x14ec] ;  /* 0x0014ec0001187983 */ /* 0x001ee80000300800 */
[----:B-1----:R-:W3:Y:S04]  /*71900*/  LDL.LU R23, [R1+0x14bc] ;  /* 0x0014bc0001177983 */ /* 0x002ee80000300800 */
[----:B--2---:R-:W2:Y:S04]  /*71910*/  LDL.LU R32, [R1+0x14b8] ;  /* 0x0014b80001207983 */ /* 0x004ea80000300800 */
[----:B----4-:R-:W4:Y:S04]  /*71920*/  LDL.LU R34, [R1+0x14b4] ;  /* 0x0014b40001227983 */ /* 0x010f280000300800 */
        /* <DEDUP_REMOVED lines=28> */
[----:B---3--:R0:W-:Y:S04]  /*71af0*/  STS.U16 [R29+UR5+0x13c0], R18 ;  /* 0x0013c0121d007988 */ /* 0x0081e80008000405 */
[----:B------:R1:W-:Y:S04]  /*71b00*/  STS.U16 [R29+UR5+0x1740], R17 ;  /* 0x001740111d007988 */ /* 0x0003e80008000405 */
[----:B------:R3:W-:Y:S04]  /*71b10*/  STS.U16 [R29+UR5+0x1700], R16 ;  /* 0x001700101d007988 */ /* 0x0007e80008000405 */
[----:B------:R0:W-:Y:S04]  /*71b20*/  STS.U16 [R29+UR5+0x17c0], R30 ;  /* 0x0017c01e1d007988 */ /* 0x0001e80008000405 */
[----:B------:R1:W-:Y:S04]  /*71b30*/  STS.U16 [R29+UR5+0x1780], R56 ;  /* 0x001780381d007988 */ /* 0x0003e80008000405 */
[----:B------:R3:W-:Y:S04]  /*71b40*/  STS.U16 [R29+UR5+0x1b00], R58 ;  /* 0x001b003a1d007988 */ /* 0x0007e80008000405 */
[----:B0-----:R-:W4:Y:S04]  /*71b50*/  LDL.LU R18, [R1+0x13b4] ;  /* 0x0013b40001127983 */ /* 0x001f280000300800 */
[----:B-1----:R-:W4:Y:S04]  /*71b60*/  LDL.LU R17, [R1+0x13ac] ;  /* 0x0013ac0001117983 */ /* 0x002f280000300800 */
[----:B---3--:R-:W3:Y:S04]  /*71b70*/  LDL.LU R16, [R1+0x137c] ;  /* 0x00137c0001107983 */ /* 0x008ee80000300800 */
        /* <DEDUP_REMOVED lines=55> */
[----:B---3--:R3:W-:Y:S04]  /*71ef0*/  STS.U16 [R29+UR5+0x3740], R16 ;  /* 0x003740101d007988 */ /* 0x0087e80008000405 */
        /* <DEDUP_REMOVED lines=354> */
[----:B0-----:R-:W0:Y:S03]  /*73520*/  LDC R60, c[0x0][0x3ac] ;  /* 0x0000eb00ff3c7b82 */ /* 0x001e260000000800 */
[----:B------:R-:W-:Y:S04]  /*73530*/  STS.U16 [R29+UR5+0xfb40], R39 ;  /* 0x00fb40271d007988 */ /* 0x000fe80008000405 */
[----:B------:R-:W-:Y:S04]  /*73540*/  STS.U16 [R29+UR5+0xfb80], R41 ;  /* 0x00fb80291d007988 */ /* 0x000fe80008000405 */
[----:B------:R-:W-:Y:S04]  /*73550*/  STS.U16 [R29+UR5+0xfbc0], R43 ;  /* 0x00fbc02b1d007988 */ /* 0x000fe80008000405 */
[----:B------:R-:W-:Y:S04]  /*73560*/  STS.U16 [R29+UR5+0xff40], R7 ;  /* 0x00ff40071d007988 */ /* 0x000fe80008000405 */
[----:B------:R-:W-:Y:S04]  /*73570*/  STS.U16 [R29+UR5+0xff00], R6 ;  /* 0x00ff00061d007988 */ /* 0x000fe80008000405 */
[----:B------:R-:W-:Y:S04]  /*73580*/  STS.U16 [R29+UR5+0xffc0], R5 ;  /* 0x00ffc0051d007988 */ /* 0x000fe80008000405 */
[----:B------:R1:W-:Y:S01]  /*73590*/  STS.U16 [R29+UR5+0xff80], R4 ;  /* 0x00ff80041d007988 */ /* 0x0003e20008000405 */
[----:B0-----:R-:W-:-:S04]  /*735a0*/  IMAD.SHL.U32 R60, R60, 0x80, RZ ;  /* 0x000000803c3c7824 */ /* 0x001fc800078e00ff */
[----:B------:R-:W-:Y:S01]  /*735b0*/  IMAD.SHL.U32 R60, R60, 0x2, RZ ;  /* 0x000000023c3c7824 */ /* 0x000fe200078e00ff */
[----:B------:R-:W0:Y:S01]  /*735c0*/  S2R R46, SR_TID.X ;  /* 0x00000000002e7919 */ /* 0x000e220000002100 */
[----:B------:R-:W-:Y:S06]  /*735d0*/  BAR.SYNC.DEFER_BLOCKING 0x0 ;  /* 0x0000000000007b1d */ /* 0x000fec0000010000 */
[----:B----4-:R-:W-:Y:S04]  /*735e0*/  STL [R1+0x401c], R3 ;  /* 0x00401c0301007387 */ /* 0x010fe80000100800 */
[----:B--2---:R-:W-:Y:S04]  /*735f0*/  STL [R1+0x4018], R2 ;  /* 0x0040180201007387 */ /* 0x004fe80000100800 */
[----:B---3--:R-:W2:Y:S01]  /*73600*/  LDSM.16.M88.4 R4, [R61+UR5] ;  /* 0x000000053d04783b */ /* 0x008ea20008000200 */
[C---:B0-----:R-:W-:Y:S01]  /*73610*/  LOP3.LUT R28, R46.reuse, 0x7, RZ, 0xc0, !PT ;  /* 0x000000072e1c7812 */ /* 0x041fe200078ec0ff */
[----:B------:R-:W-:-:S02]  /*73620*/  IMAD.SHL.U32 R8, R46, 0x2, RZ ;  /* 0x000000022e087824 */ /* 0x000fc400078e00ff */
[----:B------:R-:W0:Y:S01]  /*73630*/  LDSM.16.M88.4 R12, [R61+UR5+0x800] ;  /* 0x000800053d0c783b */ /* 0x000e220008000200 */
[----:B-1----:R-:W-:Y:S02]  /*73640*/  IMAD.SHL.U32 R29, R46, 0x40, RZ ;  /* 0x000000402e1d7824 */ /* 0x002fe400078e00ff */
[----:B------:R-:W-:Y:S01]  /*73650*/  IMAD R28, R28, 0x90, RZ ;  /* 0x000000901c1c7824 */ /* 0x000fe200078e02ff */
[----:B------:R-:W-:Y:S04]  /*73660*/  LDSM.16.M88.4 R16, [R61+UR5+0x2000] ;  /* 0x002000053d10783b */ /* 0x000fe80008000200 */
[----:B------:R-:W-:Y:S01]  /*73670*/  LOP3.LUT R8, R28, 0x10, R8, 0x78, !PT ;  /* 0x000000101c087812 */ /* 0x000fe200078e7808 */
[----:B------:R-:W-:Y:S03]  /*73680*/  LDSM.16.M88.4 R20, [R61+UR5+0x5800] ;  /* 0x005800053d14783b */ /* 0x000fe60008000200 */
[----:B------:R-:W-:Y:S01]  /*73690*/  LOP3.LUT R8, R8, 0x400, R29, 0xf8, !PT ;  /* 0x0000040008087812 */ /* 0x000fe200078ef81d */
[----:B------:R-:W-:Y:S04]  /*736a0*/  LDSM.16.M88.4 R56, [R61+UR5+0xa000] ;  /* 0x00a000053d38783b */ /* 0x000fe80008000200 */
[----:B------:R-:W-:Y:S04]  /*736b0*/  LDSM.16.MT88.4 R40, [R8+UR5+0x10000] ;  /* 0x010000050828783b */ /* 0x000fe80008004200 */
[----:B------:R-:W1:Y:S04]  /*736c0*/  LDSM.16.M88.4 R8, [R61+UR5+0x1000] ;  /* 0x001000053d08783b */ /* 0x000e680008000200 */
[----:B------:R-:W-:Y:S04]  /*736d0*/  LDSM.16.M88.4 R52, [R61+UR5+0xa800] ;  /* 0x00a800053d34783b */ /* 0x000fe80008000200 */
[----:B------:R-:W-:Y:S04]  /*736e0*/  LDSM.16.M88.4 R48, [R61+UR5+0xb000] ;  /* 0x00b000053d30783b */ /* 0x000fe80008000200 */
[----:B------:R-:W-:Y:S04]  /*736f0*/  LDSM.16.M88.4 R36, [R61+UR5+0xb800] ;  /* 0x00b800053d24783b */ /* 0x000fe80008000200 */
[----:B--2---:R2:W-:Y:S04]  /*73700*/  STL.64 [R1+0x130], R4 ;  /* 0x0001300401007387 */ /* 0x0045e80000100a00 */
[----:B------:R-:W-:Y:S04]  /*73710*/  STL.64 [R1+0x138], R6 ;  /* 0x0001380601007387 */ /* 0x000fe80000100a00 */
[----:B0-----:R-:W-:Y:S04]  /*73720*/  STL.64 [R1+0x120], R12 ;  /* 0x0001200c01007387 */ /* 0x001fe80000100a00 */
[----:B------:R-:W-:Y:S04]  /*73730*/  STL.64 [R1+0x128], R14 ;  /* 0x0001280e01007387 */ /* 0x000fe80000100a00 */
[----:B------:R-:W-:Y:S04]  /*73740*/  LDSM.16.M88.4 R12, [R61+UR5+0x2800] ;  /* 0x002800053d0c783b */ /* 0x000fe80008000200 */
[----:B------:R-:W-:Y:S04]  /*73750*/  LDSM.16.M88.4 R32, [R61+UR5+0xc000] ;  /* 0x00c000053d20783b */ /* 0x000fe80008000200 */
[----:B-1----:R-:W-:Y:S01]  /*73760*/  STL.64 [R1+0x110], R8 ;  /* 0x0001100801007387 */ /* 0x002fe20000100a00 */
[----:B--2---:R-:W-:-:S02]  /*73770*/  IMAD.MOV.U32 R5, RZ, RZ, R9 ;  /* 0x000000ffff057224 */ /* 0x004fc400078e0009 */
[----:B------:R-:W-:Y:S01]  /*73780*/  IMAD.MOV.U32 R4, RZ, RZ, R8 ;  /* 0x000000ffff047224 */ /* 0x000fe200078e0008 */
[----:B------:R-:W-:Y:S04]  /*73790*/  STL.64 [R1+0x118], R10 ;  /* 0x0001180a01007387 */ /* 0x000fe80000100a00 */
[----:B------:R-:W0:Y:S04]  /*737a0*/  LDSM.16.M88.4 R8, [R61+UR5+0x1800] ;  /* 0x001800053d08783b */ /* 0x000e280008000200 */
[----:B------:R-:W-:Y:S01]  /*737b0*/  LDSM.16.M88.4 R28, [R61+UR5+0xc800] ;  /* 0x00c800053d1c783b */ /* 0x000fe20008000200 */
[----:B------:R-:W1:Y:S03]  /*737c0*/  S2R R44, SR_TID.X ;  /* 0x00000000002c7919 */ /* 0x000e660000002100 */
[----:B------:R-:W-:Y:S04]  /*737d0*/  LDSM.16.M88.4 R24, [R61+UR5+0xd000] ;  /* 0x00d000053d18783b */ /* 0x000fe80008000200 */
[----:B0-----:R-:W-:Y:S04]  /*737e0*/  STL.64 [R1+0x100], R8 ;  /* 0x0001000801007387 */ /* 0x001fe80000100a00 */
[----:B------:R-:W-:Y:S04]  /*737f0*/  STL.64 [R1+0x108], R10 ;  /* 0x0001080a01007387 */ /* 0x000fe80000100a00 */
[----:B------:R-:W0:Y:S04]  /*73800*/  LDSM.16.M88.4 R8, [R61+UR5+0x3000] ;  /* 0x003000053d08783b */ /* 0x000e280008000200 */
[----:B------:R-:W-:Y:S04]  /*73810*/  STL.64 [R1+0xf0], R16 ;  /* 0x0000f01001007387 */ /* 0x000fe80000100a00 */
[----:B------:R-:W-:Y:S04]  /*73820*/  STL.64 [R1+0xf8], R18 ;  /* 0x0000f81201007387 */ /* 0x000fe80000100a00 */
[----:B------:R-:W-:Y:S04]  /*73830*/  STL.64 [R1+0xe0], R12 ;  /* 0x0000e00c01007387 */ /* 0x000fe80000100a00 */
[----:B------:R-:W-:Y:S04]  /*73840*/  STL.64 [R1+0xe8], R14 ;  /* 0x0000e80e01007387 */ /* 0x000fe80000100a00 */
[----:B------:R-:W-:Y:S04]  /*73850*/  LDSM.16.M88.4 R12, [R61+UR5+0x4000] ;  /* 0x004000053d0c783b */ /* 0x000fe80008000200 */
[----:B------:R-:W-:Y:S04]  /*73860*/  LDSM.16.M88.4 R16, [R61+UR5+0x6000] ;  /* 0x006000053d10783b */ /* 0x000fe80008000200 */
[----:B0-----:R-:W-:Y:S01]  /*73870*/  STL.64 [R1+0xd0], R8 ;  /* 0x0000d00801007387 */ /* 0x001fe20000100a00 */
[----:B------:R-:W-:-:S02]  /*73880*/  IMAD.MOV.U32 R2, RZ, RZ, R8 ;  /* 0x000000ffff027224 */ /* 0x000fc400078e0008 */
[----:B------:R-:W-:Y:S01]  /*73890*/  IMAD.MOV.U32 R0, RZ, RZ, R9 ;  /* 0x000000ffff007224 */ /* 0x000fe200078e0009 */
[----:B------:R-:W-:Y:S04]  /*738a0*/  STL.64 [R1+0xd8], R10 ;  /* 0x0000d80a01007387 */ /* 0x000fe80000100a00 */
[----:B------:R-:W0:Y:S04]  /*738b0*/  LDSM.16.M88.4 R8, [R61+UR5+0x3800] ;  /* 0x003800053d08783b */ /* 0x000e280008000200 */
[----:B0-----:R-:W-:Y:S01]  /*738c0*/  STL.64 [R1+0xc0], R8 ;  /* 0x0000c00801007387 */ /* 0x001fe20000100a00 */
[----:B------:R-:W-:-:S02]  /*738d0*/  IMAD.MOV.U32 R60, RZ, RZ, R8 ;  /* 0x000000ffff3c7224 */ /* 0x000fc400078e0008 */
[----:B------:R-:W-:Y:S01]  /*738e0*/  IMAD.MOV.U32 R3, RZ, RZ, R9 ;  /* 0x000000ffff037224 */ /* 0x000fe200078e0009 */
[----:B------:R0:W-:Y:S04]  /*738f0*/  STL.64 [R1+0xc8], R10 ;  /* 0x0000c80a01007387 */ /* 0x0001e80000100a00 */
[----:B------:R-:W-:Y:S04]  /*73900*/  STL.64 [R1+0xb0], R12 ;  /* 0x0000b00c01007387 */ /* 0x000fe80000100a00 */
[----:B------:R-:W-:Y:S01]  /*73910*/  STL.64 [R1+0xb8], R14 ;  /* 0x0000b80e01007387 */ /* 0x000fe20000100a00 */
[----:B0-----:R-:W-:-:S02]  /*73920*/  IMAD.MOV.U32 R11, RZ, RZ, R13 ;  /* 0x000000ffff0b7224 */ /* 0x001fc400078e000d */
[----:B------:R-:W-:Y:S02]  /*73930*/  IMAD.MOV.U32 R10, RZ, RZ, R12 ;  /* 0x000000ffff0a7224 */ /* 0x000fe400078e000c */
[----:B------:R-:W0:Y:S04]  /*73940*/  LDSM.16.M88.4 R12, [R61+UR5+0x4800] ;  /* 0x004800053d0c783b */ /* 0x000e280008000200 */
[----:B0-----:R-:W-:Y:S01]  /*73950*/  STL.64 [R1+0xa0], R12 ;  /* 0x0000a00c01007387 */ /* 0x001fe20000100a00 */
[----:B------:R-:W-:Y:S01]  /*73960*/  MOV R9, R13 ;  /* 0x0000000d00097202 */ /* 0x000fe20000000f00 */
[----:B------:R-:W-:Y:S02]  /*73970*/  IMAD.MOV.U32 R8, RZ, RZ, R12 ;  /* 0x000000ffff087224 */ /* 0x000fe400078e000c */
[----:B------:R-:W-:Y:S04]  /*73980*/  STL.64 [R1+0xa8], R14 ;  /* 0x0000a80e01007387 */ /* 0x000fe80000100a00 */
[----:B------:R-:W0:Y:S04]  /*73990*/  LDSM.16.M88.4 R12, [R61+UR5+0x5000] ;  /* 0x005000053d0c783b */ /* 0x000e280008000200 */
[----:B0-----:R-:W-:Y:S01]  /*739a0*/  STL.64 [R1+0x90], R12 ;  /* 0x0000900c01007387 */ /* 0x001fe20000100a00 */
[----:B------:R-:W-:-:S02]  /*739b0*/  IMAD.MOV.U32 R7, RZ, RZ, R13 ;  /* 0x000000ffff077224 */ /* 0x000fc400078e000d */
[----:B------:R-:W-:Y:S01]  /*739c0*/  IMAD.MOV.U32 R6, RZ, RZ, R12 ;  /* 0x000000ffff067224 */ /* 0x000fe200078e000c */
[----:B------:R-:W-:Y:S04]  /*739d0*/  STL.64 [R1+0x98], R14 ;  /* 0x0000980e01007387 */ /* 0x000fe80000100a00 */
[----:B------:R-:W0:Y:S04]  /*739e0*/  LDSM.16.M88.4 R12, [R61+UR5+0x6800] ;  /* 0x006800053d0c783b */ /* 0x000e280008000200 */
[----:B------:R-:W-:Y:S04]  /*739f0*/  STL.64 [R1+0x80], R20 ;  /* 0x0000801401007387 */ /* 0x000fe80000100a00 */
[----:B------:R-:W-:Y:S04]  /*73a00*/  STL.64 [R1+0x88], R22 ;  /* 0x0000881601007387 */ /* 0x000fe80000100a00 */
[----:B------:R-:W2:Y:S04]  /*73a10*/  LDSM.16.M88.4 R20, [R61+UR5+0x7000] ;  /* 0x007000053d14783b */ /* 0x000ea80008000200 */
[----:B------:R-:W-:Y:S04]  /*73a20*/  STL.64 [R1+0x70], R16 ;  /* 0x0000701001007387 */ /* 0x000fe80000100a00 */
[----:B------:R-:W-:Y:S04]  /*73a30*/  STL.64 [R1+0x78], R18 ;  /* 0x0000781201007387 */ /* 0x000fe80000100a00 */
[----:B------:R-:W3:Y:S04]  /*73a40*/  LDSM.16.M88.4 R16, [R61+UR5+0x7800] ;  /* 0x007800053d10783b */ /* 0x000ee80008000200 */
[----:B0-----:R-:W-:Y:S04]  /*73a50*/  STL.64 [R1+0x60], R12 ;  /* 0x0000600c01007387 */ /* 0x001fe80000100a00 */
[----:B------:R-:W-:Y:S04]  /*73a60*/  STL.64 [R1+0x68], R14 ;  /* 0x0000680e01007387 */ /* 0x000fe80000100a00 */
[----:B------:R-:W0:Y:S04]  /*73a70*/  LDSM.16.M88.4 R12, [R61+UR5+0x8000] ;  /* 0x008000053d0c783b */ /* 0x000e280008000200 */
[----:B--2---:R-:W-:Y:S04]  /*73a80*/  STL.64 [R1+0x50], R20 ;  /* 0x0000501401007387 */ /* 0x004fe80000100a00 */
[----:B------:R-:W-:Y:S04]  /*73a90*/  STL.64 [R1+0x58], R22 ;  /* 0x0000581601007387 */ /* 0x000fe80000100a00 */
[----:B------:R-:W2:Y:S04]  /*73aa0*/  LDSM.16.M88.4 R20, [R61+UR5+0x8800] ;  /* 0x008800053d14783b */ /* 0x000ea80008000200 */
[----:B---3--:R-:W-:Y:S04]  /*73ab0*/  STL.64 [R1+0x40], R16 ;  /* 0x0000401001007387 */ /* 0x008fe80000100a00 */
        /* <DEDUP_REMOVED lines=10> */
[----:B------:R3:W-:Y:S04]  /*73b60*/  STL [R1+0x6d64], R58 ;  /* 0x006d643a01007387 */ /* 0x0007e80000100800 */
[----:B------:R-:W4:Y:S01]  /*73b70*/  LDSM.16.M88.4 R16, [R61+UR5+0xe000] ;  /* 0x00e000053d10783b */ /* 0x000f220008000200 */
[C---:B-1----:R-:W-:Y:S01]  /*73b80*/  LOP3.LUT R45, R44.reuse, 0x7, RZ, 0xc0, !PT ;  /* 0x000000072c2d7812 */ /* 0x042fe200078ec0ff */
[----:B------:R-:W-:-:S02]  /*73b90*/  IMAD.SHL.U32 R46, R44, 0x40, RZ ;  /* 0x000000402c2e7824 */ /* 0x000fc400078e00ff */
[----:B---3--:R-:W-:Y:S01]  /*73ba0*/  IMAD.MOV.U32 R58, RZ, RZ, R11 ;  /* 0x000000ffff3a7224 */ /* 0x008fe200078e000b */
[----:B0-----:R-:W-:Y:S04]  /*73bb0*/  STL.64 [R1], R12 ;  /* 0x0000000c01007387 */ /* 0x001fe80000100a00 */
[----:B------:R-:W-:Y:S04]  /*73bc0*/  STL.64 [R1+0x8], R14 ;  /* 0x0000080e01007387 */ /* 0x000fe80000100a00 */
[----:B------:R0:W-:Y:S04]  /*73bd0*/  STL [R1+0x6d60], R59 ;  /* 0x006d603b01007387 */ /* 0x0001e80000100800 */
[----:B------:R1:W-:Y:S04]  /*73be0*/  STL.64 [R1+0x7238], R56 ;  /* 0x0072383801007387 */ /* 0x0003e80000100a00 */
[----:B------:R3:W-:Y:S01]  /*73bf0*/  STL [R1+0x6d6c], R54 ;  /* 0x006d6c3601007387 */ /* 0x0007e20000100800 */
[----:B0-----:R-:W-:-:S03]  /*73c00*/  IMAD.MOV.U32 R59, RZ, RZ, R10 ;  /* 0x000000ffff3b7224 */ /* 0x001fc600078e000a */
[----:B------:R0:W-:Y:S04]  /*73c10*/  STL [R1+0x6d68], R55 ;  /* 0x006d683701007387 */ /* 0x0001e80000100800 */
[----:B------:R2:W-:Y:S01]  /*73c20*/  STL.64 [R1+0x7240], R52 ;  /* 0x0072403401007387 */ /* 0x0005e20000100a00 */
[----:B-1----:R-:W-:Y:S02]  /*73c30*/  IMAD.MOV.U32 R57, RZ, RZ, R9 ;  /* 0x000000ffff397224 */ /* 0x002fe400078e0009 */
[----:B------:R-:W-:Y:S01]  /*73c40*/  IMAD.MOV.U32 R56, RZ, RZ, R8 ;  /* 0x000000ffff387224 */ /* 0x000fe200078e0008 */
[----:B------:R-:W-:Y:S01]  /*73c50*/  STL [R1+0x6e5c], R50 ;  /* 0x006e5c3201007387 */ /* 0x000fe20000100800 */
[----:B---3--:R-:W-:Y:S02]  /*73c60*/  IMAD.MOV.U32 R54, RZ, RZ, R7 ;  /* 0x000000ffff367224 */ /* 0x008fe400078e0007 */
[----:B0-----:R-:W-:Y:S01]  /*73c70*/  IMAD.MOV.U32 R55, RZ, RZ, R6 ;  /* 0x000000ffff377224 */ /* 0x001fe200078e0006 */
[----:B------:R-:W-:Y:S04]  /*73c80*/  STL [R1+0x6e58], R51 ;  /* 0x006e583301007387 */ /* 0x000fe80000100800 */
[----:B------:R-:W-:Y:S01]  /*73c90*/  STL [R1+0x6d44], R38 ;  /* 0x006d442601007387 */ /* 0x000fe20000100800 */
[----:B--2---:R-:W-:-:S02]  /*73ca0*/  IMAD.MOV.U32 R53, RZ, RZ, R5 ;  /* 0x000000ffff357224 */ /* 0x004fc400078e0005 */
[----:B------:R-:W-:Y:S01]  /*73cb0*/  IMAD.MOV.U32 R52, RZ, RZ, R4 ;  /* 0x000000ffff347224 */ /* 0x000fe200078e0004 */
[----:B------:R-:W-:Y:S04]  /*73cc0*/  STL [R1+0x6d40], R39 ;  /* 0x006d402701007387 */ /* 0x000fe80000100800 */
[----:B------:R-:W-:Y:S04]  /*73cd0*/  STL [R1+0x6d94], R34 ;  /* 0x006d942201007387 */ /* 0x000fe80000100800 */
[----:B------:R-:W-:Y:S04]  /*73ce0*/  STL [R1+0x6d90], R35 ;  /* 0x006d902301007387 */ /* 0x000fe80000100800 */
[----:B------:R0:W-:Y:S04]  /*73cf0*/  STL.64 [R1+0x7230], R32 ;  /* 0x0072302001007387 */ /* 0x0001e80000100a00 */
[----:B------:R-:W1:Y:S01]  /*73d00*/  LDSM.16.M88.4 R12, [R61+UR5+0xe800] ;  /* 0x00e800053d0c783b */ /* 0x000e620008000200 */
[----:B------:R-:W-:-:S03]  /*73d10*/  IMAD R45, R45, 0x90, RZ ;  /* 0x000000902d2d7824 */ /* 0x000fc600078e02ff */
[----:B------:R-:W2:Y:S04]  /*73d20*/  LDSM.16.M88.4 R8, [R61+UR5+0xf000] ;  /* 0x00f000053d08783b */ /* 0x000ea80008000200 */
[----:B0-----:R-:W3:Y:S04]  /*73d30*/  LDL.64 R32, [R1+0x130] ;  /* 0x0001300001207983 */ /* 0x001ee80000100a00 */
[----:B------:R-:W-:Y:S04]  /*73d40*/  STL [R1+0x6d9c], R30 ;  /* 0x006d9c1e01007387 */ /* 0x000fe80000100800 */
[----:B------:R-:W-:Y:S04]  /*73d50*/  STL [R1+0x6d98], R31 ;  /* 0x006d981f01007387 */ /* 0x000fe80000100800 */
[----:B------:R0:W-:Y:S01]  /*73d60*/  STL.64 [R1+0x7248], R28 ;  /* 0x0072481c01007387 */ /* 0x0001e20000100a00 */
[----:B------:R-:W-:-:S03]  /*73d70*/  IMAD.SHL.U32 R44, R44, 0x2, RZ ;  /* 0x000000022c2c7824 */ /* 0x000fc600078e00ff */
[----:B------:R-:W1:Y:S04]  /*73d80*/  LDSM.16.M88.4 R4, [R61+UR5+0xf800] ;  /* 0x00f800053d04783b */ /* 0x000e680008000200 */
[----:B0-----:R-:W3:Y:S04]  /*73d90*/  LDL.LU.64 R28, [R1+0x930] ;  /* 0x00093000011c7983 */ /* 0x001ee80000300a00 */
[----:B------:R-:W3:Y:S01]  /*73da0*/  LDL.LU.64 R30, [R1+0x938] ;  /* 0x00093800011e7983 */ /* 0x000ee20000300a00 */
[----:B------:R-:W-:-:S03]  /*73db0*/  LOP3.LUT R44, R45, 0x10, R44, 0x78, !PT ;  /* 0x000000102d2c7812 */ /* 0x000fc600078e782c */
[----:B------:R-:W-:Y:S01]  /*73dc0*/  STL [R1+0x6db4], R26 ;  /* 0x006db41a01007387 */ /* 0x000fe20000100800 */
[----:B------:R-:W-:-:S03]  /*73dd0*/  LOP3.LUT R44, R44, 0x400, R46, 0xf8, !PT ;  /* 0x000004002c2c7812 */ /* 0x000fc600078ef82e */
[----:B------:R-:W-:Y:S01]  /*73de0*/  STL [R1+0x6db0], R27 ;  /* 0x006db01b01007387 */ /* 0x000fe20000100800 */
[----:B------:R-:W-:-:S03]  /*73df0*/  LOP3.LUT R44, R44, 0x20, RZ, 0x3c, !PT ;  /* 0x000000202c2c7812 */ /* 0x000fc600078e3cff */
[----:B------:R-:W-:Y:S04]  /*73e00*/  STL.64 [R1+0x7250], R24 ;  /* 0x0072501801007387 */ /* 0x000fe80000100a00 */
[----:B------:R-:W0:Y:S04]  /*73e10*/  LDSM.16.MT88.4 R44, [R44+UR5+0x10000] ;  /* 0x010000052c2c783b */ /* 0x000e280008004200 */
[----:B------:R-:W-:Y:S04]  /*73e20*/  STL [R1+0x721c], R20 ;  /* 0x00721c1401007387 */ /* 0x000fe80000100800 */
[----:B------:R-:W-:Y:S04]  /*73e30*/  STL [R1+0x7218], R21 ;  /* 0x0072181501007387 */ /* 0x000fe80000100800 */
[----:B------:R-:W-:Y:S04]  /*73e40*/  STL [R1+0x7008], R22 ;  /* 0x0070081601007387 */ /* 0x000fe80000100800 */
[----:B------:R-:W-:Y:S04]  /*73e50*/  STL [R1+0x7004], R23 ;  /* 0x0070041701007387 */ /* 0x000fe80000100800 */
[----:B----4-:R4:W-:Y:S04]  /*73e60*/  STL [R1+0x7224], R16 ;  /* 0x0072241001007387 */ /* 0x0109e80000100800 */
[----:B------:R1:W-:Y:S04]  /*73e70*/  STL [R1+0x7220], R17 ;  /* 0x0072201101007387 */ /* 0x0003e80000100800 */
[----:B------:R-:W-:Y:S01]  /*73e80*/  STL [R1+0x6dbc], R18 ;  /* 0x006dbc1201007387 */ /* 0x000fe20000100800 */
[----:B----4-:R-:W-:-:S03]  /*73e90*/  IMAD.MOV.U32 R16, RZ, RZ, R52 ;  /* 0x000000ffff107224 */ /* 0x010fc600078e0034 */
[----:B------:R-:W-:Y:S01]  /*73ea0*/  STL [R1+0x6db8], R19 ;  /* 0x006db81301007387 */ /* 0x000fe20000100800 */
[----:B-1----:R-:W-:-:S03]  /*73eb0*/  IMAD.MOV.U32 R17, RZ, RZ, R53 ;  /* 0x000000ffff117224 */ /* 0x002fc600078e0035 */
[----:B------:R-:W-:Y:S04]  /*73ec0*/  STL [R1+0x722c], R12 ;  /* 0x00722c0c01007387 */ /* 0x000fe80000100800 */
[----:B------:R-:W-:Y:S04]  /*73ed0*/  STL [R1+0x7228], R13 ;  /* 0x0072280d01007387 */ /* 0x000fe80000100800 */
[----:B------:R-:W-:Y:S04]  /*73ee0*/  STL [R1+0x6e64], R14 ;  /* 0x006e640e01007387 */ /* 0x000fe80000100800 */
[----:B------:R-:W-:Y:S04]  /*73ef0*/  STL [R1+0x6e60], R15 ;  /* 0x006e600f01007387 */ /* 0x000fe80000100800 */
[----:B--2---:R-:W-:Y:S04]  /*73f00*/  STL [R1+0x7214], R8 ;  /* 0x0072140801007387 */ /* 0x004fe80000100800 */
[----:B------:R-:W-:Y:S04]  /*73f10*/  STL [R1+0x7210], R9 ;  /* 0x0072100901007387 */ /* 0x000fe80000100800 */
[----:B------:R-:W-:Y:S04]  /*73f20*/  STL [R1+0x6ff0], R10 ;  /* 0x006ff00a01007387 */ /* 0x000fe80000100800 */
[----:B------:R-:W-:Y:S04]  /*73f30*/  STL [R1+0x6fec], R11 ;  /* 0x006fec0b01007387 */ /* 0x000fe80000100800 */
[----:B------:R-:W-:Y:S04]  /*73f40*/  STL [R1+0x6dcc], R6 ;  /* 0x006dcc0601007387 */ /* 0x000fe80000100800 */
[----:B------:R-:W-:Y:S04]  /*73f50*/  STL [R1+0x6dc8], R7 ;  /* 0x006dc80701007387 */ /* 0x000fe80000100800 */
[----:B------:R-:W-:Y:S04]  /*73f60*/  STL.64 [R1+0x7258], R4 ;  /* 0x0072580401007387 */ /* 0x000fe80000100a00 */
[----:B------:R-:W-:Y:S04]  /*73f70*/  STL [R1+0x5bc0], R61 ;  /* 0x005bc03d01007387 */ /* 0x000fe80000100800 */
[----:B------:R-:W2:Y:S04]  /*73f80*/  LDL.64 R24, [R1+0x100] ;  /* 0x0001000001187983 */ /* 0x000ea80000100a00 */
[----:B------:R-:W4:Y:S04]  /*73f90*/  LDL.64 R52, [R1+0xf0] ;  /* 0x0000f00001347983 */ /* 0x000f280000100a00 */
[----:B0-----:R-:W-:Y:S04]  /*73fa0*/  STL.64 [R1+0x7208], R46 ;  /* 0x0072082e01007387 */ /* 0x001fe80000100a00 */
[----:B------:R0:W-:Y:S04]  /*73fb0*/  STL.64 [R1+0x7200], R44 ;  /* 0x0072002c01007387 */ /* 0x0001e80000100a00 */
[----:B0-----:R-:W2:Y:S04]  /*73fc0*/  LDL.64 R44, [R1+0x120] ;  /* 0x00012000012c7983 */ /* 0x001ea80000100a00 */
[----:B------:R-:W2:Y:S04]  /*73fd0*/  LDL.LU.64 R20, [R1+0x920] ;  /* 0x0009200001147983 */ /* 0x000ea80000300a00 */
[----:B------:R-:W2:Y:S01]  /*73fe0*/  LDL.LU.64 R22, [R1+0x928] ;  /* 0x0009280001167983 */ /* 0x000ea20000300a00 */
[----:B---3--:R-:W-:-:S02]  /*73ff0*/  IMAD.MOV.U32 R39, RZ, RZ, R32 ;  /* 0x000000ffff277224 */ /* 0x008fc400078e0020 */
[----:B------:R-:W-:Y:S01]  /*74000*/  IMAD.MOV.U32 R38, RZ, RZ, R33 ;  /* 0x000000ffff267224 */ /* 0x000fe200078e0021 */
[----:B------:R-:W-:Y:S01]  /*74010*/  HMMA.16816.F32.BF16 R4, R40, R32, R28 ;  /* 0x000000202804723c */ /* 0x000fe2000004181c */
[----:B------:R-:W-:Y:S02]  /*74020*/  IMAD.MOV.U32 R28, RZ, RZ, R55 ;  /* 0x000000ffff1c7224 */ /* 0x000fe400078e0037 */
[----:B------:R-:W-:-:S05]  /*74030*/  IMAD.MOV.U32 R29, RZ, RZ, R54 ;  /* 0x000000ffff1d7224 */ /* 0x000fca00078e0036 */
[----:B------:R0:W-:Y:S11]  /*74040*/  STL.64 [R1+0x7290], R28 ;  /* 0x0072901c01007387 */ /* 0x0001f60000100a00 */
[----:B------:R-:W-:Y:S01]  /*74050*/  MOV R14, R4 ;  /* 0x00000004000e7202 */ /* 0x000fe20000000f00 */
[----:B------:R-:W-:-:S02]  /*74060*/  IMAD.MOV.U32 R15, RZ, RZ, R5 ;  /* 0x000000ffff0f7224 */ /* 0x000fc400078e0005 */
[----:B------:R-:W-:Y:S02]  /*74070*/  IMAD.MOV.U32 R4, RZ, RZ, R56 ;  /* 0x000000ffff047224 */ /* 0x000fe400078e0038 */
[----:B------:R-:W-:Y:S02]  /*74080*/  IMAD.MOV.U32 R5, RZ, RZ, R57 ;  /* 0x000000ffff057224 */ /* 0x000fe400078e0039 */
[----:B0-----:R-:W-:Y:S02]  /*74090*/  IMAD.MOV.U32 R28, RZ, RZ, R59 ;  /* 0x000000ffff1c7224 */ /* 0x001fe400078e003b */
[----:B------:R-:W-:Y:S01]  /*740a0*/  IMAD.MOV.U32 R29, RZ, RZ, R58 ;  /* 0x000000ffff1d7224 */ /* 0x000fe200078e003a */
[----:B------:R-:W-:Y:S01]  /*740b0*/  STL.64 [R1+0x7298], R4 ;  /* 0x0072980401007387 */ /* 0x000fe20000100a00 */
[----:B------:R-:W-:Y:S02]  /*740c0*/  IMAD.MOV.U32 R50, RZ, RZ, R6 ;  /* 0x000000ffff327224 */ /* 0x000fe400078e0006 */
[----:B------:R-:W-:Y:S01]  /*740d0*/  IMAD.MOV.U32 R51, RZ, RZ, R7 ;  /* 0x000000ffff337224 */ /* 0x000fe200078e0007 */
[----:B------:R0:W-:Y:S04]  /*740e0*/  STL.64 [R1+0x72a0], R28 ;  /* 0x0072a01c01007387 */ /* 0x0001e80000100a00 */
[----:B0-----:R-:W3:Y:S04]  /*740f0*/  LDL.LU.64 R28, [R1+0x910] ;  /* 0x00091000011c7983 */ /* 0x001ee80000300a00 */
[----:B------:R-:W3:Y:S04]  /*74100*/  LDL.LU.64 R30, [R1+0x918] ;  /* 0x00091800011e7983 */ /* 0x000ee80000300a00 */
[----:B------:R-:W4:Y:S04]  /*74110*/  LDL.LU.64 R8, [R1+0x900] ;  /* 0x0009000001087983 */ /* 0x000f280000300a00 */
[----:B------:R-:W4:Y:S04]  /*74120*/  LDL.LU.64 R10, [R1+0x908] ;  /* 0x00090800010a7983 */ /* 0x000f280000300a00 */
[----:B------:R-:W4:Y:S04]  /*74130*/  LDL.LU.64 R4, [R1+0x8f0] ;  /* 0x0008f00001047983 */ /* 0x000f280000300a00 */
[----:B------:R-:W4:Y:S01]  /*74140*/  LDL.LU.64 R6, [R1+0x8f8] ;  /* 0x0008f80001067983 */ /* 0x000f220000300a00 */
[----:B------:R-:W-:-:S02]  /*74150*/  IMAD.MOV.U32 R32, RZ, RZ, R60 ;  /* 0x000000ffff207224 */ /* 0x000fc400078e003c */
[----:B------:R-:W-:-:S05]  /*74160*/  IMAD.MOV.U32 R33, RZ, RZ, R3 ;  /* 0x000000ffff217224 */ /* 0x000fca00078e0003 */
[----:B------:R0:W-:Y:S04]  /*74170*/  STL.64 [R1+0x72a8], R32 ;  /* 0x0072a82001007387 */ /* 0x0001e80000100a00 */
[----:B------:R-:W4:Y:S04]  /*74180*/  LDL.64 R56, [R1+0x80] ;  /* 0x0000800001387983 */ /* 0x000f280000100a00 */
[----:B0-----:R-:W4:Y:S04]  /*74190*/  LDL.64 R32, [R1+0xe0] ;  /* 0x0000e00001207983 */ /* 0x001f280000100a00 */
[----:B------:R-:W-:Y:S04]  /*741a0*/  STL.64 [R1+0x7278], R50 ;  /* 0x0072783201007387 */ /* 0x000fe80000100a00 */
[----:B------:R-:W-:Y:S04]  /*741b0*/  STL.64 [R1+0x7270], R48 ;  /* 0x0072703001007387 */ /* 0x000fe80000100a00 */
[----:B------:R-:W-:Y:S04]  /*741c0*/  STL.64 [R1+0x7268], R38 ;  /* 0x0072682601007387 */ /* 0x000fe80000100a00 */
[----:B------:R-:W-:Y:S04]  /*741d0*/  STL.64 [R1+0x7260], R36 ;  /* 0x0072602401007387 */ /* 0x000fe80000100a00 */
[----:B------:R-:W-:Y:S04]  /*741e0*/  STL [R1+0x7000], R15 ;  /* 0x0070000f01007387 */ /* 0x000fe80000100800 */
[----:B------:R2:W-:Y:S02]  /*741f0*/  STL [R1+0x6ffc], R14 ;  /* 0x006ffc0e01007387 */ /* 0x0005e40000100800 */
[----:B--2---:R-:W-:Y:S01]  /*74200*/  HMMA.16816.F32.BF16 R12, R40, R44, R20 ;  /* 0x0000002c280c723c */ /* 0x004fe20000041814 */
[----:B------:R-:W-:-:S02]  /*74210*/  IMAD.MOV.U32 R20, RZ, RZ, R44 ;  /* 0x000000ffff147224 */ /* 0x000fc400078e002c */
[----:B------:R-:W-:-:S15]  /*74220*/  IMAD.MOV.U32 R21, RZ, RZ, R45 ;  /* 0x000000ffff157224 */ /* 0x000fde00078e002d */
[----:B------:R-:W-:Y:S01]  /*74230*/  NOP ;  /* 0x0000000000007918 */ /* 0x000fe20000000000 */
[----:B------:R-:W-:Y:S04]  /*74240*/  STL.64 [R1+0x920], R12 ;  /* 0x0009200c01007387 */ /* 0x000fe80000100a00 */
[----:B------:R-:W-:Y:S04]  /*74250*/  STL.64 [R1+0x928], R14 ;  /* 0x0009280e01007387 */ /* 0x000fe80000100a00 */
[----:B------:R-:W2:Y:S04]  /*74260*/  LDL.64 R48, [R1+0x70] ;  /* 0x0000700001307983 */ /* 0x000ea80000100a00 */
[----:B------:R-:W-:Y:S01]  /*74270*/  STL.64 [R1+0x7280], R20 ;  /* 0x0072801401007387 */ /* 0x000fe20000100a00 */
[C---:B---3--:R-:W-:Y:S08]  /*74280*/  HMMA.16816.F32.BF16 R16, R40.reuse, R16, R28 ;  /* 0x000000102810723c */ /* 0x048ff0000004181c */
[C---:B----4-:R-:W-:Y:S08]  /*74290*/  HMMA.16816.F32.BF16 R8, R40.reuse, R24, R8 ;  /* 0x000000182808723c */ /* 0x050ff00000041808 */
[----:B------:R-:W-:Y:S03]  /*742a0*/  HMMA.16816.F32.BF16 R4, R40, R52, R4 ;  /* 0x000000342804723c */ /* 0x000fe60000041804 */
[----:B------:R-:W-:Y:S04]  /*742b0*/  STL.64 [R1+0x910], R16 ;  /* 0x0009101001007387 */ /* 0x000fe80000100a00 */
[----:B------:R-:W-:Y:S04]  /*742c0*/  STL.64 [R1+0x918], R18 ;  /* 0x0009181201007387 */ /* 0x000fe80000100a00 */
[----:B------:R0:W-:Y:S04]  /*742d0*/  STL.64 [R1+0x900], R8 ;  /* 0x0009000801007387 */ /* 0x0001e80000100a00 */
[----:B------:R1:W-:Y:S04]  /*742e0*/  STL.64 [R1+0x908], R10 ;  /* 0x0009080a01007387 */ /* 0x0003e80000100a00 */
[----:B------:R3:W-:Y:S04]  /*742f0*/  STL.64 [R1+0x8f0], R4 ;  /* 0x0008f00401007387 */ /* 0x0007e80000100a00 */
[----:B------:R4:W-:Y:S04]  /*74300*/  STL.64 [R1+0x8f8], R6 ;  /* 0x0008f80601007387 */ /* 0x0009e80000100a00 */
[----:B0-----:R-:W2:Y:S04]  /*74310*/  LDL.LU.64 R8, [R1+0x8e0] ;  /* 0x0008e00001087983 */ /* 0x001ea80000300a00 */
[----:B-1----:R-:W2:Y:S04]  /*74320*/  LDL.LU.64 R10, [R1+0x8e8] ;  /* 0x0008e800010a7983 */ /* 0x002ea80000300a00 */
[----:B------:R-:W2:Y:S04]  /*74330*/  LDL.LU.64 R28, [R1+0x8d0] ;  /* 0x0008d000011c7983 */ /* 0x000ea80000300a00 */
[----:B------:R-:W2:Y:S04]  /*74340*/  LDL.LU.64 R30, [R1+0x8d8] ;  /* 0x0008d800011e7983 */ /* 0x000ea80000300a00 */
[----:B------:R-:W2:Y:S04]  /*74350*/  LDL.LU.64 R20, [R1+0x8c0] ;  /* 0x0008c00001147983 */ /* 0x000ea80000300a00 */
[----:B------:R-:W2:Y:S04]  /*74360*/  LDL.LU.64 R22, [R1+0x8c8] ;  /* 0x0008c80001167983 */ /* 0x000ea80000300a00 */
[----:B---3--:R-:W3:Y:S01]  /*74370*/  LDL.LU.64 R4, [R1+0x8b0] ;  /* 0x0008b00001047983 */ /* 0x008ee20000300a00 */
[----:B------:R-:W-:-:S03]  /*74380*/  IMAD.MOV.U32 R16, RZ, RZ, R52 ;  /* 0x000000ffff107224 */ /* 0x000fc600078e0034 */
[----:B----4-:R-:W3:Y:S01]  /*74390*/  LDL.LU.64 R6, [R1+0x8b8] ;  /* 0x0008b80001067983 */ /* 0x010ee20000300a00 */
[----:B------:R-:W-:-:S03]  /*743a0*/  IMAD.MOV.U32 R17, RZ, RZ, R53 ;  /* 0x000000ffff117224 */ /* 0x000fc600078e0035 */
[----:B------:R-:W4:Y:S01]  /*743b0*/  LDL.LU.64 R44, [R1+0x8a0] ;  /* 0x0008a000012c7983 */ /* 0x000f220000300a00 */
[----:B------:R-:W-:-:S03]  /*743c0*/  IMAD.MOV.U32 R12, RZ, RZ, R24 ;  /* 0x000000ffff0c7224 */ /* 0x000fc600078e0018 */
[----:B------:R-:W4:Y:S01]  /*743d0*/  LDL.LU.64 R46, [R1+0x8a8] ;  /* 0x0008a800012e7983 */ /* 0x000f220000300a00 */
[----:B------:R-:W-:-:S03]  /*743e0*/  IMAD.MOV.U32 R13, RZ, RZ, R25 ;  /* 0x000000ffff0d7224 */ /* 0x000fc600078e0019 */
[----:B------:R-:W3:Y:S04]  /*743f0*/  LDL.LU.64 R36, [R1+0x890] ;  /* 0x0008900001247983 */ /* 0x000ee80000300a00 */
[----:B------:R-:W3:Y:S04]  /*74400*/  LDL.LU.64 R38, [R1+0x898] ;  /* 0x0008980001267983 */ /* 0x000ee80000300a00 */
[----:B------:R-:W3:Y:S04]  /*74410*/  LDL.LU.64 R24, [R1+0x880] ;  /* 0x0008800001187983 */ /* 0x000ee80000300a00 */
[----:B------:R-:W3:Y:S04]  /*74420*/  LDL.LU.64 R26, [R1+0x888] ;  /* 0x00088800011a7983 */ /* 0x000ee80000300a00 */
[----:B------:R-:W3:Y:S04]  /*74430*/  LDL.64 R52, [R1+0x60] ;  /* 0x0000600001347983 */ /* 0x000ee80000100a00 */
[----:B------:R0:W-:Y:S02]  /*74440*/  STL.64 [R1+0x7288], R16 ;  /* 0x0072881001007387 */ /* 0x0001e40000100a00 */
[----:B0-----:R-:W-:Y:S01]  /*74450*/  MOV R16, R2 ;  /* 0x0000000200107202 */ /* 0x001fe20000000f00 */
[----:B------:R-:W-:Y:S01]  /*74460*/  IMAD.MOV.U32 R17, RZ, RZ, R0 ;  /* 0x000000ffff117224 */ /* 0x000fe200078e0000 */
[C---:B--2---:R-:W-:Y:S08]  /*74470*/  HMMA.16816.F32.BF16 R8, R40.reuse, R32, R8 ;  /* 0x000000202808723c */ /* 0x044ff00000041808 */
[----:B------:R-:W-:Y:S11]  /*74480*/  HMMA.16816.F32.BF16 R16, R40, R16, R28 ;  /* 0x000000102810723c */ /* 0x000ff6000004181c */
[----:B------:R0:W-:Y:S04]  /*74490*/  STL.64 [R1+0x8e0], R8 ;  /* 0x0008e00801007387 */ /* 0x0001e80000100a00 */
[----:B------:R-:W-:Y:S01]  /*744a0*/  STL.64 [R1+0x8e8], R10 ;  /* 0x0008e80a01007387 */ /* 0x000fe20000100a00 */
[----:B0-----:R-:W-:-:S02]  /*744b0*/  IMAD.MOV.U32 R8, RZ, RZ, R32 ;  /* 0x000000ffff087224 */ /* 0x001fc400078e0020 */
[----:B------:R-:W-:Y:S02]  /*744c0*/  IMAD.MOV.U32 R9, RZ, RZ, R33 ;  /* 0x000000ffff097224 */ /* 0x000fe400078e0021 */
[----:B------:R-:W2:Y:S04]  /*744d0*/  LDL.LU.64 R32, [R1+0x72a8] ;  /* 0x0072a80001207983 */ /* 0x000ea80000300a00 */
[----:B------:R-:W3:Y:S04]  /*744e0*/  LDL.LU.64 R28, [R1+0x72a0] ;  /* 0x0072a000011c7983 */ /* 0x000ee80000300a00 */
[----:B------:R0:W-:Y:S04]  /*744f0*/  STL.64 [R1+0x8d0], R16 ;  /* 0x0008d01001007387 */ /* 0x0001e80000100a00 */
[----:B------:R1:W-:Y:S04]  /*74500*/  STL.64 [R1+0x8d8], R18 ;  /* 0x0008d81201007387 */ /* 0x0003e80000100a00 */
[----:B0-----:R-:W4:Y:S04]  /*74510*/  LDL.LU.64 R16, [R1+0x870] ;  /* 0x0008700001107983 */ /* 0x001f280000300a00 */
[----:B-1----:R-:W4:Y:S01]  /*74520*/  LDL.LU.64 R18, [R1+0x878] ;  /* 0x0008780001127983 */ /* 0x002f220000300a00 */
[C---:B--2---:R-:W-:Y:S08]  /*74530*/  HMMA.16816.F32.BF16 R20, R40.reuse, R32, R20 ;  /* 0x000000202814723c */ /* 0x044ff00000041814 */
[C---:B---3--:R-:W-:Y:S11]  /*74540*/  HMMA.16816.F32.BF16 R28, R40.reuse, R28, R4 ;  /* 0x0000001c281c723c */ /* 0x048ff60000041804 */
[----:B------:R0:W-:Y:S04]  /*74550*/  STL.64 [R1+0x8c0], R20 ;  /* 0x0008c01401007387 */ /* 0x0001e80000100a00 */
[----:B------:R-:W-:Y:S04]  /*74560*/  STL.64 [R1+0x8c8], R22 ;  /* 0x0008c81601007387 */ /* 0x000fe80000100a00 */
[----:B------:R-:W2:Y:S04]  /*74570*/  LDL.64 R32, [R1+0x40] ;  /* 0x0000400001207983 */ /* 0x000ea80000100a00 */
[----:B0-----:R-:W3:Y:S04]  /*74580*/  LDL.64 R20, [R1+0x50] ;  /* 0x0000500001147983 */ /* 0x001ee80000100a00 */
[----:B------:R-:W2:Y:S04]  /*74590*/  LDL.LU.64 R4, [R1+0x7298] ;  /* 0x0072980001047983 */ /* 0x000ea80000300a00 */
[----:B------:R0:W-:Y:S04]  /*745a0*/  STL.64 [R1+0x8b0], R28 ;  /* 0x0008b01c01007387 */ /* 0x0001e80000100a00 */
[----:B------:R-:W-:Y:S04]  /*745b0*/  STL.64 [R1+0x8b8], R30 ;  /* 0x0008b81e01007387 */ /* 0x000fe80000100a00 */
[----:B0-----:R-:W3:Y:S01]  /*745c0*/  LDL.LU.64 R28, [R1+0x7290] ;  /* 0x00729000011c7983 */ /* 0x001ee20000300a00 */
[C---:B------:R-:W-:Y:S08]  /*745d0*/  HMMA.16816.F32.BF16 R24, R40.reuse, R56, R24 ;  /* 0x000000382818723c */ /* 0x040ff00000041818 */
[----:B----4-:R-:W-:Y:S01]  /*745e0*/  HMMA.16816.F32.BF16 R16, R40, R48, R16 ;  /* 0x000000302810723c */ /* 0x010fe20000041810 */
[----:B------:R-:W-:-:S02]  /*745f0*/  IMAD.MOV.U32 R0, RZ, RZ, R57 ;  /* 0x000000ffff007224 */ /* 0x000fc400078e0039 */
[----:B------:R-:W-:Y:S02]  /*74600*/  IMAD.MOV.U32 R2, RZ, RZ, R56 ;  /* 0x000000ffff027224 */ /* 0x000fe400078e0038 */
[----:B------:R-:W-:Y:S02]  /*74610*/  IMAD.MOV.U32 R11, RZ, RZ, R48 ;  /* 0x000000ffff0b7224 */ /* 0x000fe400078e0030 */
[----:B------:R-:W-:Y:S01]  /*74620*/  IMAD.MOV.U32 R10, RZ, RZ, R49 ;  /* 0x000000ffff0a7224 */ /* 0x000fe200078e0031 */
[C---:B--2---:R-:W-:Y:S01]  /*74630*/  HMMA.16816.F32.BF16 R44, R40.reuse, R4, R44 ;  /* 0x00000004282c723c */ /* 0x044fe2000004182c */
[----:B------:R-:W2:Y:S07]  /*74640*/  LDL.64 R4, [R1+0x30] ;  /* 0x0000300001047983 */ /* 0x000eae0000100a00 */
[----:B---3--:R-:W-:Y:S11]  /*74650*/  HMMA.16816.F32.BF16 R36, R40, R28, R36 ;  /* 0x0000001c2824723c */ /* 0x008ff60000041824 */
[----:B------:R0:W-:Y:S04]  /*74660*/  STL.64 [R1+0x8a0], R44 ;  /* 0x0008a02c01007387 */ /* 0x0001e80000100a00 */
[----:B------:R-:W-:Y:S04]  /*74670*/  STL.64 [R1+0x8a8], R46 ;  /* 0x0008a82e01007387 */ /* 0x000fe80000100a00 */
[----:B------:R-:W3:Y:S04]  /*74680*/  LDL.64 R28, [R1+0x10] ;  /* 0x00001000011c7983 */ /* 0x000ee80000100a00 */
[----:B0-----:R-:W4:Y:S04]  /*74690*/  LDL.64 R44, [R1+0x20] ;  /* 0x00002000012c7983 */ /* 0x001f280000100a00 */
[----:B------:R-:W-:Y:S04]  /*746a0*/  STL.64 [R1+0x890], R36 ;  /* 0x0008902401007387 */ /* 0x000fe80000100a00 */
[----:B------:R-:W-:Y:S04]  /*746b0*/  STL.64 [R1+0x898], R38 ;  /* 0x0008982601007387 */ /* 0x000fe80000100a00 */
[----:B------:R0:W-:Y:S04]  /*746c0*/  STL.64 [R1+0x880], R24 ;  /* 0x0008801801007387 */ /* 0x0001e80000100a00 */
[----:B------:R1:W-:Y:S04]  /*746d0*/  STL.64 [R1+0x888], R26 ;  /* 0x0008881a01007387 */ /* 0x0003e80000100a00 */
[----:B0-----:R-:W2:Y:S04]  /*746e0*/  LDL.LU.64 R24, [R1+0x860] ;  /* 0x0008600001187983 */ /* 0x001ea80000300a00 */
[----:B-1----:R-:W2:Y:S04]  /*746f0*/  LDL.LU.64 R26, [R1+0x868] ;  /* 0x00086800011a7983 */ /* 0x002ea80000300a00 */
[----:B------:R-:W3:Y:S04]  /*74700*/  LDL.64 R56, [R1] ;  /* 0x0000000001387983 */ /* 0x000ee80000100a00 */
[----:B------:R-:W-:Y:S04]  /*74710*/  STL [R1+0x71cc], R0 ;  /* 0x0071cc0001007387 */ /* 0x000fe80000100800 */
[----:B------:R-:W-:Y:S04]  /*74720*/  STL [R1+0x71c8], R2 ;  /* 0x0071c80201007387 */ /* 0x000fe80000100800 */
[----:B------:R0:W-:Y:S04]  /*74730*/  STL.64 [R1+0x870], R16 ;  /* 0x0008701001007387 */ /* 0x0001e80000100a00 */
[----:B------:R1:W-:Y:S04]  /*74740*/  STL.64 [R1+0x878], R18 ;  /* 0x0008781201007387 */ /* 0x0003e80000100a00 */
[----:B0-----:R-:W3:Y:S04]  /*74750*/  LDL.LU.64 R16, [R1+0x850] ;  /* 0x0008500001107983 */ /* 0x001ee80000300a00 */
[----:B-1----:R-:W3:Y:S04]  /*74760*/  LDL.LU.64 R18, [R1+0x858] ;  /* 0x0008580001127983 */ /* 0x002ee80000300a00 */
[----:B------:R-:W4:Y:S04]  /*74770*/  LDL.LU.64 R48, [R1+0x840] ;  /* 0x0008400001307983 */ /* 0x000f280000300a00 */
[----:B------:R-:W4:Y:S04]  /*74780*/  LDL.LU.64 R50, [R1+0x848] ;  /* 0x0008480001327983 */ /* 0x000f280000300a00 */
[----:B------:R-:W4:Y:S04]  /*74790*/  LDL.LU.64 R36, [R1+0x830] ;  /* 0x0008300001247983 */ /* 0x000f280000300a00 */
[----:B------:R-:W4:Y:S04]  /*747a0*/  LDL.LU.64 R38, [R1+0x838] ;  /* 0x0008380001267983 */ /* 0x000f280000300a00 */
[----:B------:R-:W-:Y:S04]  /*747b0*/  STL [R1+0x71d4], R10 ;  /* 0x0071d40a01007387 */ /* 0x000fe80000100800 */
[----:B------:R-:W-:Y:S01]  /*747c0*/  STL [R1+0x71d0], R11 ;  /* 0x0071d00b01007387 */ /* 0x000fe20000100800 */
[----:B------:R-:W-:-:S02]  /*747d0*/  IMAD.MOV.U32 R14, RZ, RZ, R52 ;  /* 0x000000ffff0e7224 */ /* 0x000fc400078e0034 */
[----:B------:R-:W-:Y:S02]  /*747e0*/  IMAD.MOV.U32 R3, RZ, RZ, R53 ;  /* 0x000000ffff037224 */ /* 0x000fe400078e0035 */
[----:B------:R-:W-:Y:S02]  /*747f0*/  IMAD.MOV.U32 R60, RZ, RZ, R20 ;  /* 0x000000ffff3c7224 */ /* 0x000fe400078e0014 */
[----:B------:R-:W-:Y:S02]  /*74800*/  IMAD.MOV.U32 R23, RZ, RZ, R21 ;  /* 0x000000ffff177224 */ /* 0x000fe400078e0015 */
[----:B------:R-:W-:Y:S02]  /*74810*/  IMAD.MOV.U32 R2, RZ, RZ, R32 ;  /* 0x000000ffff027224 */ /* 0x000fe400078e0020 */
[----:B------:R-:W-:Y:S01]  /*74820*/  IMAD.MOV.U32 R61, RZ, RZ, R33 ;  /* 0x000000ffff3d7224 */ /* 0x000fe200078e0021 */
[----:B--2---:R-:W-:-:S15]  /*74830*/  HMMA.16816.F32.BF16 R24, R40, R52, R24 ;  /* 0x000000342818723c */ /* 0x004fde0000041818 */
[----:B------:R-:W-:-:S04]  /*74840*/  NOP ;  /* 0x0000000000007918 */ /* 0x000fc80000000000 */
[----:B------:R0:W-:Y:S04]  /*74850*/  STL.64 [R1+0x860], R24 ;  /* 0x0008601801007387 */ /* 0x0001e80000100a00 */
[----:B------:R1:W-:Y:S04]  /*74860*/  STL.64 [R1+0x868], R26 ;  /* 0x0008681a01007387 */ /* 0x0003e80000100a00 */
[----:B0-----:R-:W2:Y:S01]  /*74870*/  LDL.LU.64 R24, [R1+0x820] ;  /* 0x0008200001187983 */ /* 0x001ea20000300a00 */
[C---:B---3--:R-:W-:Y:S03]  /*74880*/  HMMA.16816.F32.BF16 R16, R40.reuse, R20, R16 ;  /* 0x000000142810723c */ /* 0x048fe60000041810 */
[----:B-1----:R-:W2:Y:S04]  /*74890*/  LDL.LU.64 R26, [R1+0x828] ;  /* 0x00082800011a7983 */ /* 0x002ea80000300a00 */
[----:B------:R-:W3:Y:S01]  /*748a0*/  LDL.LU.64 R52, [R1+0x810] ;  /* 0x0008100001347983 */ /* 0x000ee20000300a00 */
[C---:B----4-:R-:W-:Y:S03]  /*748b0*/  HMMA.16816.F32.BF16 R48, R40.reuse, R32, R48 ;  /* 0x000000202830723c */ /* 0x050fe60000041830 */
[----:B------:R-:W3:Y:S04]  /*748c0*/  LDL.LU.64 R54, [R1+0x818] ;  /* 0x0008180001367983 */ /* 0x000ee80000300a00 */
[----:B------:R-:W-:Y:S04]  /*748d0*/  STL [R1+0x71d8], R14 ;  /* 0x0071d80e01007387 */ /* 0x000fe80000100800 */
[----:B------:R0:W-:Y:S04]  /*748e0*/  STL.64 [R1+0x850], R16 ;  /* 0x0008501001007387 */ /* 0x0001e80000100a00 */
[----:B------:R-:W-:Y:S04]  /*748f0*/  STL.64 [R1+0x858], R18 ;  /* 0x0008581201007387 */ /* 0x000fe80000100a00 */
[----:B0-----:R-:W4:Y:S04]  /*74900*/  LDL.LU.64 R16, [R1+0x7288] ;  /* 0x0072880001107983 */ /* 0x001f280000300a00 */
[----:B------:R-:W4:Y:S04]  /*74910*/  LDL.LU.64 R20, [R1+0x7280] ;  /* 0x0072800001147983 */ /* 0x000f280000300a00 */
[----:B------:R-:W-:Y:S04]  /*74920*/  STL.64 [R1+0x840], R48 ;  /* 0x0008403001007387 */ /* 0x000fe80000100a00 */
[----:B------:R0:W-:Y:S04]  /*74930*/  STL.64 [R1+0x848], R50 ;  /* 0x0008483201007387 */ /* 0x0001e80000100a00 */
[----:B0-----:R-:W4:Y:S04]  /*74940*/  LDL.LU.64 R50, [R1+0x7278] ;  /* 0x0072780001327983 */ /* 0x001f280000300a00 */
[----:B------:R-:W4:Y:S04]  /*74950*/  LDL.LU.64 R48, [R1+0x7270] ;  /* 0x0072700001307983 */ /* 0x000f280000300a00 */
[----:B------:R-:W4:Y:S04]  /*74960*/  LDL.LU.64 R32, [R1+0x800] ;  /* 0x0008000001207983 */ /* 0x000f280000300a00 */
[----:B------:R-:W4:Y:S01]  /*74970*/  LDL.LU.64 R34, [R1+0x808] ;  /* 0x0008080001227983 */ /* 0x000f220000300a00 */
[----:B------:R-:W-:Y:S01]  /*74980*/  HMMA.16816.F32.BF16 R36, R40, R4, R36 ;  /* 0x000000042824723c */ /* 0x000fe20000041824 */
[----:B------:R-:W-:-:S02]  /*74990*/  IMAD.MOV.U32 R11, RZ, RZ, R4 ;  /* 0x000000ffff0b7224 */ /* 0x000fc400078e0004 */
[----:B------:R-:W-:Y:S02]  /*749a0*/  IMAD.MOV.U32 R0, RZ, RZ, R5 ;  /* 0x000000ffff007224 */ /* 0x000fe400078e0005 */
[----:B------:R-:W-:Y:S02]  /*749b0*/  IMAD.MOV.U32 R22, RZ, RZ, R44 ;  /* 0x000000ffff167224 */ /* 0x000fe400078e002c */
[----:B------:R-:W-:Y:S01]  /*749c0*/  IMAD.MOV.U32 R15, RZ, RZ, R45 ;  /* 0x000000ffff0f7224 */ /* 0x000fe200078e002d */
[----:B------:R-:W-:Y:S01]  /*749d0*/  MOV R14, R28 ;  /* 0x0000001c000e7202 */ /* 0x000fe20000000f00 */
[----:B------:R-:W-:-:S10]  /*749e0*/  IMAD.MOV.U32 R10, RZ, RZ, R29 ;  /* 0x000000ffff0a7224 */ /* 0x000fd400078e001d */
[----:B------:R-:W-:Y:S04]  /*749f0*/  STL.64 [R1+0x830], R36 ;  /* 0x0008302401007387 */ /* 0x000fe80000100a00 */
[----:B------:R0:W-:Y:S04]  /*74a00*/  STL.64 [R1+0x838], R38 ;  /* 0x0008382601007387 */ /* 0x0001e80000100a00 */
[----:B0-----:R-:W4:Y:S04]  /*74a10*/  LDL.LU.64 R38, [R1+0x7268] ;  /* 0x0072680001267983 */ /* 0x001f280000300a00 */
[----:B------:R-:W4:Y:S04]  /*74a20*/  LDL.LU.64 R36, [R1+0x7260] ;  /* 0x0072600001247983 */ /* 0x000f280000300a00 */
[----:B------:R-:W4:Y:S01]  /*74a30*/  LDL.LU.64 R4, [R1+0x7258] ;  /* 0x0072580001047983 */ /* 0x000f220000300a00 */
[C---:B--2---:R-:W-:Y:S08]  /*74a40*/  HMMA.16816.F32.BF16 R24, R40.reuse, R44, R24 ;  /* 0x0000002c2818723c */ /* 0x044ff00000041818 */
[----:B---3--:R-:W-:Y:S11]  /*74a50*/  HMMA.16816.F32.BF16 R52, R40, R28, R52 ;  /* 0x0000001c2834723c */ /* 0x008ff60000041834 */
[----:B------:R0:W-:Y:S04]  /*74a60*/  STL.64 [R1+0x820], R24 ;  /* 0x0008201801007387 */ /* 0x0001e80000100a00 */
[----:B------:R-:W-:Y:S04]  /*74a70*/  STL.64 [R1+0x828], R26 ;  /* 0x0008281a01007387 */ /* 0x000fe80000100a00 */
[----:B------:R-:W-:Y:S01]  /*74a80*/  IMAD.MOV.U32 R7, RZ, RZ, R54 ;  /* 0x000000ffff077224 */ /* 0x000fe200078e0036 */
[----:B0-----:R-:W2:Y:S01]  /*74a90*/  LDL.LU.64 R24, [R1+0x7250] ;  /* 0x0072500001187983 */ /* 0x001ea20000300a00 */
[----:B------:R-:W-:-:S03]  /*74aa0*/  IMAD.MOV.U32 R6, RZ, RZ, R53 ;  /* 0x000000ffff067224 */ /* 0x000fc600078e0035 */
[----:B------:R-:W3:Y:S04]  /*74ab0*/  LDL.LU.64 R44, [R1+0x7f0] ;  /* 0x0007f000012c7983 */ /* 0x000ee80000300a00 */
[----:B------:R-:W3:Y:S04]  /*74ac0*/  LDL.LU.64 R46, [R1+0x7f8] ;  /* 0x0007f800012e7983 */ /* 0x000ee80000300a00 */
[----:B------:R-:W2:Y:S04]  /*74ad0*/  LDL.LU.64 R28, [R1+0x7248] ;  /* 0x00724800011c7983 */ /* 0x000ea80000300a00 */
[----:B------:R0:W-:Y:S04]  /*74ae0*/  STL [R1+0x810], R52 ;  /* 0x0008103401007387 */ /* 0x0001e80000100800 */
[----:B------:R-:W-:Y:S04]  /*74af0*/  STL [R1+0x81c], R55 ;  /* 0x00081c3701007387 */ /* 0x000fe80000100800 */
[----:B0-----:R-:W2:Y:S04]  /*74b00*/  LDL.LU.64 R52, [R1+0x7240] ;  /* 0x0072400001347983 */ /* 0x001ea80000300a00 */
[----:B------:R0:W-:Y:S01]  /*74b10*/  STL [R1+0x6fe0], R7 ;  /* 0x006fe00701007387 */ /* 0x0001e20000100800 */
[----:B----4-:R-:W-:Y:S03]  /*74b20*/  HMMA.16816.F32.BF16 R32, R40, R56, R32 ;  /* 0x000000382820723c */ /* 0x010fe60000041820 */
[----:B------:R1:W-:Y:S01]  /*74b30*/  STL [R1+0x6fdc], R6 ;  /* 0x006fdc0601007387 */ /* 0x0003e20000100800 */
[----:B0-----:R-:W-:-:S02]  /*74b40*/  IMAD.MOV.U32 R7, RZ, RZ, R56 ;  /* 0x000000ffff077224 */ /* 0x001fc400078e0038 */
[----:B-1----:R-:W-:Y:S02]  /*74b50*/  IMAD.MOV.U32 R6, RZ, RZ, R57 ;  /* 0x000000ffff067224 */ /* 0x002fe400078e0039 */
[----:B------:R-:W3:Y:S11]  /*74b60*/  LDL.LU.64 R56, [R1+0x7238] ;  /* 0x0072380001387983 */ /* 0x000ef60000300a00 */
[----:B------:R-:W-:-:S02]  /*74b70*/  IMAD.MOV.U32 R55, RZ, RZ, R33 ;  /* 0x000000ffff377224 */ /* 0x000fc400078e0021 */
[----:B------:R-:W-:Y:S02]  /*74b80*/  IMAD.MOV.U32 R54, RZ, RZ, R32 ;  /* 0x000000ffff367224 */ /* 0x000fe400078e0020 */
[----:B------:R-:W-:Y:S01]  /*74b90*/  IMAD.MOV.U32 R58, RZ, RZ, R34 ;  /* 0x000000ffff3a7224 */ /* 0x000fe200078e0022 */
[----:B------:R-:W4:Y:S01]  /*74ba0*/  LDL.LU.64 R32, [R1+0x7230] ;  /* 0x0072300001207983 */ /* 0x000f220000300a00 */
[----:B------:R-:W-:-:S03]  /*74bb0*/  IMAD.MOV.U32 R59, RZ, RZ, R35 ;  /* 0x000000ffff3b7224 */ /* 0x000fc600078e0023 */
[----:B------:R-:W-:Y:S04]  /*74bc0*/  STL [R1+0x6dc4], R55 ;  /* 0x006dc43701007387 */ /* 0x000fe80000100800 */
[----:B------:R-:W-:Y:S01]  /*74bd0*/  STL [R1+0x6dc0], R54 ;  /* 0x006dc03601007387 */ /* 0x000fe20000100800 */
[----:B---3--:R-:W-:-:S15]  /*74be0*/  HMMA.16816.F32.BF16 R44, R40, R56, R44 ;  /* 0x00000038282c723c */ /* 0x008fde000004182c */
[----:B------:R-:W-:-:S04]  /*74bf0*/  NOP ;  /* 0x0000000000007918 */ /* 0x000fc80000000000 */
[----:B------:R-:W-:Y:S02]  /*74c00*/  IMAD.MOV.U32 R18, RZ, RZ, R44 ;  /* 0x000000ffff127224 */ /* 0x000fe400078e002c */
[----:B------:R-:W-:Y:S02]  /*74c10*/  IMAD.MOV.U32 R19, RZ, RZ, R45 ;  /* 0x000000ffff137224 */ /* 0x000fe400078e002d */
[----:B------:R-:W-:Y:S01]  /*74c20*/  IMAD.MOV.U32 R26, RZ, RZ, R46 ;  /* 0x000000ffff1a7224 */ /* 0x000fe200078e002e */
[----:B------:R-:W3:Y:S01]  /*74c30*/  LDL.LU.64 R44, [R1+0x7d0] ;  /* 0x0007d000012c7983 */ /* 0x000ee20000300a00 */
[----:B------:R-:W-:-:S03]  /*74c40*/  IMAD.MOV.U32 R27, RZ, RZ, R47 ;  /* 0x000000ffff1b7224 */ /* 0x000fc600078e002f */
[----:B------:R-:W3:Y:S04]  /*74c50*/  LDL.LU.64 R46, [R1+0x7d8] ;  /* 0x0007d800012e7983 */ /* 0x000ee80000300a00 */
[----:B------:R-:W-:Y:S04]  /*74c60*/  STL.64 [R1+0x7120], R58 ;  /* 0x0071203a01007387 */ /* 0x000fe80000100a00 */
[----:B------:R0:W-:Y:S04]  /*74c70*/  STL.64 [R1+0x7118], R56 ;  /* 0x0071183801007387 */ /* 0x0001e80000100a00 */
[----:B0-----:R-:W2:Y:S04]  /*74c80*/  LDL.LU.64 R56, [R1+0x7e0] ;  /* 0x0007e00001387983 */ /* 0x001ea80000300a00 */
[----:B------:R-:W2:Y:S04]  /*74c90*/  LDL.LU.64 R58, [R1+0x7e8] ;  /* 0x0007e800013a7983 */ /* 0x000ea80000300a00 */
[----:B------:R-:W-:Y:S04]  /*74ca0*/  STL [R1+0x7010], R19 ;  /* 0x0070101301007387 */ /* 0x000fe80000100800 */
[----:B------:R-:W-:Y:S01]  /*74cb0*/  STL [R1+0x700c], R18 ;  /* 0x00700c1201007387 */ /* 0x000fe20000100800 */
[C---:B---3--:R-:W-:Y:S08]  /*74cc0*/  HMMA.16816.F32.BF16 R44, R40.reuse, R48, R44 ;  /* 0x00000030282c723c */ /* 0x048ff0000004182c */
[----:B--2---:R-:W-:Y:S11]  /*74cd0*/  HMMA.16816.F32.BF16 R56, R40, R52, R56 ;  /* 0x000000342838723c */ /* 0x004ff60000041838 */
[----:B------:R-:W-:Y:S01]  /*74ce0*/  IMAD.MOV.U32 R30, RZ, RZ, R44 ;  /* 0x000000ffff1e7224 */ /* 0x000fe200078e002c */
[----:B------:R-:W-:Y:S01]  /*74cf0*/  MOV R34, R46 ;  /* 0x0000002e00227202 */ /* 0x000fe20000000f00 */
[----:B------:R-:W-:-:S02]  /*74d00*/  IMAD.MOV.U32 R31, RZ, RZ, R45 ;  /* 0x000000ffff1f7224 */ /* 0x000fc400078e002d */
[----:B------:R-:W-:-:S04]  /*74d10*/  IMAD.MOV.U32 R35, RZ, RZ, R47 ;  /* 0x000000ffff237224 */ /* 0x000fc800078e002f */
[----:B------:R-:W-:Y:S02]  /*74d20*/  IMAD.MOV.U32 R55, RZ, RZ, R58 ;  /* 0x000000ffff377224 */ /* 0x000fe400078e003a */
[----:B------:R-:W-:Y:S01]  /*74d30*/  IMAD.MOV.U32 R54, RZ, RZ, R59 ;  /* 0x000000ffff367224 */ /* 0x000fe200078e003b */
[----:B------:R0:W-:Y:S04]  /*74d40*/  STL.64 [R1+0x7e0], R56 ;  /* 0x0007e03801007387 */ /* 0x0001e80000100a00 */
[----:B0-----:R-:W2:Y:S04]  /*74d50*/  LDL.LU.64 R56, [R1+0x7a0] ;  /* 0x0007a00001387983 */ /* 0x001ea80000300a00 */
[----:B------:R-:W2:Y:S04]  /*74d60*/  LDL.LU.64 R58, [R1+0x7a8] ;  /* 0x0007a800013a7983 */ /* 0x000ea80000300a00 */
[----:B------:R-:W-:Y:S04]  /*74d70*/  STL.64 [R1+0x7110], R54 ;  /* 0x0071103601007387 */ /* 0x000fe80000100a00 */
[----:B------:R0:W-:Y:S04]  /*74d80*/  STL.64 [R1+0x7108], R52 ;  /* 0x0071083401007387 */ /* 0x0001e80000100a00 */
[----:B0-----:R-:W3:Y:S04]  /*74d90*/  LDL.LU.64 R52, [R1+0x7b0] ;  /* 0x0007b00001347983 */ /* 0x001ee80000300a00 */
[----:B------:R-:W3:Y:S04]  /*74da0*/  LDL.LU.64 R54, [R1+0x7b8] ;  /* 0x0007b80001367983 */ /* 0x000ee80000300a00 */
[----:B------:R-:W2:Y:S04]  /*74db0*/  LDL.LU.64 R44, [R1+0x790] ;  /* 0x00079000012c7983 */ /* 0x000ea80000300a00 */
[----:B------:R-:W2:Y:S04]  /*74dc0*/  LDL.LU.64 R46, [R1+0x798] ;  /* 0x00079800012e7983 */ /* 0x000ea80000300a00 */
[----:B------:R-:W-:Y:S04]  /*74dd0*/  STL.64 [R1+0x7130], R50 ;  /* 0x0071303201007387 */ /* 0x000fe80000100a00 */
[----:B------:R0:W-:Y:S04]  /*74de0*/  STL.64 [R1+0x7128], R48 ;  /* 0x0071283001007387 */ /* 0x0001e80000100a00 */
[----:B0-----:R-:W2:Y:S04]  /*74df0*/  LDL.LU.64 R48, [R1+0x7c0] ;  /* 0x0007c00001307983 */ /* 0x001ea80000300a00 */
[----:B------:R-:W2:Y:S02]  /*74e00*/  LDL.LU.64 R50, [R1+0x7c8] ;  /* 0x0007c80001327983 */ /* 0x000ea40000300a00 */
[----:B--2---:R-:W-:-:S15]  /*74e10*/  HMMA.16816.F32.BF16 R48, R40, R36, R48 ;  /* 0x000000242830723c */ /* 0x004fde0000041830 */
[----:B------:R-:W-:-:S04]  /*74e20*/  NOP ;  /* 0x0000000000007918 */ /* 0x000fc80000000000 */
[----:B------:R-:W-:Y:S04]  /*74e30*/  STL.64 [R1+0x7c0], R48 ;  /* 0x0007c03001007387 */ /* 0x000fe80000100a00 */
[----:B------:R3:W-:Y:S04]  /*74e40*/  STL.64 [R1+0x7c8], R50 ;  /* 0x0007c83201007387 */ /* 0x0007e80000100a00 */
[----:B------:R-:W-:Y:S04]  /*74e50*/  STL.64 [R1+0x7100], R34 ;  /* 0x0071002201007387 */ /* 0x000fe80000100a00 */
[----:B----4-:R0:W-:Y:S01]  /*74e60*/  STL.64 [R1+0x70f8], R32 ;  /* 0x0070f82001007387 */ /* 0x0101e20000100a00 */
[C---:B---3--:R-:W-:Y:S08]  /*74e70*/  HMMA.16816.F32.BF16 R48, R40.reuse, R32, R52 ;  /* 0x000000202830723c */ /* 0x048ff00000041834 */
[----:B0-----:R-:W-:Y:S11]  /*74e80*/  HMMA.16816.F32.BF16 R32, R40, R28, R56 ;  /* 0x0000001c2820723c */ /* 0x001ff60000041838 */
[----:B------:R0:W-:Y:S04]  /*74e90*/  STL.64 [R1+0x7b0], R48 ;  /* 0x0007b03001007387 */ /* 0x0001e80000100a00 */
[----:B------:R-:W-:Y:S01]  /*74ea0*/  STL.64 [R1+0x7b8], R50 ;  /* 0x0007b83201007387 */ /* 0x000fe20000100a00 */
[----:B0-----:R-:W-:-:S02]  /*74eb0*/  IMAD.MOV.U32 R48, RZ, RZ, R12 ;  /* 0x000000ffff307224 */ /* 0x001fc400078e000c */
[----:B------:R-:W-:Y:S01]  /*74ec0*/  IMAD.MOV.U32 R49, RZ, RZ, R13 ;  /* 0x000000ffff317224 */ /* 0x000fe200078e000d */
[----:B------:R-:W2:Y:S04]  /*74ed0*/  LDL.LU R12, [R1+0x722c] ;  /* 0x00722c00010c7983 */ /* 0x000ea80000300800 */
[----:B------:R-:W-:Y:S04]  /*74ee0*/  STL.64 [R1+0x7a0], R32 ;  /* 0x0007a02001007387 */ /* 0x000fe80000100a00 */
[----:B------:R-:W-:Y:S04]  /*74ef0*/  STL.64 [R1+0x7a8], R34 ;  /* 0x0007a82201007387 */ /* 0x000fe80000100a00 */
[----:B------:R-:W2:Y:S04]  /*74f00*/  LDL.LU R13, [R1+0x7228] ;  /* 0x00722800010d7983 */ /* 0x000ea80000300800 */
[----:B------:R0:W-:Y:S04]  /*74f10*/  STL.64 [R1+0x71e0], R48 ;  /* 0x0071e03001007387 */ /* 0x0001e80000100a00 */
[----:B------:R-:W-:Y:S04]  /*74f20*/  STL.64 [R1+0x7140], R30 ;  /* 0x0071401e01007387 */ /* 0x000fe80000100a00 */
[----:B------:R1:W-:Y:S04]  /*74f30*/  STL.64 [R1+0x7138], R28 ;  /* 0x0071381c01007387 */ /* 0x0003e80000100a00 */
[----:B0-----:R-:W3:Y:S04]  /*74f40*/  LDL.LU.64 R48, [R1+0x780] ;  /* 0x0007800001307983 */ /* 0x001ee80000300a00 */
[----:B------:R-:W3:Y:S01]  /*74f50*/  LDL.LU.64 R50, [R1+0x788] ;  /* 0x0007880001327983 */ /* 0x000ee20000300a00 */
[----:B-1----:R-:W-:Y:S01]  /*74f60*/  HMMA.16816.F32.BF16 R28, R40, R24, R44 ;  /* 0x00000018281c723c */ /* 0x002fe2000004182c */
[----:B------:R-:W-:-:S02]  /*74f70*/  IMAD.MOV.U32 R52, RZ, RZ, R16 ;  /* 0x000000ffff347224 */ /* 0x000fc400078e0010 */
[----:B------:R-:W-:-:S15]  /*74f80*/  IMAD.MOV.U32 R53, RZ, RZ, R17 ;  /* 0x000000ffff357224 */ /* 0x000fde00078e0011 */
[----:B------:R-:W-:Y:S01]  /*74f90*/  NOP ;  /* 0x0000000000007918 */ /* 0x000fe20000000000 */
[----:B------:R0:W-:Y:S04]  /*74fa0*/  STL.64 [R1+0x790], R28 ;  /* 0x0007901c01007387 */ /* 0x0001e80000100a00 */
[----:B------:R1:W-:Y:S04]  /*74fb0*/  STL.64 [R1+0x798], R30 ;  /* 0x0007981e01007387 */ /* 0x0003e80000100a00 */
[----:B------:R-:W4:Y:S04]  /*74fc0*/  LDL.LU.64 R44, [R1+0x770] ;  /* 0x00077000012c7983 */ /* 0x000f280000300a00 */
[----:B------:R-:W4:Y:S04]  /*74fd0*/  LDL.LU.64 R46, [R1+0x778] ;  /* 0x00077800012e7983 */ /* 0x000f280000300a00 */
[----:B------:R-:W2:Y:S04]  /*74fe0*/  LDL.LU.64 R32, [R1+0x760] ;  /* 0x0007600001207983 */ /* 0x000ea80000300a00 */
[----:B------:R-:W2:Y:S04]  /*74ff0*/  LDL.LU.64 R34, [R1+0x768] ;  /* 0x0007680001227983 */ /* 0x000ea80000300a00 */
[----:B------:R-:W4:Y:S04]  /*75000*/  LDL.LU R16, [R1+0x7224] ;  /* 0x0072240001107983 */ /* 0x000f280000300800 */
[----:B------:R-:W4:Y:S04]  /*75010*/  LDL.LU R17, [R1+0x7220] ;  /* 0x0072200001117983 */ /* 0x000f280000300800 */
[----:B0-----:R-:W2:Y:S04]  /*75020*/  LDL.LU.64 R28, [R1+0x750] ;  /* 0x00075000011c7983 */ /* 0x001ea80000300a00 */
[----:B-1----:R-:W2:Y:S04]  /*75030*/  LDL.LU.64 R30, [R1+0x758] ;  /* 0x00075800011e7983 */ /* 0x002ea80000300a00 */
[----:B------:R0:W-:Y:S02]  /*75040*/  STL.64 [R1+0x71e8], R52 ;  /* 0x0071e83401007387 */ /* 0x0001e40000100a00 */
[----:B0-----:R-:W-:-:S02]  /*75050*/  IMAD.MOV.U32 R52, RZ, RZ, R20 ;  /* 0x000000ffff347224 */ /* 0x001fc400078e0014 */
[----:B------:R-:W3:Y:S01]  /*75060*/  LDL.LU R20, [R1+0x721c] ;  /* 0x00721c0001147983 */ /* 0x000ee20000300800 */
[----:B------:R-:W-:-:S03]  /*75070*/  IMAD.MOV.U32 R53, RZ, RZ, R21 ;  /* 0x000000ffff357224 */ /* 0x000fc600078e0015 */
[----:B------:R-:W3:Y:S01]  /*75080*/  LDL.LU R21, [R1+0x7218] ;  /* 0x0072180001157983 */ /* 0x000ee20000300800 */
[----:B------:R-:W-:Y:S02]  /*75090*/  IMAD.MOV.U32 R56, RZ, RZ, R8 ;  /* 0x000000ffff387224 */ /* 0x000fe400078e0008 */
[----:B------:R-:W-:Y:S01]  /*750a0*/  IMAD.MOV.U32 R57, RZ, RZ, R9 ;  /* 0x000000ffff397224 */ /* 0x000fe200078e0009 */
[----:B------:R3:W-:Y:S04]  /*750b0*/  STL.64 [R1+0x71f8], R52 ;  /* 0x0071f83401007387 */ /* 0x0007e80000100a00 */
[----:B------:R-:W2:Y:S04]  /*750c0*/  LDL.LU R8, [R1+0x7214] ;  /* 0x0072140001087983 */ /* 0x000ea80000300800 */
[----:B------:R-:W2:Y:S04]  /*750d0*/  LDL.LU R9, [R1+0x7210] ;  /* 0x0072100001097983 */ /* 0x000ea80000300800 */
[----:B------:R-:W-:Y:S04]  /*750e0*/  STL.64 [R1+0x71f0], R56 ;  /* 0x0071f03801007387 */ /* 0x000fe80000100a00 */
[----:B------:R-:W-:Y:S04]  /*750f0*/  STL.64 [R1+0x7150], R26 ;  /* 0x0071501a01007387 */ /* 0x000fe80000100a00 */
[----:B------:R0:W-:Y:S01]  /*75100*/  STL.64 [R1+0x7148], R24 ;  /* 0x0071481801007387 */ /* 0x0001e20000100a00 */
[C---:B---3--:R-:W-:Y:S08]  /*75110*/  HMMA.16816.F32.BF16 R52, R40.reuse, R20, R48 ;  /* 0x000000142834723c */ /* 0x048ff00000041830 */
[C---:B----4-:R-:W-:Y:S11]  /*75120*/  HMMA.16816.F32.BF16 R48, R40.reuse, R16, R44 ;  /* 0x000000102830723c */ /* 0x050ff6000004182c */
[----:B------:R1:W-:Y:S04]  /*75130*/  STL.64 [R1+0x780], R52 ;  /* 0x0007803401007387 */ /* 0x0003e80000100a00 */
[----:B------:R3:W-:Y:S04]  /*75140*/  STL.64 [R1+0x788], R54 ;  /* 0x0007883601007387 */ /* 0x0007e80000100a00 */
[----:B------:R-:W4:Y:S04]  /*75150*/  LDL.LU.64 R44, [R1+0xa30] ;  /* 0x000a3000012c7983 */ /* 0x000f280000300a00 */
[----:B------:R0:W-:Y:S04]  /*75160*/  STL.64 [R1+0x770], R48 ;  /* 0x0007703001007387 */ /* 0x0001e80000100a00 */
[----:B------:R0:W-:Y:S04]  /*75170*/  STL.64 [R1+0x778], R50 ;  /* 0x0007783201007387 */ /* 0x0001e80000100a00 */
[----:B------:R-:W4:Y:S01]  /*75180*/  LDL.LU.64 R46, [R1+0xa38] ;  /* 0x000a3800012e7983 */ /* 0x000f220000300a00 */
[C---:B--2---:R-:W-:Y:S08]  /*75190*/  HMMA.16816.F32.BF16 R32, R40.reuse, R12, R32 ;  /* 0x0000000c2820723c */ /* 0x044ff00000041820 */
[----:B------:R-:W-:Y:S01]  /*751a0*/  HMMA.16816.F32.BF16 R28, R40, R8, R28 ;  /* 0x00000008281c723c */ /* 0x000fe2000004181c */
[----:B0-----:R-:W-:-:S10]  /*751b0*/  IMAD.MOV.U32 R24, RZ, RZ, R39 ;  /* 0x000000ffff187224 */ /* 0x001fd400078e0027 */
[----:B------:R0:W-:Y:S04]  /*751c0*/  STL.64 [R1+0x760], R32 ;  /* 0x0007602001007387 */ /* 0x0001e80000100a00 */
[----:B------:R2:W-:Y:S04]  /*751d0*/  STL.64 [R1+0x768], R34 ;  /* 0x0007682201007387 */ /* 0x0005e80000100a00 */
[----:B------:R-:W-:Y:S04]  /*751e0*/  STL.64 [R1+0x70e8], R12 ;  /* 0x0070e80c01007387 */ /* 0x000fe80000100a00 */
[----:B------:R0:W-:Y:S04]  /*751f0*/  STL.64 [R1+0x750], R28 ;  /* 0x0007501c01007387 */ /* 0x0001e80000100a00 */
[----:B-1----:R-:W4:Y:S04]  /*75200*/  LDL.LU.64 R52, [R1+0xcb0] ;  /* 0x000cb00001347983 */ /* 0x002f280000300a00 */
[----:B---3--:R-:W3:Y:S04]  /*75210*/  LDL.LU.64 R54, [R1+0xcb8] ;  /* 0x000cb80001367983 */ /* 0x008ee80000300a00 */
[----:B------:R-:W3:Y:S01]  /*75220*/  LDL.LU.64 R56, [R1+0xc90] ;  /* 0x000c900001387983 */ /* 0x000ee20000300a00 */
[----:B------:R-:W-:-:S03]  /*75230*/  IMAD.MOV.U32 R25, RZ, RZ, R38 ;  /* 0x000000ffff197224 */ /* 0x000fc600078e0026 */
[----:B------:R-:W3:Y:S01]  /*75240*/  LDL.LU.64 R58, [R1+0xc98] ;  /* 0x000c9800013a7983 */ /* 0x000ee20000300a00 */
[----:B------:R-:W-:-:S03]  /*75250*/  IMAD.MOV.U32 R39, RZ, RZ, R31 ;  /* 0x000000ffff277224 */ /* 0x000fc600078e001f */
[----:B------:R-:W3:Y:S01]  /*75260*/  LDL.LU.64 R48, [R1+0xc80] ;  /* 0x000c800001307983 */ /* 0x000ee20000300a00 */
[----:B------:R-:W-:-:S03]  /*75270*/  IMAD.MOV.U32 R38, RZ, RZ, R30 ;  /* 0x000000ffff267224 */ /* 0x000fc600078e001e */
[----:B------:R-:W3:Y:S04]  /*75280*/  LDL.LU.64 R50, [R1+0xc88] ;  /* 0x000c880001327983 */ /* 0x000ee80000300a00 */
[----:B0-----:R-:W3:Y:S04]  /*75290*/  LDL.LU.64 R32, [R1+0xc60] ;  /* 0x000c600001207983 */ /* 0x001ee80000300a00 */
[----:B--2---:R-:W2:Y:S04]  /*752a0*/  LDL.LU.64 R34, [R1+0xc68] ;  /* 0x000c680001227983 */ /* 0x004ea80000300a00 */
[----:B------:R-:W2:Y:S04]  /*752b0*/  LDL.LU.64 R28, [R1+0xc40] ;  /* 0x000c4000011c7983 */ /* 0x000ea80000300a00 */
[----:B------:R-:W2:Y:S04]  /*752c0*/  LDL.LU.64 R30, [R1+0xc48] ;  /* 0x000c4800011e7983 */ /* 0x000ea80000300a00 */
[----:B------:R-:W-:Y:S04]  /*752d0*/  STL.64 [R1+0x70f0], R8 ;  /* 0x0070f00801007387 */ /* 0x000fe80000100a00 */
[----:B------:R-:W-:Y:S04]  /*752e0*/  STL [R1+0x6d4c], R39 ;  /* 0x006d4c2701007387 */ /* 0x000fe80000100800 */
[----:B------:R-:W-:Y:S01]  /*752f0*/  STL [R1+0x6d48], R38 ;  /* 0x006d482601007387 */ /* 0x000fe20000100800 */
[----:B----4-:R-:W-:Y:S03]  /*75300*/  HMMA.16816.F32.BF16 R40, R40, R4, R44 ;  /* 0x000000042828723c */ /* 0x010fe6000004182c */
[----:B------:R-:W3:Y:S04]  /*75310*/  LDL.LU.64 R46, [R1+0x7208] ;  /* 0x00720800012e7983 */ /* 0x000ee80000300a00 */
[----:B------:R-:W3:-:S12]  /*75320*/  LDL.LU.64 R44, [R1+0x7200] ;  /* 0x00720000012c7983 */ /* 0x000ed80000300a00 */
[----:B------:R0:W-:Y:S04]  /*75330*/  STL.64 [R1+0x3d0], R40 ;  /* 0x0003d02801007387 */ /* 0x0001e80000100a00 */
[----:B------:R-:W-:Y:S04]  /*75340*/  STL.64 [R1+0x3d8], R42 ;  /* 0x0003d82a01007387 */ /* 0x000fe80000100a00 */
[----:B0-----:R-:W4:Y:S04]  /*75350*/  LDL R40, [R1+0x110] ;  /* 0x0001100001287983 */ /* 0x001f280000100800 */
[----:B------:R-:W4:Y:S01]  /*75360*/  LDL R41, [R1+0x114] ;  /* 0x0001140001297983 */ /* 0x000f220000100800 */
[----:B---3--:R-:W-:Y:S03]  /*75370*/  HMMA.16816.F32.BF16 R24, R44, R24, R52 ;  /* 0x000000182c18723c */ /* 0x008fe60000041834 */
[----:B------:R-:W3:-:S15]  /*75380*/  LDL.LU.64 R52, [R1+0x71f8] ;  /* 0x0071f80001347983 */ /* 0x000ede0000300a00 */
[----:B------:R-:W-:Y:S01]  /*75390*/  NOP ;  /* 0x0000000000007918 */ /* 0x000fe20000000000 */
[----:B------:R0:W-:Y:S04]  /*753a0*/  STL.64 [R1+0x3c0], R24 ;  /* 0x0003c01801007387 */ /* 0x0001e80000100a00 */
[----:B------:R1:W-:Y:S04]  /*753b0*/  STL.64 [R1+0x3c8], R26 ;  /* 0x0003c81a01007387 */ /* 0x0003e80000100a00 */
[----:B0-----:R-:W2:Y:S04]  /*753c0*/  LDL.LU.64 R24, [R1+0xc30] ;  /* 0x000c300001187983 */ /* 0x001ea80000300a00 */
[----:B-1----:R-:W2:Y:S01]  /*753d0*/  LDL.LU.64 R26, [R1+0xc38] ;  /* 0x000c3800011a7983 */ /* 0x002ea20000300a00 */
[C---:B----4-:R-:W-:Y:S08]  /*753e0*/  HMMA.16816.F32.BF16 R40, R44.reuse, R40, R48 ;  /* 0x000000282c28723c */ /* 0x050ff00000041830 */
[----:B---3--:R-:W-:Y:S01]  /*753f0*/  HMMA.16816.F32.BF16 R52, R44, R52, R56 ;  /* 0x000000342c34723c */ /* 0x008fe20000041838 */
[----:B------:R-:W2:-:S15]  /*75400*/  LDL.LU.64 R56, [R1+0x71f0] ;  /* 0x0071f00001387983 */ /* 0x000e9e0000300a00 */
[----:B------:R-:W-:-:S03]  /*75410*/  NOP ;  /* 0x0000000000007918 */ /* 0x000fc60000000000 */
[----:B------:R0:W-:Y:S04]  /*75420*/  STL.64 [R1+0x3b0], R52 ;  /* 0x0003b03401007387 */ /* 0x0001e80000100a00 */
[----:B------:R-:W-:Y:S04]  /*75430*/  STL.64 [R1+0x3b8], R54 ;  /* 0x0003b83601007387 */ /* 0x000fe80000100a00 */
[----:B0-----:R-:W3:Y:S04]  /*75440*/  LDL.LU.64 R52, [R1+0x71e8] ;  /* 0x0071e80001347983 */ /* 0x001ee80000300a00 */
[----:B------:R-:W4:Y:S01]  /*75450*/  LDL.LU.64 R48, [R1+0x71e0] ;  /* 0x0071e00001307983 */ /* 0x000f220000300a00 */
[----:B------:R-:W-:-:S02]  /*75460*/  IMAD.MOV.U32 R39, RZ, RZ, R42 ;  /* 0x000000ffff277224 */ /* 0x000fc400078e002a */
[----:B------:R-:W-:Y:S01]  /*75470*/  IMAD.MOV.U32 R38, RZ, RZ, R43 ;  /* 0x000000ffff267224 */ /* 0x000fe200078e002b */
[----:B------:R0:W-:Y:S01]  /*75480*/  STL.64 [R1+0x3a0], R40 ;  /* 0x0003a02801007387 */ /* 0x0001e20000100a00 */
[----:B------:R-:W-:Y:S02]  /*75490*/  IMAD.MOV.U32 R8, RZ, RZ, R7 ;  /* 0x000000ffff087224 */ /* 0x000fe400078e0007 */
[----:B------:R-:W-:Y:S01]  /*754a0*/  IMAD.MOV.U32 R9, RZ, RZ, R6 ;  /* 0x000000ffff097224 */ /* 0x000fe200078e0006 */
[----:B------:R-:W-:Y:S04]  /*754b0*/  STL.64 [R1+0x7160], R38 ;  /* 0x0071602601007387 */ /* 0x000fe80000100a00 */
[----:B------:R-:W-:Y:S04]  /*754c0*/  STL.64 [R1+0x7158], R36 ;  /* 0x0071582401007387 */ /* 0x000fe80000100a00 */
[----:B0-----:R-:W3:Y:S01]  /*754d0*/  LDL R40, [R1+0xd0] ;  /* 0x0000d00001287983 */ /* 0x001ee20000100800 */
[----:B------:R-:W-:-:S02]  /*754e0*/  IMAD.MOV.U32 R12, RZ, RZ, R11 ;  /* 0x000000ffff0c7224 */ /* 0x000fc400078e000b */
[----:B------:R-:W-:Y:S01]  /*754f0*/  IMAD.MOV.U32 R13, RZ, RZ, R0 ;  /* 0x000000ffff0d7224 */ /* 0x000fe200078e0000 */
[C---:B--2---:R-:W-:Y:S08]  /*75500*/  HMMA.16816.F32.BF16 R24, R44.reuse, R56, R24 ;  /* 0x000000382c18723c */ /* 0x044ff00000041818 */
[C---:B----4-:R-:W-:Y:S08]  /*75510*/  HMMA.16816.F32.BF16 R32, R44.reuse, R48, R32 ;  /* 0x000000302c20723c */ /* 0x050ff00000041820 */
[----:B---3--:R-:W-:Y:S01]  /*75520*/  HMMA.16816.F32.BF16 R28, R44, R52, R28 ;  /* 0x000000342c1c723c */ /* 0x008fe2000004181c */
[----:B------:R-:W-:Y:S01]  /*75530*/  MOV R48, R14 ;  /* 0x0000000e00307202 */ /* 0x000fe20000000f00 */
[----:B------:R-:W-:-:S09]  /*75540*/  IMAD.MOV.U32 R49, RZ, RZ, R10 ;  /* 0x000000ffff317224 */ /* 0x000fd200078e000a */
[----:B------:R0:W-:Y:S04]  /*75550*/  STL.64 [R1+0x390], R32 ;  /* 0x0003902001007387 */ /* 0x0001e80000100a00 */
[----:B------:R-:W-:Y:S04]  /*75560*/  STL.64 [R1+0x398], R34 ;  /* 0x0003982201007387 */ /* 0x000fe80000100a00 */
[----:B------:R-:W2:Y:S04]  /*75570*/  LDL R41, [R1+0xd4] ;  /* 0x0000d40001297983 */ /* 0x000ea80000100800 */
[----:B------:R-:W-:Y:S04]  /*75580*/  STL.64 [R1+0x7168], R8 ;  /* 0x0071680801007387 */ /* 0x000fe80000100a00 */
[----:B------:R-:W3:Y:S04]  /*75590*/  LDL.LU R14, [R1+0x71d8] ;  /* 0x0071d800010e7983 */ /* 0x000ee80000300800 */
[----:B------:R-:W-:Y:S04]  /*755a0*/  STL.64 [R1+0x380], R28 ;  /* 0x0003801c01007387 */ /* 0x000fe80000100a00 */
[----:B------:R-:W-:Y:S04]  /*755b0*/  STL.64 [R1+0x388], R30 ;  /* 0x0003881e01007387 */ /* 0x000fe80000100a00 */
[----:B------:R-:W4:Y:S04]  /*755c0*/  LDL.LU R10, [R1+0x71d4] ;  /* 0x0071d400010a7983 */ /* 0x000f280000300800 */
[----:B------:R-:W-:Y:S04]  /*755d0*/  STL.64 [R1+0x7170], R48 ;  /* 0x0071703001007387 */ /* 0x000fe80000100a00 */
[----:B------:R-:W2:Y:S04]  /*755e0*/  LDL.LU R11, [R1+0x71d0] ;  /* 0x0071d000010b7983 */ /* 0x000ea80000300800 */
[----:B------:R1:W-:Y:S01]  /*755f0*/  STL.64 [R1+0x370], R24 ;  /* 0x0003701801007387 */ /* 0x0003e20000100a00 */
[----:B0-----:R-:W-:-:S03]  /*75600*/  IMAD.MOV.U32 R32, RZ, RZ, R2 ;  /* 0x000000ffff207224 */ /* 0x001fc600078e0002 */
[----:B------:R-:W-:Y:S01]  /*75610*/  STL.64 [R1+0x378], R26 ;  /* 0x0003781a01007387 */ /* 0x000fe20000100a00 */
[----:B------:R-:W-:-:S03]  /*75620*/  IMAD.MOV.U32 R33, RZ, RZ, R61 ;  /* 0x000000ffff217224 */ /* 0x000fc600078e003d */
[----:B------:R-:W2:Y:S04]  /*75630*/  LDL.LU R0, [R1+0x71cc] ;  /* 0x0071cc0001007983 */ /* 0x000ea80000300800 */
[----:B------:R-:W2:Y:S01]  /*75640*/  LDL.64 R36, [R1+0xc0] ;  /* 0x0000c00001247983 */ /* 0x000ea20000100a00 */
[----:B-1----:R-:W-:-:S03]  /*75650*/  IMAD.MOV.U32 R24, RZ, RZ, R22 ;  /* 0x000000ffff187224 */ /* 0x002fc600078e0016 */
[----:B------:R-:W2:Y:S01]  /*75660*/  LDL.64 R28, [R1+0xb0] ;  /* 0x0000b000011c7983 */ /* 0x000ea20000100a00 */
[----:B------:R-:W-:-:S03]  /*75670*/  IMAD.MOV.U32 R25, RZ, RZ, R15 ;  /* 0x000000ffff197224 */ /* 0x000fc600078e000f */
[----:B------:R-:W2:Y:S04]  /*75680*/  LDL.64 R52, [R1+0xa0] ;  /* 0x0000a00001347983 */ /* 0x000ea80000100a00 */
[----:B------:R0:W-:Y:S04]  /*75690*/  STL.64 [R1+0x7178], R12 ;  /* 0x0071780c01007387 */ /* 0x0001e80000100a00 */
[----:B------:R-:W2:Y:S04]  /*756a0*/  LDL.LU R2, [R1+0x71c8] ;  /* 0x0071c80001027983 */ /* 0x000ea80000300800 */
[----:B------:R-:W2:Y:S01]  /*756b0*/  LDL.64 R56, [R1+0x90] ;  /* 0x0000900001387983 */ /* 0x000ea20000100a00 */
[----:B0-----:R-:W-:-:S02]  /*756c0*/  IMAD.MOV.U32 R12, RZ, RZ, R60 ;  /* 0x000000ffff0c7224 */ /* 0x001fc400078e003c */
[----:B------:R-:W-:Y:S01]  /*756d0*/  IMAD.MOV.U32 R13, RZ, RZ, R23 ;  /* 0x000000ffff0d7224 */ /* 0x000fe200078e0017 */
[----:B------:R-:W-:Y:S04]  /*756e0*/  STL.64 [R1+0x7180], R32 ;  /* 0x0071802001007387 */ /* 0x000fe80000100a00 */
[----:B------:R-:W-:Y:S04]  /*756f0*/  STL.64 [R1+0x7188], R12 ;  /* 0x0071880c01007387 */ /* 0x000fe80000100a00 */
[----:B------:R0:W-:Y:S04]  /*75700*/  STL.64 [R1+0x7190], R24 ;  /* 0x0071901801007387 */ /* 0x0001e80000100a00 */
[----:B0-----:R-:W2:Y:S04]  /*75710*/  LDL.LU.64 R24, [R1+0xc10] ;  /* 0x000c100001187983 */ /* 0x001ea80000300a00 */
[----:B------:R-:W2:Y:S01]  /*75720*/  LDL.LU.64 R26, [R1+0xc18] ;  /* 0x000c1800011a7983 */ /* 0x000ea20000300a00 */
[----:B------:R-:W-:-:S03]  /*75730*/  IMAD.MOV.U32 R13, RZ, RZ, R3 ;  /* 0x000000ffff0d7224 */ /* 0x000fc600078e0003 */
[----:B------:R-:W4:Y:S04]  /*75740*/  LDL.LU.64 R48, [R1+0x740] ;  /* 0x0007400001307983 */ /* 0x000f280000300a00 */
[----:B------:R-:W4:Y:S04]  /*75750*/  LDL.LU.64 R50, [R1+0x748] ;  /* 0x0007480001327983 */ /* 0x000f280000300a00 */
[----:B------:R-:W4:Y:S04]  /*75760*/  LDL.LU.64 R32, [R1+0x730] ;  /* 0x0007300001207983 */ /* 0x000f280000300a00 */
[----:B------:R-:W4:Y:S01]  /*75770*/  LDL.LU.64 R34, [R1+0x738] ;  /* 0x0007380001227983 */ /* 0x000f220000300a00 */
[----:B---3--:R-:W-:-:S05]  /*75780*/  IMAD.MOV.U32 R12, RZ, RZ, R14 ;  /* 0x000000ffff0c7224 */ /* 0x008fca00078e000e */
[----:B------:R2:W-:Y:S02]  /*75790*/  STL.64 [R1+0x7198], R12 ;  /* 0x0071980c01007387 */ /* 0x0005e40000100a00 */
[----:B--2---:R-:W-:Y:S02]  /*757a0*/  HMMA.16816.F32.BF16 R12, R44, R40, R24 ;  /* 0x000000282c0c723c */ /* 0x004fe40000041818 */
[----:B------:R-:W2:-:S15]  /*757b0*/  LDL.LU.64 R24, [R1+0x720] ;  /* 0x0007200001187983 */ /* 0x000e9e0000300a00 */
[----:B------:R-:W-:Y:S02]  /*757c0*/  NOP ;  /* 0x0000000000007918 */ /* 0x000fe40000000000 */
[----:B------:R0:W-:Y:S04]  /*757d0*/  STL.64 [R1+0x360], R12 ;  /* 0x0003600c01007387 */ /* 0x0001e80000100a00 */
[----:B------:R-:W-:Y:S04]  /*757e0*/  STL.64 [R1+0x368], R14 ;  /* 0x0003680e01007387 */ /* 0x000fe80000100a00 */
[----:B------:R-:W2:Y:S01]  /*757f0*/  LDL.LU.64 R26, [R1+0x728] ;  /* 0x00072800011a7983 */ /* 0x000ea20000300a00 */
[----:B0-----:R-:W-:-:S03]  /*75800*/  IMAD.MOV.U32 R12, RZ, RZ, R11 ;  /* 0x000000ffff0c7224 */ /* 0x001fc600078e000b */
[----:B------:R-:W3:Y:S01]  /*75810*/  LDL.LU.64 R8, [R1+0x710] ;  /* 0x0007100001087983 */ /* 0x000ee20000300a00 */
[----:B----4-:R-:W-:-:S03]  /*75820*/  IMAD.MOV.U32 R13, RZ, RZ, R10 ;  /* 0x000000ffff0d7224 */ /* 0x010fc600078e000a */
[----:B------:R-:W3:Y:S01]  /*75830*/  LDL.LU.64 R10, [R1+0x718] ;  /* 0x00071800010a7983 */ /* 0x000ee20000300a00 */
[----:B------:R-:W0:Y:S02]  /*75840*/  S2R R3, SR_TID.X ;  /* 0x0000000000037919 */ /* 0x000e240000002100 */
[C---:B0-----:R-:W-:Y:S01]  /*75850*/  LOP3.LUT R22, R3.reuse, 0x7, RZ, 0xc0, !PT ;  /* 0x0000000703167812 */ /* 0x041fe200078ec0ff */
[C---:B------:R-:W-:Y:S02]  /*75860*/  IMAD.SHL.U32 R60, R3.reuse, 0x40, RZ ;  /* 0x00000040033c7824 */ /* 0x040fe400078e00ff */
[----:B------:R-:W-:Y:S02]  /*75870*/  IMAD.SHL.U32 R3, R3, 0x2, RZ ;  /* 0x0000000203037824 */ /* 0x000fe400078e00ff */
[----:B------:R-:W-:-:S05]  /*75880*/  IMAD R22, R22, 0x90, RZ ;  /* 0x0000009016167824 */ /* 0x000fca00078e02ff */
[----:B------:R-:W-:-:S04]  /*75890*/  LOP3.LUT R3, R22, 0x10, R3, 0x78, !PT ;  /* 0x0000001016037812 */ /* 0x000fc800078e7803 */
[----:B------:R-:W-:-:S04]  /*758a0*/  LOP3.LUT R3, R3, 0x400, R60, 0xf8, !PT ;  /* 0x0000040003037812 */ /* 0x000fc800078ef83c */
[----:B------:R-:W-:-:S05]  /*758b0*/  LOP3.LUT R3, R3, 0x40, RZ, 0x3c, !PT ;  /* 0x0000004003037812 */ /* 0x000fca00078e3cff */
[----:B------:R-:W0:Y:S04]  /*758c0*/  LDSM.16.MT88.4 R40, [R3+UR5+0x10000] ;  /* 0x010000050328783b */ /* 0x000e280008004200 */
[----:B------:R-:W-:Y:S01]  /*758d0*/  STL.64 [R1+0x71b0], R12 ;  /* 0x0071b00c01007387 */ /* 0x000fe20000100a00 */
[C---:B------:R-:W-:Y:S01]  /*758e0*/  HMMA.16816.F32.BF16 R32, R44.reuse, R28, R32 ;  /* 0x0000001c2c20723c */ /* 0x040fe20000041820 */
[----:B------:R-:W-:Y:S02]  /*758f0*/  IMAD.MOV.U32 R6, RZ, RZ, R28 ;  /* 0x000000ffff067224 */ /* 0x000fe400078e001c */
[----:B------:R-:W-:Y:S01]  /*75900*/  IMAD.MOV.U32 R7, RZ, RZ, R53 ;  /* 0x000000ffff077224 */ /* 0x000fe200078e0035 */
[----:B0-----:R-:W-:Y:S04]  /*75910*/  STL.64 [R1+0x71a8], R42 ;  /* 0x0071a82a01007387 */ /* 0x001fe80000100a00 */
[----:B------:R0:W-:Y:S02]  /*75920*/  STL.64 [R1+0x71a0], R40 ;  /* 0x0071a02801007387 */ /* 0x0001e40000100a00 */
[----:B0-----:R-:W-:-:S15]  /*75930*/  HMMA.16816.F32.BF16 R40, R44, R36, R48 ;  /* 0x000000242c28723c */ /* 0x001fde0000041830 */
[----:B------:R-:W-:-:S04]  /*75940*/  NOP ;  /* 0x0000000000007918 */ /* 0x000fc80000000000 */
[----:B------:R-:W-:Y:S04]  /*75950*/  STL.64 [R1+0x740], R40 ;  /* 0x0007402801007387 */ /* 0x000fe80000100a00 */
[----:B------:R-:W-:Y:S04]  /*75960*/  STL.64 [R1+0x748], R42 ;  /* 0x0007482a01007387 */ /* 0x000fe80000100a00 */
[----:B------:R-:W-:Y:S04]  /*75970*/  STL.64 [R1+0x730], R32 ;  /* 0x0007302001007387 */ /* 0x000fe80000100a00 */
[----:B------:R-:W-:Y:S01]  /*75980*/  STL.64 [R1+0x738], R34 ;  /* 0x0007382201007387 */ /* 0x000fe20000100a00 */
[----:B--2---:R-:W-:-:S15]  /*75990*/  HMMA.16816.F32.BF16 R24, R44, R52, R24 ;  /* 0x000000342c18723c */ /* 0x004fde0000041818 */
[----:B------:R-:W-:-:S04]  /*759a0*/  NOP ;  /* 0x0000000000007918 */ /* 0x000fc80000000000 */
[----:B------:R-:W-:Y:S04]  /*759b0*/  STL.64 [R1+0x720], R24 ;  /* 0x0007201801007387 */ /* 0x000fe80000100a00 */
[----:B------:R-:W-:Y:S04]  /*759c0*/  STL.64 [R1+0x728], R26 ;  /* 0x0007281a01007387 */ /* 0x000fe80000100a00 */
[----:B------:R-:W-:Y:S04]  /*759d0*/  STL.64 [R1+0x71c0], R6 ;  /* 0x0071c00601007387 */ /* 0x000fe80000100a00 */
[----:B------:R3:W-:Y:S02]  /*759e0*/  STL.64 [R1+0x71b8], R4 ;  /* 0x0071b80401007387 */ /* 0x0007e40000100a00 */
[----:B---3--:R-:W-:-:S15]  /*759f0*/  HMMA.16816.F32.BF16 R4, R44, R56, R8 ;  /* 0x000000382c04723c */ /* 0x008fde0000041808 */
[----:B------:R-:W-:-:S04]  /*75a00*/  NOP ;  /* 0x0000000000007918 */ /* 0x000fc80000000000 */
[----:B------:R0:W-:Y:S04]  /*75a10*/  STL.64 [R1+0x710], R4 ;  /* 0x0007100401007387 */ /* 0x0001e80000100a00 */
[----:B------:R1:W-:Y:S04]  /*75a20*/  STL.64 [R1+0x718], R6 ;  /* 0x0007180601007387 */ /* 0x0003e80000100a00 */
[----:B0-----:R-:W2:Y:S04]  /*75a30*/  LDL.LU.64 R4, [R1+0x700] ;  /* 0x0007000001047983 */ /* 0x001ea80000300a00 */
[----:B-1----:R-:W2:Y:S01]  /*75a40*/  LDL.LU.64 R6, [R1+0x708] ;  /* 0x0007080001067983 */ /* 0x002ea20000300a00 */
[----:B------:R-:W-:-:S02]  /*75a50*/  IMAD.MOV.U32 R12, RZ, RZ, R2 ;  /* 0x000000ffff0c7224 */ /* 0x000fc400078e0002 */
[----:B------:R-:W-:Y:S01]  /*75a60*/  IMAD.MOV.U32 R13, RZ, RZ, R0 ;  /* 0x000000ffff0d7224 */ /* 0x000fe200078e0000 */
[----:B------:R-:W3:Y:S04]  /*75a70*/  LDL.LU.64 R40, [R1+0x6f0] ;  /* 0x0006f00001287983 */ /* 0x000ee80000300a00 */
[----:B------:R-:W3:Y:S04]  /*75a80*/  LDL.LU.64 R42, [R1+0x6f8] ;  /* 0x0006f800012a7983 */ /* 0x000ee80000300a00 */
[----:B------:R-:W4:Y:S04]  /*75a90*/  LDL.LU.64 R24, [R1+0x6e0] ;  /* 0x0006e00001187983 */ /* 0x000f280000300a00 */
[----:B------:R-:W4:Y:S04]  /*75aa0*/  LDL.LU.64 R26, [R1+0x6e8] ;  /* 0x0006e800011a7983 */ /* 0x000f280000300a00 */
[----:B------:R-:W3:Y:S04]  /*75ab0*/  LDL.LU.64 R32, [R1+0x6d0] ;  /* 0x0006d00001207983 */ /* 0x000ee80000300a00 */
[----:B------:R-:W3:Y:S01]  /*75ac0*/  LDL.LU.64 R34, [R1+0x6d8] ;  /* 0x0006d80001227983 */ /* 0x000ee20000300a00 */
[----:B------:R-:W-:-:S03]  /*75ad0*/  MOV R2, R36 ;  /* 0x0000002400027202 */ /* 0x000fc60000000f00 */
[----:B------:R-:W3:Y:S01]  /*75ae0*/  LDL.LU.64 R48, [R1+0x6c0] ;  /* 0x0006c00001307983 */ /* 0x000ee20000300a00 */
[----:B------:R-:W-:-:S03]  /*75af0*/  IMAD.MOV.U32 R0, RZ, RZ, R37 ;  /* 0x000000ffff007224 */ /* 0x000fc600078e0025 */
[----:B------:R-:W3:Y:S01]  /*75b00*/  LDL.LU.64 R50, [R1+0x6c8] ;  /* 0x0006c80001327983 */ /* 0x000ee20000300a00 */
[----:B------:R-:W-:-:S03]  /*75b10*/  IMAD.MOV.U32 R3, RZ, RZ, R29 ;  /* 0x000000ffff037224 */ /* 0x000fc600078e001d */
[----:B------:R-:W3:Y:S04]  /*75b20*/  LDL.LU.64 R8, [R1+0x6b0] ;  /* 0x0006b00001087983 */ /* 0x000ee80000300a00 */
[----:B------:R-:W3:Y:S01]  /*75b30*/  LDL.LU.64 R10, [R1+0x6b8] ;  /* 0x0006b800010a7983 */ /* 0x000ee20000300a00 */
[----:B------:R-:W-:-:S03]  /*75b40*/  IMAD.MOV.U32 R22, RZ, RZ, R56 ;  /* 0x000000ffff167224 */ /* 0x000fc600078e0038 */
[----:B------:R-:W3:Y:S01]  /*75b50*/  LDL.LU.64 R36, [R1+0x6a0] ;  /* 0x0006a00001247983 */ /* 0x000ee20000300a00 */
[----:B------:R-:W-:-:S03]  /*75b60*/  IMAD.MOV.U32 R19, RZ, RZ, R57 ;  /* 0x000000ffff137224 */ /* 0x000fc600078e0039 */
[----:B------:R-:W3:Y:S01]  /*75b70*/  LDL.LU.64 R38, [R1+0x6a8] ;  /* 0x0006a80001267983 */ /* 0x000ee20000300a00 */
[----:B------:R-:W-:-:S03]  /*75b80*/  IMAD.MOV.U32 R18, RZ, RZ, R52 ;  /* 0x000000ffff127224 */ /* 0x000fc600078e0034 */
[----:B------:R-:W3:Y:S04]  /*75b90*/  LDL.LU.64 R28, [R1+0x690] ;  /* 0x00069000011c7983 */ /* 0x000ee80000300a00 */
[----:B------:R-:W3:Y:S04]  /*75ba0*/  LDL.LU.64 R30, [R1+0x698] ;  /* 0x00069800011e7983 */ /* 0x000ee80000300a00 */
[----:B------:R-:W3:Y:S04]  /*75bb0*/  LDL.LU.64 R56, [R1+0x680] ;  /* 0x0006800001387983 */ /* 0x000ee80000300a00 */
[----:B------:R-:W3:Y:S04]  /*75bc0*/  LDL.LU.64 R58, [R1+0x688] ;  /* 0x00068800013a7983 */ /* 0x000ee80000300a00 */
[----:B------:R-:W3:Y:S04]  /*75bd0*/  LDL.LU.64 R52, [R1+0x670] ;  /* 0x0006700001347983 */ /* 0x000ee80000300a00 */
[----:B------:R-:W3:Y:S01]  /*75be0*/  LDL.LU.64 R54, [R1+0x678] ;  /* 0x0006780001367983 */ /* 0x000ee20000300a00 */
[----:B--2---:R-:W-:Y:S03]  /*75bf0*/  HMMA.16816.F32.BF16 R12, R44, R12, R4 ;  /* 0x0000000c2c0c723c */ /* 0x004fe60000041804 */
[----:B------:R-:W2:Y:S04]  /*75c00*/  LDL.LU.64 R6, [R1+0x71c0] ;  /* 0x0071c00001067983 */ /* 0x000ea80000300a00 */
[----:B------:R-:W2:-:S12]  /*75c10*/  LDL.LU.64 R4, [R1+0x71b8] ;  /* 0x0071b80001047983 */ /* 0x000e980000300a00 */
[----:B------:R0:W-:Y:S04]  /*75c20*/  STL.64 [R1+0x700], R12 ;  /* 0x0007000c01007387 */ /* 0x0001e80000100a00 */
[----:B------:R3:W-:Y:S04]  /*75c30*/  STL.64 [R1+0x708], R14 ;  /* 0x0007080e01007387 */ /* 0x0007e80000100a00 */
[----:B0-----:R-:W3:Y:S02]  /*75c40*/  LDL.LU.64 R12, [R1+0x71b0] ;  /* 0x0071b000010c7983 */ /* 0x001ee40000300a00 */
[----:B---3--:R-:W-:Y:S02]  /*75c50*/  HMMA.16816.F32.BF16 R12, R44, R12, R40 ;  /* 0x0000000c2c0c723c */ /* 0x008fe40000041828 */
[----:B------:R-:W3:Y:S04]  /*75c60*/  LDL.LU.64 R42, [R1+0x71a8] ;  /* 0x0071a800012a7983 */ /* 0x000ee80000300a00 */
[----:B------:R-:W3:-:S13]  /*75c70*/  LDL.LU.64 R40, [R1+0x71a0] ;  /* 0x0071a00001287983 */ /* 0x000eda0000300a00 */
[----:B------:R0:W-:Y:S04]  /*75c80*/  STL.64 [R1+0x6f0], R12 ;  /* 0x0006f00c01007387 */ /* 0x0001e80000100a00 */
[----:B------:R4:W-:Y:S04]  /*75c90*/  STL.64 [R1+0x6f8], R14 ;  /* 0x0006f80e01007387 */ /* 0x0009e80000100a00 */
[----:B0-----:R-:W4:Y:S02]  /*75ca0*/  LDL.LU.64 R12, [R1+0x7198] ;  /* 0x00719800010c7983 */ /* 0x001f240000300a00 */
[----:B----4-:R-:W-:Y:S02]  /*75cb0*/  HMMA.16816.F32.BF16 R12, R44, R12, R24 ;  /* 0x0000000c2c0c723c */ /* 0x010fe40000041818 */
[----:B------:R-:W4:-:S15]  /*75cc0*/  LDL.LU.64 R24, [R1+0x7190] ;  /* 0x0071900001187983 */ /* 0x000f1e0000300a00 */
[----:B------:R-:W-:Y:S02]  /*75cd0*/  NOP ;  /* 0x0000000000007918 */ /* 0x000fe40000000000 */
[----:B------:R0:W-:Y:S04]  /*75ce0*/  STL.64 [R1+0x6e0], R12 ;  /* 0x0006e00c01007387 */ /* 0x0001e80000100a00 */
[----:B------:R1:W-:Y:S04]  /*75cf0*/  STL.64 [R1+0x6e8], R14 ;  /* 0x0006e80e01007387 */ /* 0x0003e80000100a00 */
[----:B0-----:R-:W1:Y:S02]  /*75d00*/  LDL.LU.64 R12, [R1+0x7188] ;  /* 0x00718800010c7983 */ /* 0x001e640000300a00 */
[----:B-1----:R-:W-:Y:S02]  /*75d10*/  HMMA.16816.F32.BF16 R12, R44, R12, R32 ;  /* 0x0000000c2c0c723c */ /* 0x002fe40000041820 */
[----:B------:R-:W2:-:S15]  /*75d20*/  LDL.LU.64 R32, [R1+0x7180] ;  /* 0x0071800001207983 */ /* 0x000e9e0000300a00 */
[----:B------:R-:W-:Y:S02]  /*75d30*/  NOP ;  /* 0x0000000000007918 */ /* 0x000fe40000000000 */
[----:B------:R0:W-:Y:S04]  /*75d40*/  STL.64 [R1+0x6d0], R12 ;  /* 0x0006d00c01007387 */ /* 0x0001e80000100a00 */
[----:B------:R1:W-:Y:S04]  /*75d50*/  STL.64 [R1+0x6d8], R14 ;  /* 0x0006d80e01007387 */ /* 0x0003e80000100a00 */
[----:B0-----:R-:W1:Y:S01]  /*75d60*/  LDL.LU.64 R12, [R1+0x7178] ;  /* 0x00717800010c7983 */ /* 0x001e620000300a00 */
[----:B--2---:R-:W-:Y:S03]  /*75d70*/  HMMA.16816.F32.BF16 R32, R44, R32, R48 ;  /* 0x000000202c20723c */ /* 0x004fe60000041830 */
[----:B------:R-:W2:-:S15]  /*75d80*/  LDL.LU.64 R48, [R1+0x7170] ;  /* 0x0071700001307983 */ /* 0x000e9e0000300a00 */
[----:B------:R-:W-:Y:S01]  /*75d90*/  NOP ;  /* 0x0000000000007918 */ /* 0x000fe20000000000 */
[----:B------:R0:W-:Y:S04]  /*75da0*/  STL.64 [R1+0x6c0], R32 ;  /* 0x0006c02001007387 */ /* 0x0001e80000100a00 */
[----:B------:R3:W-:Y:S01]  /*75db0*/  STL.64 [R1+0x6c8], R34 ;  /* 0x0006c82201007387 */ /* 0x0007e20000100a00 */
[C---:B-1----:R-:W-:Y:S03]  /*75dc0*/  HMMA.16816.F32.BF16 R12, R44.reuse, R12, R8 ;  /* 0x0000000c2c0c723c */ /* 0x042fe60000041808 */
[----:B0-----:R-:W2:Y:S04]  /*75dd0*/  LDL.LU.64 R32, [R1+0x650] ;  /* 0x0006500001207983 */ /* 0x001ea80000300a00 */
[----:B---3--:R-:W3:Y:S04]  /*75de0*/  LDL.LU.64 R34, [R1+0x658] ;  /* 0x0006580001227983 */ /* 0x008ee80000300a00 */
[----:B------:R-:W3:Y:S01]  /*75df0*/  LDL.LU.64 R8, [R1+0x7168] ;  /* 0x0071680001087983 */ /* 0x000ee20000300a00 */
[C---:B----4-:R-:W-:Y:S07]  /*75e00*/  HMMA.16816.F32.BF16 R24, R44.reuse, R24, R36 ;  /* 0x000000182c18723c */ /* 0x050fee0000041824 */
[----:B------:R0:W-:Y:S04]  /*75e10*/  STL.64 [R1+0x6b0], R12 ;  /* 0x0006b00c01007387 */ /* 0x0001e80000100a00 */
[----:B------:R1:W-:Y:S04]  /*75e20*/  STL.64 [R1+0x6b8], R14 ;  /* 0x0006b80e01007387 */ /* 0x0003e80000100a00 */
[----:B0-----:R-:W4:Y:S04]  /*75e30*/  LDL.LU.64 R12, [R1+0x640] ;  /* 0x00064000010c7983 */ /* 0x001f280000300a00 */
[----:B-1----:R-:W4:Y:S04]  /*75e40*/  LDL.LU.64 R14, [R1+0x648] ;  /* 0x00064800010e7983 */ /* 0x002f280000300a00 */
[----:B------:R-:W4:Y:S04]  /*75e50*/  LDL.LU.64 R38, [R1+0x7160] ;  /* 0x0071600001267983 */ /* 0x000f280000300a00 */
[----:B------:R-:W4:Y:S04]  /*75e60*/  LDL.LU.64 R36, [R1+0x7158] ;  /* 0x0071580001247983 */ /* 0x000f280000300a00 */
[----:B------:R-:W-:Y:S04]  /*75e70*/  STL.64 [R1+0x6a0], R24 ;  /* 0x0006a01801007387 */ /* 0x000fe80000100a00 */
[----:B------:R0:W-:Y:S04]  /*75e80*/  STL.64 [R1+0x6a8], R26 ;  /* 0x0006a81a01007387 */ /* 0x0001e80000100a00 */
[----:B0-----:R-:W4:Y:S04]  /*75e90*/  LDL.LU.64 R26, [R1+0x7150] ;  /* 0x00715000011a7983 */ /* 0x001f280000300a00 */
[----:B------:R-:W4:Y:S01]  /*75ea0*/  LDL.LU.64 R24, [R1+0x7148] ;  /* 0x0071480001187983 */ /* 0x000f220000300a00 */
[----:B--2---:R-:W-:Y:S03]  /*75eb0*/  HMMA.16816.F32.BF16 R48, R44, R48, R28 ;  /* 0x000000302c30723c */ /* 0x004fe6000004181c */
[----:B------:R-:W2:Y:S04]  /*75ec0*/  LDL.LU.64 R30, [R1+0x7140] ;  /* 0x00714000011e7983 */ /* 0x000ea80000300a00 */
[----:B------:R-:W2:-:S12]  /*75ed0*/  LDL.LU.64 R28, [R1+0x7138] ;  /* 0x00713800011c7983 */ /* 0x000e980000300a00 */
[----:B------:R-:W-:Y:S04]  /*75ee0*/  STL.64 [R1+0x690], R48 ;  /* 0x0006903001007387 */ /* 0x000fe80000100a00 */
[----:B------:R0:W-:Y:S04]  /*75ef0*/  STL.64 [R1+0x698], R50 ;  /* 0x0006983201007387 */ /* 0x0001e80000100a00 */
[----:B0-----:R-:W2:Y:S01]  /*75f00*/  LDL.LU.64 R50, [R1+0x7130] ;  /* 0x0071300001327983 */ /* 0x001ea20000300a00 */
[C---:B---3--:R-:W-:Y:S03]  /*75f10*/  HMMA.16816.F32.BF16 R8, R44.reuse, R8, R56 ;  /* 0x000000082c08723c */ /* 0x048fe60000041838 */
[----:B------:R-:W3:Y:S04]  /*75f20*/  LDL.LU.64 R48, [R1+0x7128] ;  /* 0x0071280001307983 */ /* 0x000ee80000300a00 */
[----:B------:R-:W2:Y:S04]  /*75f30*/  LDL.LU.64 R58, [R1+0x7120] ;  /* 0x00712000013a7983 */ /* 0x000ea80000300a00 */
[----:B------:R-:W2:Y:S08]  /*75f40*/  LDL.LU.64 R56, [R1+0x7118] ;  /* 0x0071180001387983 */ /* 0x000eb00000300a00 */
[----:B------:R0:W-:Y:S04]  /*75f50*/  STL.64 [R1+0x680], R8 ;  /* 0x0006800801007387 */ /* 0x0001e80000100a00 */
[----:B------:R1:W-:Y:S04]  /*75f60*/  STL.64 [R1+0x688], R10 ;  /* 0x0006880a01007387 */ /* 0x0003e80000100a00 */
[----:B0-----:R-:W3:Y:S04]  /*75f70*/  LDL.LU.64 R8, [R1+0x630] ;  /* 0x0006300001087983 */ /* 0x001ee80000300a00 */
[----:B-1----:R-:W3:Y:S01]  /*75f80*/  LDL.LU.64 R10, [R1+0x638] ;  /* 0x00063800010a7983 */ /* 0x002ee20000300a00 */
[----:B--2---:R-:W-:-:S15]  /*75f90*/  HMMA.16816.F32.BF16 R52, R44, R56, R52 ;  /* 0x000000382c34723c */ /* 0x004fde0000041834 */
[----:B------:R-:W-:-:S04]  /*75fa0*/  NOP ;  /* 0x0000000000007918 */ /* 0x000fc80000000000 */
[----:B------:R-:W-:Y:S04]  /*75fb0*/  STL.64 [R1+0x670], R52 ;  /* 0x0006703401007387 */ /* 0x000fe80000100a00 */
[----:B------:R0:W-:Y:S04]  /*75fc0*/  STL.64 [R1+0x678], R54 ;  /* 0x0006783601007387 */ /* 0x0001e80000100a00 */
[----:B0-----:R-:W2:Y:S04]  /*75fd0*/  LDL.LU.64 R54, [R1+0x7110] ;  /* 0x0071100001367983 */ /* 0x001ea80000300a00 */
[----:B------:R-:W2:Y:S04]  /*75fe0*/  LDL.LU.64 R52, [R1+0x7108] ;  /* 0x0071080001347983 */ /* 0x000ea80000300a00 */
[----:B------:R-:W-:Y:S04]  /*75ff0*/  STL.64 [R1+0x7050], R58 ;  /* 0x0070503a01007387 */ /* 0x000fe80000100a00 */
[----:B------:R0:W-:Y:S04]  /*76000*/  STL.64 [R1+0x7048], R56 ;  /* 0x0070483801007387 */ /* 0x0001e80000100a00 */
[----:B0-----:R-:W2:Y:S04]  /*76010*/  LDL.LU.64 R56, [R1+0x660] ;  /* 0x0006600001387983 */ /* 0x001ea80000300a00 */
[----:B------:R-:W2:Y:S01]  /*76020*/  LDL.LU.64 R58, [R1+0x668] ;  /* 0x00066800013a7983 */ /* 0x000ea20000300a00 */
[C---:B---3--:R-:W-:Y:S08]  /*76030*/  HMMA.16816.F32.BF16 R32, R44.reuse, R48, R32 ;  /* 0x000000302c20723c */ /* 0x048ff00000041820 */
[C---:B----4-:R-:W-:Y:S08]  /*76040*/  HMMA.16816.F32.BF16 R12, R44.reuse, R36, R12 ;  /* 0x000000242c0c723c */ /* 0x050ff0000004180c */
[----:B--2---:R-:W-:-:S15]  /*76050*/  HMMA.16816.F32.BF16 R56, R44, R52, R56 ;  /* 0x000000342c38723c */ /* 0x004fde0000041838 */
[----:B------:R-:W-:-:S04]  /*76060*/  NOP ;  /* 0x0000000000007918 */ /* 0x000fc80000000000 */
[----:B------:R0:W-:Y:S04]  /*76070*/  STL.64 [R1+0x660], R56 ;  /* 0x0006603801007387 */ /* 0x0001e80000100a00 */
[----:B------:R-:W-:Y:S04]  /*76080*/  STL.64 [R1+0x668], R58 ;  /* 0x0006683a01007387 */ /* 0x000fe80000100a00 */
[----:B0-----:R-:W2:Y:S04]  /*76090*/  LDL.LU.64 R56, [R1+0x120] ;  /* 0x0001200001387983 */ /* 0x001ea80000300a00 */
[----:B------:R-:W-:Y:S04]  /*760a0*/  STL.64 [R1+0x7040], R54 ;  /* 0x0070403601007387 */ /* 0x000fe80000100a00 */
[----:B------:R0:W-:Y:S04]  /*760b0*/  STL.64 [R1+0x7038], R52 ;  /* 0x0070383401007387 */ /* 0x0001e80000100a00 */
[----:B0-----:R-:W3:Y:S04]  /*760c0*/  LDL.LU.64 R52, [R1+0x130] ;  /* 0x0001300001347983 */ /* 0x001ee80000300a00 */
[----:B------:R-:W-:Y:S04]  /*760d0*/  STL.64 [R1+0x650], R32 ;  /* 0x0006502001007387 */ /* 0x000fe80000100a00 */
[----:B------:R0:W-:Y:S04]  /*760e0*/  STL.64 [R1+0x658], R34 ;  /* 0x0006582201007387 */ /* 0x0001e80000100a00 */
[----:B0-----:R-:W4:Y:S04]  /*760f0*/  LDL.LU.64 R34, [R1+0x7100] ;  /* 0x0071000001227983 */ /* 0x001f280000300a00 */
[----:B------:R-:W2:Y:S04]  /*76100*/  LDL.LU.64 R32, [R1+0x70f8] ;  /* 0x0070f80001207983 */ /* 0x000ea80000300a00 */
[----:B------:R-:W-:Y:S04]  /*76110*/  STL.64 [R1+0x7060], R50 ;  /* 0x0070603201007387 */ /* 0x000fe80000100a00 */
[----:B------:R-:W-:Y:S04]  /*76120*/  STL.64 [R1+0x7058], R48 ;  /* 0x0070583001007387 */ /* 0x000fe80000100a00 */
[----:B------:R-:W-:Y:S04]  /*76130*/  STL.64 [R1+0x7030], R38 ;  /* 0x0070302601007387 */ /* 0x000fe80000100a00 */
[----:B------:R0:W-:Y:S04]  /*76140*/  STL.64 [R1+0x7028], R36 ;  /* 0x0070282401007387 */ /* 0x0001e80000100a00 */
[----:B------:R-:W-:Y:S04]  /*76150*/  STL.64 [R1+0x640], R12 ;  /* 0x0006400c01007387 */ /* 0x000fe80000100a00 */
[----:B------:R2:W-:Y:S04]  /*76160*/  STL.64 [R1+0x648], R14 ;  /* 0x0006480e01007387 */ /* 0x0005e80000100a00 */
[----:B0-----:R-:W3:Y:S04]  /*76170*/  LDL.LU.64 R36, [R1+0x620] ;  /* 0x0006200001247983 */ /* 0x001ee80000300a00 */
[----:B------:R-:W3:Y:S01]  /*76180*/  LDL.LU.64 R38, [R1+0x628] ;  /* 0x0006280001267983 */ /* 0x000ee20000300a00 */
[----:B--2---:R-:W-:Y:S03]  /*76190*/  HMMA.16816.F32.BF16 R12, R44, R32, R8 ;  /* 0x000000202c0c723c */ /* 0x004fe60000041808 */
[----:B------:R-:W2:Y:S04]  /*761a0*/  LDL.LU.64 R8, [R1+0x600] ;  /* 0x0006000001087983 */ /* 0x000ea80000300a00 */
[----:B------:R-:W2:-:S12]  /*761b0*/  LDL.LU.64 R10, [R1+0x608] ;  /* 0x00060800010a7983 */ /* 0x000e980000300a00 */
[----:B------:R0:W-:Y:S04]  /*761c0*/  STL.64 [R1+0x630], R12 ;  /* 0x0006300c01007387 */ /* 0x0001e80000100a00 */
[----:B------:R1:W-:Y:S04]  /*761d0*/  STL.64 [R1+0x638], R14 ;  /* 0x0006380e01007387 */ /* 0x0003e80000100a00 */
[----:B0-----:R-:W2:Y:S04]  /*761e0*/  LDL.LU.64 R12, [R1+0x5f0] ;  /* 0x0005f000010c7983 */ /* 0x001ea80000300a00 */
[----:B-1----:R-:W2:Y:S04]  /*761f0*/  LDL.LU.64 R14, [R1+0x5f8] ;  /* 0x0005f800010e7983 */ /* 0x002ea80000300a00 */
[----:B------:R-:W2:Y:S04]  /*76200*/  LDL.LU.64 R48, [R1+0x5d0] ;  /* 0x0005d00001307983 */ /* 0x000ea80000300a00 */
[----:B------:R-:W2:Y:S04]  /*76210*/  LDL.LU.64 R50, [R1+0x5d8] ;  /* 0x0005d80001327983 */ /* 0x000ea80000300a00 */
[----:B----4-:R-:W-:Y:S04]  /*76220*/  STL.64 [R1+0x7020], R34 ;  /* 0x0070202201007387 */ /* 0x010fe80000100a00 */
[----:B------:R3:W-:Y:S02]  /*76230*/  STL.64 [R1+0x7018], R32 ;  /* 0x0070182001007387 */ /* 0x0007e40000100a00 */
[----:B---3--:R-:W-:Y:S02]  /*76240*/  HMMA.16816.F32.BF16 R32, R44, R28, R36 ;  /* 0x0000001c2c20723c */ /* 0x008fe40000041824 */
[----:B------:R-:W3:Y:S04]  /*76250*/  LDL.LU.64 R36, [R1+0xa10] ;  /* 0x000a100001247983 */ /* 0x000ee80000300a00 */
[----:B------:R-:W3:-:S13]  /*76260*/  LDL.LU.64 R38, [R1+0xa18] ;  /* 0x000a180001267983 */ /* 0x000eda0000300a00 */
[----:B------:R0:W-:Y:S04]  /*76270*/  STL.64 [R1+0x620], R32 ;  /* 0x0006202001007387 */ /* 0x0001e80000100a00 */
[----:B------:R1:W-:Y:S04]  /*76280*/  STL.64 [R1+0x628], R34 ;  /* 0x0006282201007387 */ /* 0x0003e80000100a00 */
[----:B0-----:R-:W4:Y:S04]  /*76290*/  LDL.LU.64 R32, [R1+0x5c0] ;  /* 0x0005c00001207983 */ /* 0x001f280000300a00 */
[----:B-1----:R-:W4:Y:S04]  /*762a0*/  LDL.LU.64 R34, [R1+0x5c8] ;  /* 0x0005c80001227983 */ /* 0x002f280000300a00 */
[----:B------:R-:W-:Y:S04]  /*762b0*/  STL.64 [R1+0x7070], R30 ;  /* 0x0070701e01007387 */ /* 0x000fe80000100a00 */
[----:B------:R0:W-:Y:S04]  /*762c0*/  STL.64 [R1+0x7068], R28 ;  /* 0x0070681c01007387 */ /* 0x0001e80000100a00 */
[----:B0-----:R-:W3:Y:S04]  /*762d0*/  LDL.LU.64 R28, [R1+0x610] ;  /* 0x00061000011c7983 */ /* 0x001ee80000300a00 */
[----:B------:R-:W3:Y:S01]  /*762e0*/  LDL.LU.64 R30, [R1+0x618] ;  /* 0x00061800011e7983 */ /* 0x000ee20000300a00 */
[C---:B--2---:R-:W-:Y:S08]  /*762f0*/  HMMA.16816.F32.BF16 R8, R44.reuse, R20, R8 ;  /* 0x000000142c08723c */ /* 0x044ff00000041808 */
[C---:B------:R-:W-:Y:S08]  /*76300*/  HMMA.16816.F32.BF16 R12, R44.reuse, R16, R12 ;  /* 0x000000102c0c723c */ /* 0x040ff0000004180c */
[----:B---3--:R-:W-:-:S15]  /*76310*/  HMMA.16816.F32.BF16 R28, R44, R24, R28 ;  /* 0x000000182c1c723c */ /* 0x008fde000004181c */
[----:B------:R-:W-:-:S04]  /*76320*/  NOP ;  /* 0x0000000000007918 */ /* 0x000fc80000000000 */
[----:B------:R0:W-:Y:S04]  /*76330*/  STL.64 [R1+0x610], R28 ;  /* 0x0006101c01007387 */ /* 0x0001e80000100a00 */
[----:B------:R1:W-:Y:S04]  /*76340*/  STL.64 [R1+0x618], R30 ;  /* 0x0006181e01007387 */ /* 0x0003e80000100a00 */
[----:B0-----:R-:W2:Y:S04]  /*76350*/  LDL.LU.64 R28, [R1+0x5b0] ;  /* 0x0005b000011c7983 */ /* 0x001ea80000300a00 */
[----:B-1----:R-:W2:Y:S04]  /*76360*/  LDL.LU.64 R30, [R1+0x5b8] ;  /* 0x0005b800011e7983 */ /* 0x002ea80000300a00 */
[----:B------:R-:W-:Y:S04]  /*76370*/  STL.64 [R1+0x7080], R26 ;  /* 0x0070801a01007387 */ /* 0x000fe80000100a00 */
[----:B------:R0:W-:Y:S04]  /*76380*/  STL.64 [R1+0x7078], R24 ;  /* 0x0070781801007387 */ /* 0x0001e80000100a00 */
[----:B0-----:R-:W3:Y:S04]  /*76390*/  LDL.LU.64 R24, [R1+0x5e0] ;  /* 0x0005e00001187983 */ /* 0x001ee80000300a00 */
[----:B------:R-:W3:Y:S04]  /*763a0*/  LDL.LU.64 R26, [R1+0x5e8] ;  /* 0x0005e800011a7983 */ /* 0x000ee80000300a00 */
[----:B------:R0:W-:Y:S04]  /*763b0*/  STL.64 [R1+0x600], R8 ;  /* 0x0006000801007387 */ /* 0x0001e80000100a00 */
[----:B------:R-:W-:Y:S04]  /*763c0*/  STL.64 [R1+0x608], R10 ;  /* 0x0006080a01007387 */ /* 0x000fe80000100a00 */
[----:B0-----:R-:W2:Y:S04]  /*763d0*/  LDL.LU.64 R8, [R1+0x70f0] ;  /* 0x0070f00001087983 */ /* 0x001ea80000300a00 */
[----:B------:R0:W-:Y:S04]  /*763e0*/  STL.64 [R1+0x5f0], R12 ;  /* 0x0005f00c01007387 */ /* 0x0001e80000100a00 */
[----:B------:R1:W-:Y:S04]  /*763f0*/  STL.64 [R1+0x5f8], R14 ;  /* 0x0005f80e01007387 */ /* 0x0003e80000100a00 */
[----:B0-----:R-:W3:Y:S01]  /*76400*/  LDL.LU.64 R12, [R1+0x70e8] ;  /* 0x0070e800010c7983 */ /* 0x001ee20000300a00 */
[----:B------:R-:W0:Y:S02]  /*76410*/  S2R R10, SR_TID.X ;  /* 0x00000000000a7919 */ /* 0x000e240000002100 */
[C---:B0-----:R-:W-:Y:S01]  /*76420*/  LOP3.LUT R23, R10.reuse, 0x7, RZ, 0xc0, !PT ;  /* 0x000000070a177812 */ /* 0x041fe200078ec0ff */
[----:B------:R-:W-:-:S02]  /*76430*/  IMAD.SHL.U32 R60, R10, 0x40, RZ ;  /* 0x000000400a3c7824 */ /* 0x000fc400078e00ff */
[----:B------:R-:W-:Y:S02]  /*76440*/  IMAD.SHL.U32 R10, R10, 0x2, RZ ;  /* 0x000000020a0a7824 */ /* 0x000fe400078e00ff */
[----:B------:R-:W-:-:S05]  /*76450*/  IMAD R23, R23, 0x90, RZ ;  /* 0x0000009017177824 */ /* 0x000fca00078e02ff */
[----:B------:R-:W-:-:S04]  /*76460*/  LOP3.LUT R10, R23, 0x10, R10, 0x78, !PT ;  /* 0x00000010170a7812 */ /* 0x000fc800078e780a */
[----:B------:R-:W-:-:S04]  /*76470*/  LOP3.LUT R10, R10, 0x400, R60, 0xf8, !PT ;  /* 0x000004000a0a7812 */ /* 0x000fc800078ef83c */
[----:B------:R-:W-:Y:S01]  /*76480*/  LOP3.LUT R10, R10, 0x60, RZ, 0x3c, !PT ;  /* 0x000000600a0a7812 */ /* 0x000fe200078e3cff */
[----:B-1----:R-:W-:Y:S02]  /*76490*/  IMAD.MOV.U32 R15, RZ, RZ, R56 ;  /* 0x000000ffff0f7224 */ /* 0x002fe400078e0038 */
[----:B------:R-:W-:Y:S02]  /*764a0*/  IMAD.MOV.U32 R14, RZ, RZ, R57 ;  /* 0x000000ffff0e7224 */ /* 0x000fe400078e0039 */
[----:B------:R-:W-:Y:S01]  /*764b0*/  IMAD.MOV.U32 R11, RZ, RZ, R53 ;  /* 0x000000ffff0b7224 */ /* 0x000fe200078e0035 */
[----:B---3--:R-:W-:-:S15]  /*764c0*/  HMMA.16816.F32.BF16 R24, R44, R12, R24 ;  /* 0x0000000c2c18723c */ /* 0x008fde0000041818 */
[----:B------:R-:W-:-:S04]  /*764d0*/  NOP ;  /* 0x0000000000007918 */ /* 0x000fc80000000000 */
[----:B------:R-:W-:Y:S04]  /*764e0*/  STL.64 [R1+0x5e0], R24 ;  /* 0x0005e01801007387 */ /* 0x000fe80000100a00 */
[----:B------:R2:W-:Y:S02]  /*764f0*/  STL.64 [R1+0x5e8], R26 ;  /* 0x0005e81a01007387 */ /* 0x0005e40000100a00 */
[----:B--2---:R-:W-:-:S15]  /*76500*/  HMMA.16816.F32.BF16 R24, R44, R8, R48 ;  /* 0x000000082c18723c */ /* 0x004fde0000041830 */
[----:B------:R-:W-:-:S04]  /*76510*/  NOP ;  /* 0x0000000000007918 */ /* 0x000fc80000000000 */
[----:B------:R-:W-:Y:S04]  /*76520*/  STL.64 [R1+0x5d0], R24 ;  /* 0x0005d01801007387 */ /* 0x000fe80000100a00 */
[----:B------:R0:W-:Y:S02]  /*76530*/  STL.64 [R1+0x5d8], R26 ;  /* 0x0005d81a01007387 */ /* 0x0001e40000100a00 */
[----:B0-----:R-:W-:Y:S02]  /*76540*/  HMMA.16816.F32.BF16 R24, R44, R4, R36 ;  /* 0x000000042c18723c */ /* 0x001fe40000041824 */
[----:B------:R-:W0:Y:S04]  /*76550*/  LDSM.16.MT88.4 R44, [R10+UR5+0x10000] ;  /* 0x010000050a2c783b */ /* 0x000e280008004200 */
[----:B------:R-:W-:Y:S04]  /*76560*/  STL [R1+0x6ff8], R9 ;  /* 0x006ff80901007387 */ /* 0x000fe80000100800 */
[----:B------:R-:W-:Y:S04]  /*76570*/  STL [R1+0x6ff4], R4 ;  /* 0x006ff40401007387 */ /* 0x000fe80000100800 */
[----:B------:R-:W-:Y:S05]  /*76580*/  STL [R1+0x6fe8], R5 ;  /* 0x006fe80501007387 */ /* 0x000fea0000100800 */
[----:B------:R-:W-:Y:S04]  /*76590*/  STL.64 [R1+0x350], R24 ;  /* 0x0003501801007387 */ /* 0x000fe80000100a00 */
[----:B------:R4:W-:Y:S04]  /*765a0*/  STL.64 [R1+0x358], R26 ;  /* 0x0003581a01007387 */ /* 0x0009e80000100a00 */
[----:B------:R-:W2:Y:S01]  /*765b0*/  LDL.LU.64 R48, [R1+0x110] ;  /* 0x0001100001307983 */ /* 0x000ea20000300a00 */
[----:B----4-:R-:W-:Y:S03]  /*765c0*/  HMMA.16816.F32.BF16 R24, R40, R52, R32 ;  /* 0x000000342818723c */ /* 0x010fe60000041820 */
[----:B0-----:R-:W-:-:S15]  /*765d0*/  STL [R1+0x6fe4], R47 ;  /* 0x006fe42f01007387 */ /* 0x001fde0000100800 */
[----:B------:R-:W-:Y:S01]  /*765e0*/  NOP ;  /* 0x0000000000007918 */ /* 0x000fe20000000000 */
[----:B------:R-:W-:Y:S04]  /*765f0*/  STL.64 [R1+0x5c0], R24 ;  /* 0x0005c01801007387 */ /* 0x000fe80000100a00 */
[----:B------:R0:W-:Y:S02]  /*76600*/  STL.64 [R1+0x5c8], R26 ;  /* 0x0005c81a01007387 */ /* 0x0001e40000100a00 */
[----:B0-----:R-:W-:Y:S01]  /*76610*/  HMMA.16816.F32.BF16 R24, R40, R56, R28 ;  /* 0x000000382818723c */ /* 0x001fe2000004181c */
[----:B------:R-:W-:Y:S02]  /*76620*/  IMAD.MOV.U32 R36, RZ, RZ, R22 ;  /* 0x000000ffff247224 */ /* 0x000fe400078e0016 */
[----:B------:R-:W-:Y:S01]  /*76630*/  IMAD.MOV.U32 R37, RZ, RZ, R19 ;  /* 0x000000ffff257224 */ /* 0x000fe200078e0013 */
[----:B------:R-:W-:Y:S01]  /*76640*/  MOV R56, R6 ;  /* 0x0000000600387202 */ /* 0x000fe20000000f00 */
[----:B------:R-:W-:-:S02]  /*76650*/  IMAD.MOV.U32 R32, RZ, RZ, R18 ;  /* 0x000000ffff207224 */ /* 0x000fc400078e0012 */
[----:B------:R-:W-:Y:S02]  /*76660*/  IMAD.MOV.U32 R33, RZ, RZ, R7 ;  /* 0x000000ffff217224 */ /* 0x000fe400078e0007 */
[----:B------:R-:W-:-:S10]  /*76670*/  IMAD.MOV.U32 R57, RZ, RZ, R3 ;  /* 0x000000ffff397224 */ /* 0x000fd400078e0003 */
[----:B------:R-:W-:Y:S04]  /*76680*/  STL.64 [R1+0x5b0], R24 ;  /* 0x0005b01801007387 */ /* 0x000fe80000100a00 */
[----:B------:R-:W-:Y:S04]  /*76690*/  STL.64 [R1+0x5b8], R26 ;  /* 0x0005b81a01007387 */ /* 0x000fe80000100a00 */
[----:B------:R-:W3:Y:S04]  /*766a0*/  LDL.LU.64 R28, [R1+0xf0] ;  /* 0x0000f000011c7983 */ /* 0x000ee80000300a00 */
[----:B------:R0:W-:Y:S01]  /*766b0*/  STL.64 [R1+0x70b8], R36 ;  /* 0x0070b82401007387 */ /* 0x0001e20000100a00 */
[----:B------:R-:W-:-:S03]  /*766c0*/  IMAD.MOV.U32 R10, RZ, RZ, R52 ;  /* 0x000000ffff0a7224 */ /* 0x000fc600078e0034 */
[----:B0-----:R-:W4:Y:S04]  /*766d0*/  LDL.LU.64 R36, [R1+0x100] ;  /* 0x0001000001247983 */ /* 0x001f280000300a00 */
[----:B------:R0:W-:Y:S04]  /*766e0*/  STL.64 [R1+0x70c0], R32 ;  /* 0x0070c02001007387 */ /* 0x0001e80000100a00 */
[----:B------:R1:W-:Y:S04]  /*766f0*/  STL.64 [R1+0x70c8], R56 ;  /* 0x0070c83801007387 */ /* 0x0003e80000100a00 */
[----:B0-----:R-:W4:Y:S01]  /*76700*/  LDL.LU.64 R32, [R1+0x590] ;  /* 0x0005900001207983 */ /* 0x001f220000300a00 */
[----:B-1----:R-:W-:-:S03]  /*76710*/  IMAD.MOV.U32 R56, RZ, RZ, R2 ;  /* 0x000000ffff387224 */ /* 0x002fc600078e0002 */
[----:B------:R-:W4:Y:S01]  /*76720*/  LDL.LU.64 R34, [R1+0x598] ;  /* 0x0005980001227983 */ /* 0x000f220000300a00 */
[----:B------:R-:W-:-:S03]  /*76730*/  IMAD.MOV.U32 R57, RZ, RZ, R0 ;  /* 0x000000ffff397224 */ /* 0x000fc600078e0000 */
[----:B------:R-:W3:Y:S04]  /*76740*/  LDL.LU.64 R4, [R1+0x580] ;  /* 0x0005800001047983 */ /* 0x000ee80000300a00 */
[----:B------:R-:W3:Y:S04]  /*76750*/  LDL.LU.64 R6, [R1+0x588] ;  /* 0x0005880001067983 */ /* 0x000ee80000300a00 */
[----:B------:R-:W2:Y:S04]  /*76760*/  LDL.LU.64 R24, [R1+0xe0] ;  /* 0x0000e00001187983 */ /* 0x000ea80000300a00 */
[----:B------:R0:W-:Y:S04]  /*76770*/  STL.64 [R1+0x70d8], R56 ;  /* 0x0070d83801007387 */ /* 0x0001e80000100a00 */
[----:B0-----:R-:W2:Y:S04]  /*76780*/  LDL.LU.64 R56, [R1+0xd0] ;  /* 0x0000d00001387983 */ /* 0x001ea80000300a00 */
[----:B------:R-:W2:Y:S04]  /*76790*/  LDL.LU.64 R52, [R1+0x80] ;  /* 0x0000800001347983 */ /* 0x000ea80000300a00 */
[----:B--2---:R0:W-:Y:S04]  /*767a0*/  STL.64 [R1+0x70d0], R52 ;  /* 0x0070d03401007387 */ /* 0x0041e80000100a00 */
[----:B0-----:R-:W2:Y:S04]  /*767b0*/  LDL.LU.64 R52, [R1+0x5a0] ;  /* 0x0005a00001347983 */ /* 0x001ea80000300a00 */
[----:B------:R-:W2:Y:S04]  /*767c0*/  LDL.LU.64 R54, [R1+0x5a8] ;  /* 0x0005a80001367983 */ /* 0x000ea80000300a00 */
[----:B------:R-:W-:Y:S04]  /*767d0*/  STL.64 [R1+0x7090], R14 ;  /* 0x0070900e01007387 */ /* 0x000fe80000100a00 */
[----:B------:R2:W-:Y:S01]  /*767e0*/  STL.64 [R1+0x7088], R12 ;  /* 0x0070880c01007387 */ /* 0x0005e20000100a00 */
[----:B------:R-:W-:-:S02]  /*767f0*/  IMAD.MOV.U32 R22, RZ, RZ, R48 ;  /* 0x000000ffff167224 */ /* 0x000fc400078e0030 */
[----:B------:R-:W-:Y:S01]  /*76800*/  IMAD.MOV.U32 R23, RZ, RZ, R49 ;  /* 0x000000ffff177224 */ /* 0x000fe200078e0031 */
[----:B--2---:R-:W-:-:S15]  /*76810*/  HMMA.16816.F32.BF16 R12, R40, R48, R52 ;  /* 0x00000030280c723c */ /* 0x004fde0000041834 */
[----:B------:R-:W-:-:S04]  /*76820*/  NOP ;  /* 0x0000000000007918 */ /* 0x000fc80000000000 */
[----:B------:R-:W-:Y:S04]  /*76830*/  STL.64 [R1+0x5a0], R12 ;  /* 0x0005a00c01007387 */ /* 0x000fe80000100a00 */
[----:B------:R4:W-:Y:S04]  /*76840*/  STL.64 [R1+0x5a8], R14 ;  /* 0x0005a80e01007387 */ /* 0x0009e80000100a00 */
[----:B------:R-:W2:Y:S01]  /*76850*/  LDL.LU.64 R48, [R1+0x70] ;  /* 0x0000700001307983 */ /* 0x000ea20000300a00 */
[----:B----4-:R-:W-:Y:S01]  /*76860*/  HMMA.16816.F32.BF16 R12, R40, R36, R32 ;  /* 0x00000024280c723c */ /* 0x010fe20000041820 */
[----:B------:R-:W-:-:S02]  /*76870*/  IMAD.MOV.U32 R19, RZ, RZ, R36 ;  /* 0x000000ffff137224 */ /* 0x000fc400078e0024 */
[----:B------:R-:W-:Y:S01]  /*76880*/  IMAD.MOV.U32 R18, RZ, RZ, R37 ;  /* 0x000000ffff127224 */ /* 0x000fe200078e0025 */
[----:B--2---:R-:W-:Y:S04]  /*76890*/  STL.64 [R1+0x70e0], R48 ;  /* 0x0070e03001007387 */ /* 0x004fe80000100a00 */
[----:B------:R-:W-:Y:S04]  /*768a0*/  STL.64 [R1+0x70a0], R22 ;  /* 0x0070a01601007387 */ /* 0x000fe80000100a00 */
[----:B------:R0:W-:Y:S07]  /*768b0*/  STL.64 [R1+0x7098], R20 ;  /* 0x0070981401007387 */ /* 0x0001ee0000100a00 */
[----:B------:R-:W-:Y:S04]  /*768c0*/  STL.64 [R1+0x590], R12 ;  /* 0x0005900c01007387 */ /* 0x000fe80000100a00 */
[----:B------:R3:W-:Y:S04]  /*768d0*/  STL.64 [R1+0x598], R14 ;  /* 0x0005980e01007387 */ /* 0x0007e80000100a00 */
[----:B0-----:R-:W2:Y:S04]  /*768e0*/  LDL.LU.64 R20, [R1+0x570] ;  /* 0x0005700001147983 */ /* 0x001ea80000300a00 */
[----:B------:R-:W2:Y:S01]  /*768f0*/  LDL.LU.64 R22, [R1+0x578] ;  /* 0x0005780001167983 */ /* 0x000ea20000300a00 */
[----:B---3--:R-:W-:Y:S03]  /*76900*/  HMMA.16816.F32.BF16 R12, R40, R28, R4 ;  /* 0x0000001c280c723c */ /* 0x008fe60000041804 */
[----:B------:R-:W-:Y:S04]  /*76910*/  STL.64 [R1+0x70b0], R18 ;  /* 0x0070b01201007387 */ /* 0x000fe80000100a00 */
[----:B------:R0:W-:-:S12]  /*76920*/  STL.64 [R1+0x70a8], R16 ;  /* 0x0070a81001007387 */ /* 0x0001d80000100a00 */
[----:B------:R1:W-:Y:S04]  /*76930*/  STL.64 [R1+0x580], R12 ;  /* 0x0005800c01007387 */ /* 0x0003e80000100a00 */
[----:B------:R-:W-:Y:S04]  /*76940*/  STL.64 [R1+0x588], R14 ;  /* 0x0005880e01007387 */ /* 0x000fe80000100a00 */
[----:B------:R-:W3:Y:S04]  /*76950*/  LDL.LU.64 R48, [R1+0x560] ;  /* 0x0005600001307983 */ /* 0x000ee80000300a00 */
[----:B------:R-:W3:Y:S04]  /*76960*/  LDL.LU.64 R50, [R1+0x568] ;  /* 0x0005680001327983 */ /* 0x000ee80000300a00 */
[----:B------:R-:W4:Y:S04]  /*76970*/  LDL.LU.64 R52, [R1+0x550] ;  /* 0x0005500001347983 */ /* 0x000f280000300a00 */
[----:B------:R-:W4:Y:S01]  /*76980*/  LDL.LU.64 R54, [R1+0x558] ;  /* 0x0005580001367983 */ /* 0x000f220000300a00 */
[----:B------:R-:W-:-:S03]  /*76990*/  IMAD.MOV.U32 R9, RZ, RZ, R28 ;  /* 0x000000ffff097224 */ /* 0x000fc600078e001c */
[----:B------:R-:W4:Y:S01]  /*769a0*/  LDL.LU.64 R32, [R1+0x540] ;  /* 0x0005400001207983 */ /* 0x000f220000300a00 */
[----:B------:R-:W-:-:S03]  /*769b0*/  IMAD.MOV.U32 R4, RZ, RZ, R29 ;  /* 0x000000ffff047224 */ /* 0x000fc600078e001d */
[----:B------:R-:W4:Y:S04]  /*769c0*/  LDL.LU.64 R34, [R1+0x548] ;  /* 0x0005480001227983 */ /* 0x000f280000300a00 */
[----:B------:R-:W4:Y:S04]  /*769d0*/  LDL.LU.64 R36, [R1+0x530] ;  /* 0x0005300001247983 */ /* 0x000f280000300a00 */
[----:B------:R-:W4:Y:S04]  /*769e0*/  LDL.LU.64 R38, [R1+0x538] ;  /* 0x0005380001267983 */ /* 0x000f280000300a00 */
[----:B------:R-:W4:Y:S04]  /*769f0*/  LDL.LU.64 R28, [R1+0x520] ;  /* 0x00052000011c7983 */ /* 0x000f280000300a00 */
[----:B------:R-:W4:Y:S04]  /*76a00*/  LDL.LU.64 R30, [R1+0x528] ;  /* 0x00052800011e7983 */ /* 0x000f280000300a00 */
[----:B0-----:R-:W4:Y:S04]  /*76a10*/  LDL.LU.64 R16, [R1+0x510] ;  /* 0x0005100001107983 */ /* 0x001f280000300a00 */
[----:B------:R-:W4:Y:S04]  /*76a20*/  LDL.LU.64 R18, [R1+0x518] ;  /* 0x0005180001127983 */ /* 0x000f280000300a00 */
[----:B-1----:R-:W4:Y:S01]  /*76a30*/  LDL.LU.64 R12, [R1+0x60] ;  /* 0x00006000010c7983 */ /* 0x002f220000300a00 */
[----:B------:R-:W-:-:S02]  /*76a40*/  IMAD.MOV.U32 R5, RZ, RZ, R24 ;  /* 0x000000ffff057224 */ /* 0x000fc400078e0018 */
[----:B------:R-:W-:Y:S02]  /*76a50*/  IMAD.MOV.U32 R47, RZ, RZ, R25 ;  /* 0x000000ffff2f7224 */ /* 0x000fe400078e0019 */
[----:B------:R-:W-:Y:S02]  /*76a60*/  IMAD.MOV.U32 R7, RZ, RZ, R56 ;  /* 0x000000ffff077224 */ /* 0x000fe400078e0038 */
[----:B------:R-:W-:Y:S01]  /*76a70*/  IMAD.MOV.U32 R6, RZ, RZ, R57 ;  /* 0x000000ffff067224 */ /* 0x000fe200078e0039 */
[----:B--2---:R-:W-:-:S15]  /*76a80*/  HMMA.16816.F32.BF16 R20, R40, R24, R20 ;  /* 0x000000182814723c */ /* 0x004fde0000041814 */
[----:B------:R-:W-:-:S04]  /*76a90*/  NOP ;  /* 0x0000000000007918 */ /* 0x000fc80000000000 */
[----:B------:R0:W-:Y:S01]  /*76aa0*/  STL.64 [R1+0x570], R20 ;  /* 0x0005701401007387 */ /* 0x0001e20000100a00 */
[C---:B---3--:R-:W-:Y:S03]  /*76ab0*/  HMMA.16816.F32.BF16 R48, R40.reuse, R56, R48 ;  /* 0x000000382830723c */ /* 0x048fe60000041830 */
[----:B------:R1:W-:Y:S04]  /*76ac0*/  STL.64 [R1+0x578], R22 ;  /* 0x0005781601007387 */ /* 0x0003e80000100a00 */
[----:B0-----:R-:W2:Y:S04]  /*76ad0*/  LDL.LU.64 R20, [R1+0x500] ;  /* 0x0005000001147983 */ /* 0x001ea80000300a00 */
[----:B-1----:R-:W2:Y:S04]  /*76ae0*/  LDL.LU.64 R22, [R1+0x508] ;  /* 0x0005080001167983 */ /* 0x002ea80000300a00 */
[----:B------:R-:W3:Y:S04]  /*76af0*/  LDL.LU.64 R24, [R1+0x50] ;  /* 0x0000500001187983 */ /* 0x000ee80000300a00 */
[----:B------:R0:W-:Y:S04]  /*76b00*/  STL.64 [R1+0x560], R48 ;  /* 0x0005603001007387 */ /* 0x0001e80000100a00 */
[----:B------:R-:W-:Y:S04]  /*76b10*/  STL.64 [R1+0x568], R50 ;  /* 0x0005683201007387 */ /* 0x000fe80000100a00 */
[----:B0-----:R-:W2:Y:S04]  /*76b20*/  LDL.LU.64 R48, [R1+0x70e0] ;  /* 0x0070e00001307983 */ /* 0x001ea80000300a00 */
[----:B------:R-:W4:Y:S02]  /*76b30*/  LDL.LU.64 R56, [R1+0x70d8] ;  /* 0x0070d80001387983 */ /* 0x000f240000300a00 */
        /* <DEDUP_REMOVED lines=10> */
[----:B------:R-:W-:Y:S04]  /*76be0*/  STL.64 [R1+0x548], R58 ;  /* 0x0005483a01007387 */ /* 0x000fe80000100a00 */
[----:B0-----:R-:W3:Y:S01]  /*76bf0*/  LDL.LU.64 R56, [R1+0x40] ;  /* 0x0000400001387983 */ /* 0x001ee20000300a00 */
[C---:B--2---:R-:W-:Y:S03]  /*76c00*/  HMMA.16816.F32.BF16 R32, R40.reuse, R32, R36 ;  /* 0x000000202820723c */ /* 0x044fe60000041824 */
[----:B------:R-:W2:Y:S05]  /*76c10*/  LDL.LU.64 R36, [R1+0x70b8] ;  /* 0x0070b80001247983 */ /* 0x000eaa0000300a00 */
[C---:B----4-:R-:W-:Y:S08]  /*76c20*/  HMMA.16816.F32.BF16 R16, R40.reuse, R52, R16 ;  /* 0x000000342810723c */ /* 0x050ff00000041810 */
[----:B------:R-:W-:Y:S03]  /*76c30*/  HMMA.16816.F32.BF16 R20, R40, R48, R20 ;  /* 0x000000302814723c */ /* 0x000fe60000041814 */
[----:B------:R-:W-:Y:S04]  /*76c40*/  STL.64 [R1+0x530], R32 ;  /* 0x0005302001007387 */ /* 0x000fe80000100a00 */
[----:B------:R-:W-:Y:S01]  /*76c50*/  STL.64 [R1+0x538], R34 ;  /* 0x0005382201007387 */ /* 0x000fe20000100a00 */
[----:B------:R-:W-:-:S02]  /*76c60*/  IMAD.MOV.U32 R2, RZ, RZ, R52 ;  /* 0x000000ffff027224 */ /* 0x000fc400078e0034 */
[----:B------:R-:W-:Y:S02]  /*76c70*/  IMAD.MOV.U32 R0, RZ, RZ, R53 ;  /* 0x000000ffff007224 */ /* 0x000fe400078e0035 */
[----:B------:R-:W-:Y:S02]  /*76c80*/  IMAD.MOV.U32 R60, RZ, RZ, R48 ;  /* 0x000000ffff3c7224 */ /* 0x000fe400078e0030 */
[----:B------:R-:W-:Y:S01]  /*76c90*/  IMAD.MOV.U32 R3, RZ, RZ, R49 ;  /* 0x000000ffff037224 */ /* 0x000fe200078e0031 */
[----:B--2---:R-:W-:-:S15]  /*76ca0*/  HMMA.16816.F32.BF16 R28, R40, R36, R28 ;  /* 0x00000024281c723c */ /* 0x004fde000004181c */
[----:B------:R-:W-:-:S04]  /*76cb0*/  NOP ;  /* 0x0000000000007918 */ /* 0x000fc80000000000 */
[----:B------:R-:W-:Y:S04]  /*76cc0*/  STL.64 [R1+0x520], R28 ;  /* 0x0005201c01007387 */ /* 0x000fe80000100a00 */
[----:B------:R-:W-:Y:S04]  /*76cd0*/  STL.64 [R1+0x528], R30 ;  /* 0x0005281e01007387 */ /* 0x000fe80000100a00 */
[----:B------:R0:W-:Y:S04]  /*76ce0*/  STL.64 [R1+0x510], R16 ;  /* 0x0005101001007387 */ /* 0x0001e80000100a00 */
[----:B------:R1:W-:Y:S04]  /*76cf0*/  STL.64 [R1+0x518], R18 ;  /* 0x0005181201007387 */ /* 0x0003e80000100a00 */
[----:B0-----:R-:W2:Y:S04]  /*76d00*/  LDL.LU.64 R16, [R1+0x4f0] ;  /* 0x0004f00001107983 */ /* 0x001ea80000300a00 */
[----:B-1----:R-:W2:Y:S04]  /*76d10*/  LDL.LU.64 R18, [R1+0x4f8] ;  /* 0x0004f80001127983 */ /* 0x002ea80000300a00 */
[----:B------:R-:W4:Y:S04]  /*76d20*/  LDL.LU.64 R52, [R1+0x30] ;  /* 0x0000300001347983 */ /* 0x000f280000300a00 */
[----:B------:R-:W-:Y:S04]  /*76d30*/  STL [R1+0x6fac], R2 ;  /* 0x006fac0201007387 */ /* 0x000fe80000100800 */
[----:B------:R-:W-:Y:S04]  /*76d40*/  STL [R1+0x6fa8], R0 ;  /* 0x006fa80001007387 */ /* 0x000fe80000100800 */
[----:B------:R0:W-:Y:S04]  /*76d50*/  STL.64 [R1+0x500], R20 ;  /* 0x0005001401007387 */ /* 0x0001e80000100a00 */
[----:B------:R1:W-:Y:S04]  /*76d60*/  STL.64 [R1+0x508], R22 ;  /* 0x0005081601007387 */ /* 0x0003e80000100a00 */
[----:B0-----:R-:W4:Y:S04]  /*76d70*/  LDL.LU.64 R20, [R1+0x4e0] ;  /* 0x0004e00001147983 */ /* 0x001f280000300a00 */
[----:B-1----:R-:W4:Y:S04]  /*76d80*/  LDL.LU.64 R22, [R1+0x4e8] ;  /* 0x0004e80001167983 */ /* 0x002f280000300a00 */
[----:B------:R-:W4:Y:S04]  /*76d90*/  LDL.LU.64 R48, [R1+0x4d0] ;  /* 0x0004d00001307983 */ /* 0x000f280000300a00 */
[----:B------:R-:W4:Y:S04]  /*76da0*/  LDL.LU.64 R50, [R1+0x4d8] ;  /* 0x0004d80001327983 */ /* 0x000f280000300a00 */
[----:B------:R-:W4:Y:S04]  /*76db0*/  LDL.LU.64 R28, [R1+0x20] ;  /* 0x00002000011c7983 */ /* 0x000f280000300a00 */
[----:B------:R-:W4:Y:S04]  /*76dc0*/  LDL.LU.64 R36, [R1+0x10] ;  /* 0x0000100001247983 */ /* 0x000f280000300a00 */
[----:B------:R-:W4:Y:S01]  /*76dd0*/  LDL.LU.64 R32, [R1] ;  /* 0x0000000001207983 */ /* 0x000f220000300a00 */
[----:B------:R-:W-:-:S03]  /*76de0*/  IMAD.MOV.U32 R61, RZ, RZ, R13 ;  /* 0x000000ffff3d7224 */ /* 0x000fc600078e000d */
[----:B------:R-:W-:Y:S01]  /*76df0*/  STL [R1+0x6fb4], R3 ;  /* 0x006fb40301007387 */ /* 0x000fe20000100800 */
[----:B------:R-:W-:-:S03]  /*76e00*/  MOV R0, R12 ;  /* 0x0000000c00007202 */ /* 0x000fc60000000f00 */
[----:B------:R0:W-:Y:S01]  /*76e10*/  STL [R1+0x6fb0], R60 ;  /* 0x006fb03c01007387 */ /* 0x0001e20000100800 */
[----:B---3--:R-:W-:Y:S02]  /*76e20*/  IMAD.MOV.U32 R2, RZ, RZ, R25 ;  /* 0x000000ffff027224 */ /* 0x008fe400078e0019 */
[----:B0-----:R-:W-:Y:S02]  /*76e30*/  IMAD.MOV.U32 R60, RZ, RZ, R24 ;  /* 0x000000ffff3c7224 */ /* 0x001fe400078e0018 */
[----:B------:R-:W-:Y:S01]  /*76e40*/  IMAD.MOV.U32 R3, RZ, RZ, R57 ;  /* 0x000000ffff037224 */ /* 0x000fe200078e0039 */
[----:B--2---:R-:W-:-:S15]  /*76e50*/  HMMA.16816.F32.BF16 R16, R40, R12, R16 ;  /* 0x0000000c2810723c */ /* 0x004fde0000041810 */
[----:B------:R-:W-:-:S04]  /*76e60*/  NOP ;  /* 0x0000000000007918 */ /* 0x000fc80000000000 */
[----:B------:R-:W-:Y:S01]  /*76e70*/  STL.64 [R1+0x4f0], R16 ;  /* 0x0004f01001007387 */ /* 0x000fe20000100a00 */
[C---:B----4-:R-:W-:Y:S03]  /*76e80*/  HMMA.16816.F32.BF16 R20, R40.reuse, R24, R20 ;  /* 0x000000182814723c */ /* 0x050fe60000041814 */
[----:B------:R0:W-:Y:S05]  /*76e90*/  STL.64 [R1+0x4f8], R18 ;  /* 0x0004f81201007387 */ /* 0x0001ea0000100a00 */
[----:B------:R-:W-:Y:S01]  /*76ea0*/  HMMA.16816.F32.BF16 R48, R40, R56, R48 ;  /* 0x000000382830723c */ /* 0x000fe20000041830 */
[----:B0-----:R-:W2:Y:S04]  /*76eb0*/  LDL.LU.64 R18, [R1+0x70b0] ;  /* 0x0070b00001127983 */ /* 0x001ea80000300a00 */
[----:B------:R-:W3:Y:S04]  /*76ec0*/  LDL.LU.64 R16, [R1+0x70a8] ;  /* 0x0070a80001107983 */ /* 0x000ee80000300a00 */
[----:B------:R-:W4:Y:S04]  /*76ed0*/  LDL.LU.64 R12, [R1+0x4c0] ;  /* 0x0004c000010c7983 */ /* 0x000f280000300a00 */
[----:B------:R-:W4:Y:S04]  /*76ee0*/  LDL.LU.64 R14, [R1+0x4c8] ;  /* 0x0004c800010e7983 */ /* 0x000f280000300a00 */
[----:B------:R-:W-:Y:S04]  /*76ef0*/  STL [R1+0x6fbc], R61 ;  /* 0x006fbc3d01007387 */ /* 0x000fe80000100800 */
[----:B------:R-:W-:Y:S04]  /*76f00*/  STL [R1+0x6fb8], R0 ;  /* 0x006fb80001007387 */ /* 0x000fe80000100800 */
[----:B------:R-:W-:Y:S04]  /*76f10*/  STL.64 [R1+0x4e0], R20 ;  /* 0x0004e01401007387 */ /* 0x000fe80000100a00 */
[----:B------:R0:W-:Y:S04]  /*76f20*/  STL.64 [R1+0x4e8], R22 ;  /* 0x0004e81601007387 */ /* 0x0001e80000100a00 */
[----:B0-----:R-:W2:Y:S04]  /*76f30*/  LDL.LU.64 R22, [R1+0x70a0] ;  /* 0x0070a00001167983 */ /* 0x001ea80000300a00 */
[----:B------:R-:W2:Y:S04]  /*76f40*/  LDL.LU.64 R20, [R1+0x7098] ;  /* 0x0070980001147983 */ /* 0x000ea80000300a00 */
[----:B------:R-:W2:Y:S04]  /*76f50*/  LDL.LU.64 R24, [R1+0x4b0] ;  /* 0x0004b00001187983 */ /* 0x000ea80000300a00 */
[----:B------:R-:W2:Y:S04]  /*76f60*/  LDL.LU.64 R26, [R1+0x4b8] ;  /* 0x0004b800011a7983 */ /* 0x000ea80000300a00 */
[----:B------:R-:W-:Y:S04]  /*76f70*/  STL [R1+0x6fc4], R2 ;  /* 0x006fc40201007387 */ /* 0x000fe80000100800 */
[----:B------:R-:W-:Y:S04]  /*76f80*/  STL [R1+0x6fc0], R60 ;  /* 0x006fc03c01007387 */ /* 0x000fe80000100800 */
[----:B------:R0:W-:Y:S04]  /*76f90*/  STL.64 [R1+0x4d0], R48 ;  /* 0x0004d03001007387 */ /* 0x0001e80000100a00 */
[----:B------:R1:W-:Y:S01]  /*76fa0*/  STL.64 [R1+0x4d8], R50 ;  /* 0x0004d83201007387 */ /* 0x0003e20000100a00 */
[----:B------:R-:W-:-:S03]  /*76fb0*/  IMAD.MOV.U32 R0, RZ, RZ, R56 ;  /* 0x000000ffff007224 */ /* 0x000fc600078e0038 */
[----:B0-----:R-:W3:Y:S04]  /*76fc0*/  LDL.LU.64 R48, [R1+0x4a0] ;  /* 0x0004a00001307983 */ /* 0x001ee80000300a00 */
[----:B-1----:R-:W3:Y:S04]  /*76fd0*/  LDL.LU.64 R50, [R1+0x4a8] ;  /* 0x0004a80001327983 */ /* 0x002ee80000300a00 */
[----:B------:R-:W3:Y:S04]  /*76fe0*/  LDL.LU.64 R56, [R1+0xb80] ;  /* 0x000b800001387983 */ /* 0x000ee80000300a00 */
[----:B------:R-:W3:Y:S01]  /*76ff0*/  LDL.LU.64 R58, [R1+0xb88] ;  /* 0x000b8800013a7983 */ /* 0x000ee20000300a00 */
[----:B------:R-:W-:-:S03]  /*77000*/  IMAD.MOV.U32 R61, RZ, RZ, R53 ;  /* 0x000000ffff3d7224 */ /* 0x000fc600078e0035 */
[----:B------:R-:W-:Y:S01]  /*77010*/  STL [R1+0x6fcc], R3 ;  /* 0x006fcc0301007387 */ /* 0x000fe20000100800 */
[----:B------:R-:W-:-:S03]  /*77020*/  IMAD.MOV.U32 R60, RZ, RZ, R52 ;  /* 0x000000ffff3c7224 */ /* 0x000fc600078e0034 */
[----:B------:R0:W-:Y:S01]  /*77030*/  STL [R1+0x6fc8], R0 ;  /* 0x006fc80001007387 */ /* 0x0001e20000100800 */
[----:B------:R-:W-:Y:S02]  /*77040*/  IMAD.MOV.U32 R2, RZ, RZ, R29 ;  /* 0x000000ffff027224 */ /* 0x000fe400078e001d */
[----:B0-----:R-:W-:Y:S02]  /*77050*/  IMAD.MOV.U32 R0, RZ, RZ, R28 ;  /* 0x000000ffff007224 */ /* 0x001fe400078e001c */
[----:B------:R-:W-:Y:S01]  /*77060*/  IMAD.MOV.U32 R3, RZ, RZ, R37 ;  /* 0x000000ffff037224 */ /* 0x000fe200078e0025 */
[----:B----4-:R-:W-:-:S15]  /*77070*/  HMMA.16816.F32.BF16 R12, R40, R52, R12 ;  /* 0x00000034280c723c */ /* 0x010fde000004180c */
[----:B------:R-:W-:-:S04]  /*77080*/  NOP ;  /* 0x0000000000007918 */ /* 0x000fc80000000000 */
[----:B------:R-:W-:Y:S04]  /*77090*/  STL.64 [R1+0x4c0], R12 ;  /* 0x0004c00c01007387 */ /* 0x000fe80000100a00 */
[----:B------:R0:W-:Y:S04]  /*770a0*/  STL.64 [R1+0x4c8], R14 ;  /* 0x0004c80e01007387 */ /* 0x0001e80000100a00 */
[----:B0-----:R-:W4:Y:S04]  /*770b0*/  LDL.LU.64 R14, [R1+0x7090] ;  /* 0x00709000010e7983 */ /* 0x001f280000300a00 */
[----:B------:R-:W4:Y:S01]  /*770c0*/  LDL.LU.64 R12, [R1+0x7088] ;  /* 0x00708800010c7983 */ /* 0x000f220000300a00 */
[C---:B--2---:R-:W-:Y:S03]  /*770d0*/  HMMA.16816.F32.BF16 R24, R40.reuse, R28, R24 ;  /* 0x0000001c2818723c */ /* 0x044fe60000041818 */
[----:B------:R-:W2:Y:S04]  /*770e0*/  LDL.LU.64 R52, [R1+0xb60] ;  /* 0x000b600001347983 */ /* 0x000ea80000300a00 */
[----:B------:R-:W2:Y:S04]  /*770f0*/  LDL.LU.64 R54, [R1+0xb68] ;  /* 0x000b680001367983 */ /* 0x000ea80000300a00 */
[----:B------:R-:W-:Y:S04]  /*77100*/  STL [R1+0x6fd4], R61 ;  /* 0x006fd43d01007387 */ /* 0x000fe80000100800 */
[----:B------:R0:W-:Y:S01]  /*77110*/  STL [R1+0x6fd0], R60 ;  /* 0x006fd03c01007387 */ /* 0x0001e20000100800 */
[C---:B---3--:R-:W-:Y:S03]  /*77120*/  HMMA.16816.F32.BF16 R48, R40.reuse, R36, R48 ;  /* 0x000000242830723c */ /* 0x048fe60000041830 */
[----:B------:R-:W-:Y:S05]  /*77130*/  STL.64 [R1+0x4b0], R24 ;  /* 0x0004b01801007387 */ /* 0x000fea0000100a00 */
[----:B------:R-:W-:Y:S01]  /*77140*/  HMMA.16816.F32.BF16 R56, R40, R32, R56 ;  /* 0x000000202838723c */ /* 0x000fe20000041838 */
[----:B------:R1:W-:Y:S01]  /*77150*/  STL.64 [R1+0x4b8], R26 ;  /* 0x0004b81a01007387 */ /* 0x0003e20000100a00 */
[----:B0-----:R-:W-:-:S03]  /*77160*/  IMAD.MOV.U32 R60, RZ, RZ, R36 ;  /* 0x000000ffff3c7224 */ /* 0x001fc600078e0024 */
[----:B-1----:R-:W3:Y:S04]  /*77170*/  LDL.LU.64 R26, [R1+0x7080] ;  /* 0x00708000011a7983 */ /* 0x002ee80000300a00 */
[----:B------:R-:W2:Y:S04]  /*77180*/  LDL.LU.64 R24, [R1+0x7078] ;  /* 0x0070780001187983 */ /* 0x000ea80000300a00 */
[----:B------:R-:W2:Y:S04]  /*77190*/  LDL.LU.64 R30, [R1+0x7070] ;  /* 0x00707000011e7983 */ /* 0x000ea80000300a00 */
[----:B------:R-:W2:Y:S04]  /*771a0*/  LDL.LU.64 R28, [R1+0x7068] ;  /* 0x00706800011c7983 */ /* 0x000ea80000300a00 */
[----:B------:R-:W-:Y:S04]  /*771b0*/  STL [R1+0x6fd8], R0 ;  /* 0x006fd80001007387 */ /* 0x000fe80000100800 */
[----:B------:R-:W-:Y:S04]  /*771c0*/  STL.64 [R1+0x4a0], R48 ;  /* 0x0004a03001007387 */ /* 0x000fe80000100a00 */
[----:B------:R0:W-:Y:S04]  /*771d0*/  STL.64 [R1+0x4a8], R50 ;  /* 0x0004a83201007387 */ /* 0x0001e80000100a00 */
[----:B0-----:R-:W2:Y:S04]  /*771e0*/  LDL.LU.64 R50, [R1+0x7060] ;  /* 0x0070600001327983 */ /* 0x001ea80000300a00 */
[----:B------:R-:W2:Y:S04]  /*771f0*/  LDL.LU.64 R48, [R1+0x7058] ;  /* 0x0070580001307983 */ /* 0x000ea80000300a00 */
[----:B------:R-:W2:Y:S04]  /*77200*/  LDL.LU.64 R36, [R1+0xb30] ;  /* 0x000b300001247983 */ /* 0x000ea80000300a00 */
[----:B------:R-:W2:Y:S04]  /*77210*/  LDL.LU.64 R38, [R1+0xb38] ;  /* 0x000b380001267983 */ /* 0x000ea80000300a00 */
[----:B------:R-:W-:Y:S04]  /*77220*/  STL.64 [R1+0x490], R56 ;  /* 0x0004903801007387 */ /* 0x000fe80000100a00 */
[----:B------:R0:W-:Y:S04]  /*77230*/  STL.64 [R1+0x498], R58 ;  /* 0x0004983a01007387 */ /* 0x0001e80000100a00 */
[----:B0-----:R-:W2:Y:S04]  /*77240*/  LDL.LU.64 R58, [R1+0x7050] ;  /* 0x00705000013a7983 */ /* 0x001ea80000300a00 */
[----:B------:R-:W2:Y:S01]  /*77250*/  LDL.LU.64 R56, [R1+0x7048] ;  /* 0x0070480001387983 */ /* 0x000ea20000300a00 */
[----:B------:R-:W-:-:S02]  /*77260*/  IMAD.MOV.U32 R0, RZ, RZ, R32 ;  /* 0x000000ffff007224 */ /* 0x000fc400078e0020 */
[----:B------:R-:W-:Y:S02]  /*77270*/  IMAD.MOV.U32 R61, RZ, RZ, R33 ;  /* 0x000000ffff3d7224 */ /* 0x000fe400078e0021 */
[----:B------:R-:W3:Y:S04]  /*77280*/  LDL.LU.64 R32, [R1+0xb10] ;  /* 0x000b100001207983 */ /* 0x000ee80000300a00 */
[----:B------:R-:W3:Y:S01]  /*77290*/  LDL.LU.64 R34, [R1+0xb18] ;  /* 0x000b180001227983 */ /* 0x000ee20000300a00 */
        /* <DEDUP_REMOVED lines=10> */
[C---:B------:R-:W-:Y:S08]  /*77340*/  HMMA.16816.F32.BF16 R36, R40.reuse, R48, R36 ;  /* 0x000000302824723c */ /* 0x040ff00000041824 */
[----:B--2---:R-:W-:-:S15]  /*77350*/  HMMA.16816.F32.BF16 R56, R40, R52, R56 ;  /* 0x000000342838723c */ /* 0x004fde0000041838 */
[----:B------:R-:W-:-:S04]  /*77360*/  NOP ;  /* 0x0000000000007918 */ /* 0x000fc80000000000 */
[----:B------:R0:W-:Y:S04]  /*77370*/  STL.64 [R1+0x470], R56 ;  /* 0x0004703801007387 */ /* 0x0001e80000100a00 */
[----:B------:R1:W-:Y:S04]  /*77380*/  STL.64 [R1+0x478], R58 ;  /* 0x0004783a01007387 */ /* 0x0003e80000100a00 */
[----:B0-----:R-:W2:Y:S04]  /*77390*/  LDL.LU.64 R56, [R1+0xac0] ;  /* 0x000ac00001387983 */ /* 0x001ea80000300a00 */
[----:B-1----:R-:W2:Y:S04]  /*773a0*/  LDL.LU.64 R58, [R1+0xac8] ;  /* 0x000ac800013a7983 */ /* 0x002ea80000300a00 */
[----:B------:R-:W-:Y:S04]  /*773b0*/  STL.64 [R1+0x6ed0], R54 ;  /* 0x006ed03601007387 */ /* 0x000fe80000100a00 */
[----:B------:R0:W-:Y:S04]  /*773c0*/  STL.64 [R1+0x6ec8], R52 ;  /* 0x006ec83401007387 */ /* 0x0001e80000100a00 */
[----:B0-----:R-:W2:Y:S04]  /*773d0*/  LDL.LU.64 R52, [R1+0xae0] ;  /* 0x000ae00001347983 */ /* 0x001ea80000300a00 */
[----:B------:R-:W2:Y:S04]  /*773e0*/  LDL.LU.64 R54, [R1+0xae8] ;  /* 0x000ae80001367983 */ /* 0x000ea80000300a00 */
[----:B------:R-:W-:Y:S04]  /*773f0*/  STL.64 [R1+0x460], R36 ;  /* 0x0004602401007387 */ /* 0x000fe80000100a00 */
[----:B------:R0:W-:Y:S04]  /*77400*/  STL.64 [R1+0x468], R38 ;  /* 0x0004682601007387 */ /* 0x0001e80000100a00 */
[----:B0-----:R-:W2:Y:S04]  /*77410*/  LDL.LU.64 R38, [R1+0x7030] ;  /* 0x0070300001267983 */ /* 0x001ea80000300a00 */
[----:B------:R-:W3:Y:S04]  /*77420*/  LDL.LU.64 R36, [R1+0x7028] ;  /* 0x0070280001247983 */ /* 0x000ee80000300a00 */
[----:B------:R-:W-:Y:S04]  /*77430*/  STL.64 [R1+0x6ec0], R50 ;  /* 0x006ec03201007387 */ /* 0x000fe80000100a00 */
[----:B------:R0:W-:Y:S04]  /*77440*/  STL.64 [R1+0x6eb8], R48 ;  /* 0x006eb83001007387 */ /* 0x0001e80000100a00 */
[----:B0-----:R-:W2:Y:S04]  /*77450*/  LDL.LU.64 R48, [R1+0xaf0] ;  /* 0x000af00001307983 */ /* 0x001ea80000300a00 */
[----:B------:R-:W2:Y:S01]  /*77460*/  LDL.LU.64 R50, [R1+0xaf8] ;  /* 0x000af80001327983 */ /* 0x000ea20000300a00 */
[----:B---3--:R-:W-:-:S15]  /*77470*/  HMMA.16816.F32.BF16 R32, R40, R36, R32 ;  /* 0x000000242820723c */ /* 0x008fde0000041820 */
[----:B------:R-:W-:-:S04]  /*77480*/  NOP ;  /* 0x0000000000007918 */ /* 0x000fc80000000000 */
[----:B------:R-:W-:Y:S04]  /*77490*/  STL.64 [R1+0x450], R32 ;  /* 0x0004502001007387 */ /* 0x000fe80000100a00 */
[----:B------:R0:W-:Y:S04]  /*774a0*/  STL.64 [R1+0x458], R34 ;  /* 0x0004582201007387 */ /* 0x0001e80000100a00 */
[----:B0-----:R-:W3:Y:S04]  /*774b0*/  LDL.LU.64 R34, [R1+0x7020] ;  /* 0x0070200001227983 */ /* 0x001ee80000300a00 */
[----:B------:R-:W4:Y:S04]  /*774c0*/  LDL.LU.64 R32, [R1+0x7018] ;  /* 0x0070180001207983 */ /* 0x000f280000300a00 */
[----:B--2---:R-:W-:Y:S04]  /*774d0*/  STL.64 [R1+0x6eb0], R38 ;  /* 0x006eb02601007387 */ /* 0x004fe80000100a00 */
[----:B------:R4:W-:Y:S04]  /*774e0*/  STL.64 [R1+0x6ea8], R36 ;  /* 0x006ea82401007387 */ /* 0x0009e80000100a00 */
[----:B---3--:R-:W-:Y:S01]  /*774f0*/  STL.64 [R1+0x6ea0], R34 ;  /* 0x006ea02201007387 */ /* 0x008fe20000100a00 */
[C---:B----4-:R-:W-:Y:S03]  /*77500*/  HMMA.16816.F32.BF16 R36, R40.reuse, R32, R48 ;  /* 0x000000202824723c */ /* 0x050fe60000041830 */
[----:B------:R0:W-:Y:S05]  /*77510*/  STL.64 [R1+0x6e98], R32 ;  /* 0x006e982001007387 */ /* 0x0001ea0000100a00 */
[C---:B0-----:R-:W-:Y:S11]  /*77520*/  HMMA.16816.F32.BF16 R32, R40.reuse, R28, R52 ;  /* 0x0000001c2820723c */ /* 0x041ff60000041834 */
[----:B------:R0:W-:Y:S04]  /*77530*/  STL.64 [R1+0x440], R36 ;  /* 0x0004402401007387 */ /* 0x0001e80000100a00 */
[----:B------:R1:W-:Y:S04]  /*77540*/  STL.64 [R1+0x448], R38 ;  /* 0x0004482601007387 */ /* 0x0003e80000100a00 */
[----:B0-----:R-:W2:Y:S04]  /*77550*/  LDL.LU.64 R36, [R1+0xa90] ;  /* 0x000a900001247983 */ /* 0x001ea80000300a00 */
[----:B-1----:R-:W2:Y:S04]  /*77560*/  LDL.LU.64 R38, [R1+0xa98] ;  /* 0x000a980001267983 */ /* 0x002ea80000300a00 */
[----:B------:R0:W-:Y:S04]  /*77570*/  STL.64 [R1+0x430], R32 ;  /* 0x0004302001007387 */ /* 0x0001e80000100a00 */
[----:B------:R1:W-:Y:S04]  /*77580*/  STL.64 [R1+0x438], R34 ;  /* 0x0004382201007387 */ /* 0x0003e80000100a00 */
[----:B------:R-:W-:Y:S04]  /*77590*/  STL.64 [R1+0x6e90], R30 ;  /* 0x006e901e01007387 */ /* 0x000fe80000100a00 */
[----:B------:R3:W-:Y:S04]  /*775a0*/  STL.64 [R1+0x6e88], R28 ;  /* 0x006e881c01007387 */ /* 0x0007e80000100a00 */
[----:B0-----:R-:W4:Y:S04]  /*775b0*/  LDL.LU.64 R32, [R1+0xa70] ;  /* 0x000a700001207983 */ /* 0x001f280000300a00 */
[----:B-1----:R-:W4:Y:S01]  /*775c0*/  LDL.LU.64 R34, [R1+0xa78] ;  /* 0x000a780001227983 */ /* 0x002f220000300a00 */
[----:B---3--:R-:W-:Y:S01]  /*775d0*/  HMMA.16816.F32.BF16 R28, R40, R24, R56 ;  /* 0x00000018281c723c */ /* 0x008fe20000041838 */
[----:B------:R-:W-:-:S02]  /*775e0*/  IMAD.MOV.U32 R56, RZ, RZ, R19 ;  /* 0x000000ffff387224 */ /* 0x000fc400078e0013 */
[----:B------:R-:W-:Y:S02]  /*775f0*/  IMAD.MOV.U32 R57, RZ, RZ, R18 ;  /* 0x000000ffff397224 */ /* 0x000fe400078e0012 */
[----:B------:R-:W-:Y:S01]  /*77600*/  IMAD.MOV.U32 R52, RZ, RZ, R22 ;  /* 0x000000ffff347224 */ /* 0x000fe200078e0016 */
[----:B------:R-:W-:Y:S01]  /*77610*/  MOV R48, R15 ;  /* 0x0000000f00307202 */ /* 0x000fe20000000f00 */
[----:B------:R-:W-:Y:S02]  /*77620*/  IMAD.MOV.U32 R53, RZ, RZ, R23 ;  /* 0x000000ffff357224 */ /* 0x000fe400078e0017 */
[----:B------:R-:W-:-:S10]  /*77630*/  IMAD.MOV.U32 R49, RZ, RZ, R14 ;  /* 0x000000ffff317224 */ /* 0x000fd400078e000e */
[----:B------:R0:W-:Y:S04]  /*77640*/  STL.64 [R1+0x420], R28 ;  /* 0x0004201c01007387 */ /* 0x0001e80000100a00 */
[----:B------:R1:W-:Y:S04]  /*77650*/  STL.64 [R1+0x428], R30 ;  /* 0x0004281e01007387 */ /* 0x0003e80000100a00 */
[----:B------:R-:W3:Y:S04]  /*77660*/  LDL.LU R19, [R1+0x7010] ;  /* 0x0070100001137983 */ /* 0x000ee80000300800 */
[----:B------:R-:W3:Y:S04]  /*77670*/  LDL.LU R18, [R1+0x700c] ;  /* 0x00700c0001127983 */ /* 0x000ee80000300800 */
[----:B------:R-:W2:Y:S04]  /*77680*/  LDL.LU R22, [R1+0x7008] ;  /* 0x0070080001167983 */ /* 0x000ea80000300800 */
[----:B------:R-:W2:Y:S04]  /*77690*/  LDL.LU R23, [R1+0x7004] ;  /* 0x0070040001177983 */ /* 0x000ea80000300800 */
[----:B------:R-:W3:Y:S04]  /*776a0*/  LDL.LU R15, [R1+0x7000] ;  /* 0x00700000010f7983 */ /* 0x000ee80000300800 */
[----:B------:R-:W3:Y:S04]  /*776b0*/  LDL.LU R14, [R1+0x6ffc] ;  /* 0x006ffc00010e7983 */ /* 0x000ee80000300800 */
[----:B0-----:R-:W3:Y:S04]  /*776c0*/  LDL.LU.64 R28, [R1+0xa50] ;  /* 0x000a5000011c7983 */ /* 0x001ee80000300a00 */
[----:B-1----:R-:W3:Y:S04]  /*776d0*/  LDL.LU.64 R30, [R1+0xa58] ;  /* 0x000a5800011e7983 */ /* 0x002ee80000300a00 */
[----:B------:R-:W-:Y:S04]  /*776e0*/  STL.64 [R1+0x6e80], R26 ;  /* 0x006e801a01007387 */ /* 0x000fe80000100a00 */
[----:B------:R0:W-:Y:S04]  /*776f0*/  STL.64 [R1+0x6e78], R24 ;  /* 0x006e781801007387 */ /* 0x0001e80000100a00 */
[----:B0-----:R-:W3:Y:S04]  /*77700*/  LDL.LU.64 R24, [R1+0xaa0] ;  /* 0x000aa00001187983 */ /* 0x001ee80000300a00 */
[----:B------:R-:W3:Y:S04]  /*77710*/  LDL.LU.64 R26, [R1+0xaa8] ;  /* 0x000aa800011a7983 */ /* 0x000ee80000300a00 */
[----:B--2---:R-:W-:Y:S04]  /*77720*/  STL.64 [R1+0x6e70], R22 ;  /* 0x006e701601007387 */ /* 0x004fe80000100a00 */
[----:B------:R0:W-:Y:S01]  /*77730*/  STL.64 [R1+0x6e68], R20 ;  /* 0x006e681401007387 */ /* 0x0001e20000100a00 */
[C---:B---3--:R-:W-:Y:S08]  /*77740*/  HMMA.16816.F32.BF16 R24, R40.reuse, R20, R24 ;  /* 0x000000142818723c */ /* 0x048ff00000041818 */
[----:B0-----:R-:W-:Y:S11]  /*77750*/  HMMA.16816.F32.BF16 R20, R40, R16, R36 ;  /* 0x000000102814723c */ /* 0x001ff60000041824 */
[----:B------:R-:W-:Y:S04]  /*77760*/  STL.64 [R1+0x410], R24 ;  /* 0x0004101801007387 */ /* 0x000fe80000100a00 */
[----:B------:R-:W-:Y:S04]  /*77770*/  STL.64 [R1+0x418], R26 ;  /* 0x0004181a01007387 */ /* 0x000fe80000100a00 */
[----:B------:R-:W-:Y:S04]  /*77780*/  STL.64 [R1+0x6ef0], R18 ;  /* 0x006ef01201007387 */ /* 0x000fe80000100a00 */
[----:B------:R-:W-:Y:S04]  /*77790*/  STL.64 [R1+0x6ee8], R16 ;  /* 0x006ee81001007387 */ /* 0x000fe80000100a00 */
[----:B------:R0:W-:Y:S04]  /*777a0*/  STL.64 [R1+0x400], R20 ;  /* 0x0004001401007387 */ /* 0x0001e80000100a00 */
[----:B------:R-:W-:Y:S01]  /*777b0*/  STL.64 [R1+0x408], R22 ;  /* 0x0004081601007387 */ /* 0x000fe20000100a00 */
[----:B0-----:R-:W-:-:S03]  /*777c0*/  IMAD.MOV.U32 R20, RZ, RZ, R9 ;  /* 0x000000ffff147224 */ /* 0x001fc600078e0009 */
[----:B------:R-:W2:Y:S01]  /*777d0*/  LDL.LU R9, [R1+0x6ff8] ;  /* 0x006ff80001097983 */ /* 0x000ea20000300800 */
[----:B----4-:R-:W-:Y:S01]  /*777e0*/  HMMA.16816.F32.BF16 R16, R40, R12, R32 ;  /* 0x0000000c2810723c */ /* 0x010fe20000041820 */
[----:B------:R-:W-:-:S15]  /*777f0*/  IMAD.MOV.U32 R21, RZ, RZ, R4 ;  /* 0x000000ffff157224 */ /* 0x000fde00078e0004 */
[----:B------:R-:W-:-:S03]  /*77800*/  NOP ;  /* 0x0000000000007918 */ /* 0x000fc60000000000 */
[----:B------:R-:W-:Y:S04]  /*77810*/  STL.64 [R1+0x3f0], R16 ;  /* 0x0003f01001007387 */ /* 0x000fe80000100a00 */
[----:B------:R-:W-:Y:S04]  /*77820*/  STL.64 [R1+0x3f8], R18 ;  /* 0x0003f81201007387 */ /* 0x000fe80000100a00 */
[----:B------:R-:W3:Y:S04]  /*77830*/  LDL.LU R4, [R1+0x6ff4] ;  /* 0x006ff40001047983 */ /* 0x000ee80000300800 */
[----:B------:R-:W3:Y:S04]  /*77840*/  LDL.LU.64 R32, [R1+0xa20] ;  /* 0x000a200001207983 */ /* 0x000ee80000300a00 */
[----:B------:R-:W3:Y:S04]  /*77850*/  LDL.LU.64 R34, [R1+0xa28] ;  /* 0x000a280001227983 */ /* 0x000ee80000300a00 */
[----:B------:R-:W-:Y:S04]  /*77860*/  STL.64 [R1+0x6f00], R14 ;  /* 0x006f000e01007387 */ /* 0x000fe80000100a00 */
[----:B------:R0:W-:Y:S01]  /*77870*/  STL.64 [R1+0x6ef8], R12 ;  /* 0x006ef80c01007387 */ /* 0x0001e20000100a00 */
[----:B------:R-:W-:-:S02]  /*77880*/  IMAD.MOV.U32 R24, RZ, RZ, R5 ;  /* 0x000000ffff187224 */ /* 0x000fc400078e0005 */
[----:B0-----:R-:W-:Y:S02]  /*77890*/  IMAD.MOV.U32 R12, RZ, RZ, R10 ;  /* 0x000000ffff0c7224 */ /* 0x001fe400078e000a */
[----:B------:R-:W4:Y:S01]  /*778a0*/  LDL.LU R10, [R1+0x6ff0] ;  /* 0x006ff000010a7983 */ /* 0x000f220000300800 */
[----:B------:R-:W-:-:S03]  /*778b0*/  IMAD.MOV.U32 R13, RZ, RZ, R11 ;  /* 0x000000ffff0d7224 */ /* 0x000fc600078e000b */
[----:B------:R-:W4:Y:S04]  /*778c0*/  LDL.LU R11, [R1+0x6fec] ;  /* 0x006fec00010b7983 */ /* 0x000f280000300800 */
[----:B------:R-:W3:Y:S04]  /*778d0*/  LDL.LU.64 R36, [R1+0xc50] ;  /* 0x000c500001247983 */ /* 0x000ee80000300a00 */
[----:B------:R-:W3:Y:S01]  /*778e0*/  LDL.LU.64 R38, [R1+0xc58] ;  /* 0x000c580001267983 */ /* 0x000ee20000300a00 */
[----:B--2---:R-:W-:-:S15]  /*778f0*/  HMMA.16816.F32.BF16 R16, R40, R8, R28 ;  /* 0x000000082810723c */ /* 0x004fde000004181c */
[----:B------:R-:W-:-:S04]  /*77900*/  NOP ;  /* 0x0000000000007918 */ /* 0x000fc80000000000 */
[----:B------:R0:W-:Y:S04]  /*77910*/  STL.64 [R1+0x3e0], R16 ;  /* 0x0003e01001007387 */ /* 0x0001e80000100a00 */
[----:B------:R1:W-:Y:S04]  /*77920*/  STL.64 [R1+0x3e8], R18 ;  /* 0x0003e81201007387 */ /* 0x0003e80000100a00 */
[----:B0-----:R-:W2:Y:S04]  /*77930*/  LDL.LU.64 R16, [R1+0xc20] ;  /* 0x000c200001107983 */ /* 0x001ea80000300a00 */
[----:B-1----:R-:W2:Y:S04]  /*77940*/  LDL.LU.64 R18, [R1+0xc28] ;  /* 0x000c280001127983 */ /* 0x002ea80000300a00 */
[----:B------:R-:W3:Y:S01]  /*77950*/  LDL.LU R5, [R1+0x6fe8] ;  /* 0x006fe80001057983 */ /* 0x000ee20000300800 */
[----:B------:R-:W-:-:S02]  /*77960*/  IMAD.MOV.U32 R25, RZ, RZ, R47 ;  /* 0x000000ffff197224 */ /* 0x000fc400078e002f */
[----:B------:R-:W-:Y:S01]  /*77970*/  IMAD.MOV.U32 R28, RZ, RZ, R7 ;  /* 0x000000ffff1c7224 */ /* 0x000fe200078e0007 */
[----:B------:R-:W2:Y:S01]  /*77980*/  LDL.LU R47, [R1+0x6fe4] ;  /* 0x006fe400012f7983 */ /* 0x000ea20000300800 */
[----:B------:R-:W-:-:S03]  /*77990*/  IMAD.MOV.U32 R29, RZ, RZ, R6 ;  /* 0x000000ffff1d7224 */ /* 0x000fc600078e0006 */
[----:B------:R-:W2:Y:S04]  /*779a0*/  LDL.LU R7, [R1+0x6fe0] ;  /* 0x006fe00001077983 */ /* 0x000ea80000300800 */
[----:B------:R-:W2:Y:S04]  /*779b0*/  LDL.LU R6, [R1+0x6fdc] ;  /* 0x006fdc0001067983 */ /* 0x000ea80000300800 */
[----:B----4-:R-:W-:Y:S04]  /*779c0*/  STL.64 [R1+0x6f10], R10 ;  /* 0x006f100a01007387 */ /* 0x010fe80000100a00 */
[----:B------:R0:W-:Y:S04]  /*779d0*/  STL.64 [R1+0x6f08], R8 ;  /* 0x006f080801007387 */ /* 0x0001e80000100a00 */
[----:B0-----:R-:W4:Y:S04]  /*779e0*/  LDL.LU.64 R8, [R1+0xc70] ;  /* 0x000c700001087983 */ /* 0x001f280000300a00 */
[----:B------:R-:W4:Y:S01]  /*779f0*/  LDL.LU.64 R10, [R1+0xc78] ;  /* 0x000c7800010a7983 */ /* 0x000f220000300a00 */
[----:B---3--:R-:W-:Y:S03]  /*77a00*/  HMMA.16816.F32.BF16 R32, R40, R4, R32 ;  /* 0x000000042820723c */ /* 0x008fe60000041820 */
[----:B------:R-:W3:Y:S04]  /*77a10*/  LDL.LU.64 R40, [R1+0xca0] ;  /* 0x000ca00001287983 */ /* 0x000ee80000300a00 */
[----:B------:R-:W3:-:S12]  /*77a20*/  LDL.LU.64 R42, [R1+0xca8] ;  /* 0x000ca800012a7983 */ /* 0x000ed80000300a00 */
[----:B------:R0:W-:Y:S04]  /*77a30*/  STL.64 [R1+0x340], R32 ;  /* 0x0003402001007387 */ /* 0x0001e80000100a00 */
[----:B------:R-:W-:Y:S04]  /*77a40*/  STL.64 [R1+0x348], R34 ;  /* 0x0003482201007387 */ /* 0x000fe80000100a00 */
[----:B0-----:R-:W4:Y:S04]  /*77a50*/  LDL.LU R32, [R1+0xc0] ;  /* 0x0000c00001207983 */ /* 0x001f280000300800 */
[----:B------:R-:W4:Y:S04]  /*77a60*/  LDL.LU R33, [R1+0xc4] ;  /* 0x0000c40001217983 */ /* 0x000f280000300800 */
[----:B--2---:R-:W-:Y:S04]  /*77a70*/  STL.64 [R1+0x6f20], R6 ;  /* 0x006f200601007387 */ /* 0x004fe80000100a00 */
[----:B------:R3:W-:Y:S01]  /*77a80*/  STL.64 [R1+0x6f18], R4 ;  /* 0x006f180401007387 */ /* 0x0007e20000100a00 */
[C---:B------:R-:W-:Y:S08]  /*77a90*/  HMMA.16816.F32.BF16 R36, R44.reuse, R52, R36 ;  /* 0x000000342c24723c */ /* 0x040ff00000041824 */
[----:B---3--:R-:W-:Y:S01]  /*77aa0*/  HMMA.16816.F32.BF16 R4, R44, R12, R40 ;  /* 0x0000000c2c04723c */ /* 0x008fe20000041828 */
[----:B------:R-:W2:Y:S04]  /*77ab0*/  LDL.LU.64 R12, [R1+0xc00] ;  /* 0x000c0000010c7983 */ /* 0x000ea80000300a00 */
[----:B------:R-:W2:-:S14]  /*77ac0*/  LDL.LU.64 R14, [R1+0xc08] ;  /* 0x000c0800010e7983 */ /* 0x000e9c0000300a00 */
[----:B------:R-:W-:Y:S04]  /*77ad0*/  STL.64 [R1+0x330], R4 ;  /* 0x0003300401007387 */ /* 0x000fe80000100a00 */
[----:B------:R4:W-:Y:S02]  /*77ae0*/  STL.64 [R1+0x338], R6 ;  /* 0x0003380601007387 */ /* 0x0009e40000100a00 */
[C---:B----4-:R-:W-:Y:S08]  /*77af0*/  HMMA.16816.F32.BF16 R4, R44.reuse, R48, R8 ;  /* 0x000000302c04723c */ /* 0x050ff00000041808 */
[----:B------:R-:W-:Y:S11]  /*77b00*/  HMMA.16816.F32.BF16 R8, R44, R56, R16 ;  /* 0x000000382c08723c */ /* 0x000ff60000041810 */
[----:B------:R0:W-:Y:S04]  /*77b10*/  STL.64 [R1+0x320], R4 ;  /* 0x0003200401007387 */ /* 0x0001e80000100a00 */
[----:B------:R1:W-:Y:S04]  /*77b20*/  STL.64 [R1+0x328], R6 ;  /* 0x0003280601007387 */ /* 0x0003e80000100a00 */
[----:B0-----:R-:W3:Y:S04]  /*77b30*/  LDL.LU.64 R4, [R1+0xbf0] ;  /* 0x000bf00001047983 */ /* 0x001ee80000300a00 */
[----:B------:R-:W-:Y:S04]  /*77b40*/  STL.64 [R1+0x310], R36 ;  /* 0x0003102401007387 */ /* 0x000fe80000100a00 */
[----:B------:R-:W-:Y:S04]  /*77b50*/  STL.64 [R1+0x318], R38 ;  /* 0x0003182601007387 */ /* 0x000fe80000100a00 */
[----:B-1----:R-:W3:Y:S01]  /*77b60*/  LDL.LU.64 R6, [R1+0xbf8] ;  /* 0x000bf80001067983 */ /* 0x002ee20000300a00 */
[----:B------:R-:W-:-:S03]  /*77b70*/  IMAD.MOV.U32 R56, RZ, RZ, R0 ;  /* 0x000000ffff387224 */ /* 0x000fc600078e0000 */
[----:B------:R0:W-:Y:S04]  /*77b80*/  STL.64 [R1+0x300], R8 ;  /* 0x0003000801007387 */ /* 0x0001e80000100a00 */
[----:B------:R1:W-:Y:S01]  /*77b90*/  STL.64 [R1+0x308], R10 ;  /* 0x0003080a01007387 */ /* 0x0003e20000100a00 */
[----:B------:R-:W-:-:S03]  /*77ba0*/  IMAD.MOV.U32 R57, RZ, RZ, R61 ;  /* 0x000000ffff397224 */ /* 0x000fc600078e003d */
[----:B------:R-:W4:Y:S04]  /*77bb0*/  LDL.LU R0, [R1+0x6fd8] ;  /* 0x006fd80001007983 */ /* 0x000f280000300800 */
[----:B------:R-:W4:Y:S04]  /*77bc0*/  LDL.LU R61, [R1+0x6fd4] ;  /* 0x006fd400013d7983 */ /* 0x000f280000300800 */
[----:B0-----:R-:W4:Y:S04]  /*77bd0*/  LDL.LU.64 R8, [R1+0xbe0] ;  /* 0x000be00001087983 */ /* 0x001f280000300a00 */
[----:B-1----:R-:W4:Y:S04]  /*77be0*/  LDL.LU.64 R10, [R1+0xbe8] ;  /* 0x000be800010a7983 */ /* 0x002f280000300a00 */
[----:B------:R-:W4:Y:S04]  /*77bf0*/  LDL.LU R36, [R1+0xb0] ;  /* 0x0000b00001247983 */ /* 0x000f280000300800 */
[----:B------:R-:W4:Y:S04]  /*77c00*/  LDL.LU R37, [R1+0xb4] ;  /* 0x0000b40001257983 */ /* 0x000f280000300800 */
[----:B------:R-:W4:Y:S04]  /*77c10*/  LDL.LU R48, [R1+0xa0] ;  /* 0x0000a00001307983 */ /* 0x000f280000300800 */
[----:B------:R-:W4:Y:S04]  /*77c20*/  LDL.LU R49, [R1+0xa4] ;  /* 0x0000a40001317983 */ /* 0x000f280000300800 */
[----:B------:R-:W4:Y:S04]  /*77c30*/  LDL.LU R52, [R1+0x90] ;  /* 0x0000900001347983 */ /* 0x000f280000300800 */
[----:B------:R-:W4:Y:S04]  /*77c40*/  LDL.LU R53, [R1+0x94] ;  /* 0x0000940001357983 */ /* 0x000f280000300800 */
[----:B------:R-:W-:Y:S01]  /*77c50*/  STL.64 [R1+0x6f28], R56 ;  /* 0x006f283801007387 */ /* 0x000fe20000100a00 */
[----:B--2---:R-:W-:Y:S03]  /*77c60*/  HMMA.16816.F32.BF16 R12, R44, R20, R12 ;  /* 0x000000142c0c723c */ /* 0x004fe6000004180c */
[----:B------:R-:W2:Y:S04]  /*77c70*/  LDL.LU.64 R20, [R1+0xbd0] ;  /* 0x000bd00001147983 */ /* 0x000ea80000300a00 */
[----:B------:R-:W2:-:S12]  /*77c80*/  LDL.LU.64 R22, [R1+0xbd8] ;  /* 0x000bd80001167983 */ /* 0x000e980000300a00 */
[----:B------:R0:W-:Y:S04]  /*77c90*/  STL.64 [R1+0x2f0], R12 ;  /* 0x0002f00c01007387 */ /* 0x0001e80000100a00 */
[----:B------:R-:W-:Y:S01]  /*77ca0*/  STL.64 [R1+0x2f8], R14 ;  /* 0x0002f80e01007387 */ /* 0x000fe20000100a00 */
[----:B0-----:R-:W-:-:S03]  /*77cb0*/  IMAD.MOV.U32 R12, RZ, RZ, R60 ;  /* 0x000000ffff0c7224 */ /* 0x001fc600078e003c */
[----:B------:R-:W2:Y:S01]  /*77cc0*/  LDL.LU R60, [R1+0x6fd0] ;  /* 0x006fd000013c7983 */ /* 0x000ea20000300800 */
[----:B------:R-:W-:-:S03]  /*77cd0*/  IMAD.MOV.U32 R13, RZ, RZ, R3 ;  /* 0x000000ffff0d7224 */ /* 0x000fc600078e0003 */
[----:B------:R-:W2:Y:S04]  /*77ce0*/  LDL.LU R3, [R1+0x6fcc] ;  /* 0x006fcc0001037983 */ /* 0x000ea80000300800 */
[----:B------:R3:W-:Y:S02]  /*77cf0*/  STL.64 [R1+0x6f30], R12 ;  /* 0x006f300c01007387 */ /* 0x0007e40000100a00 */
[----:B---3--:R-:W-:Y:S01]  /*77d00*/  HMMA.16816.F32.BF16 R12, R44, R24, R4 ;  /* 0x000000182c0c723c */ /* 0x008fe20000041804 */
[----:B------:R-:W-:Y:S02]  /*77d10*/  IMAD.MOV.U32 R5, RZ, RZ, R2 ;  /* 0x000000ffff057224 */ /* 0x000fe400078e0002 */
[----:B----4-:R-:W-:Y:S02]  /*77d20*/  IMAD.MOV.U32 R4, RZ, RZ, R0 ;  /* 0x000000ffff047224 */ /* 0x010fe400078e0000 */
[----:B------:R-:W3:-:S14]  /*77d30*/  LDL.LU R0, [R1+0x6fc8] ;  /* 0x006fc80001007983 */ /* 0x000edc0000300800 */
[----:B------:R-:W-:Y:S04]  /*77d40*/  STL.64 [R1+0x2e0], R12 ;  /* 0x0002e00c01007387 */ /* 0x000fe80000100a00 */
[----:B------:R-:W-:Y:S04]  /*77d50*/  STL.64 [R1+0x2e8], R14 ;  /* 0x0002e80e01007387 */ /* 0x000fe80000100a00 */
[----:B------:R-:W4:Y:S04]  /*77d60*/  LDL.LU R2, [R1+0x6fc4] ;  /* 0x006fc40001027983 */ /* 0x000f280000300800 */
[----:B------:R0:W-:Y:S04]  /*77d70*/  STL.64 [R1+0x6f38], R4 ;  /* 0x006f380401007387 */ /* 0x0001e80000100a00 */
[----:B------:R-:W4:Y:S04]  /*77d80*/  LDL.LU.64 R16, [R1+0xbc0] ;  /* 0x000bc00001107983 */ /* 0x000f280000300a00 */
[----:B------:R-:W4:Y:S01]  /*77d90*/  LDL.LU.64 R18, [R1+0xbc8] ;  /* 0x000bc80001127983 */ /* 0x000f220000300a00 */
[----:B0-----:R-:W-:-:S15]  /*77da0*/  HMMA.16816.F32.BF16 R4, R44, R28, R8 ;  /* 0x0000001c2c04723c */ /* 0x001fde0000041808 */
[----:B------:R-:W-:-:S04]  /*77db0*/  NOP ;  /* 0x0000000000007918 */ /* 0x000fc80000000000 */
[----:B------:R0:W-:Y:S04]  /*77dc0*/  STL.64 [R1+0x2d0], R4 ;  /* 0x0002d00401007387 */ /* 0x0001e80000100a00 */
[----:B------:R-:W-:Y:S04]  /*77dd0*/  STL.64 [R1+0x2d8], R6 ;  /* 0x0002d80601007387 */ /* 0x000fe80000100a00 */
[----:B------:R-:W4:Y:S04]  /*77de0*/  LDL.LU.64 R8, [R1+0xbb0] ;  /* 0x000bb00001087983 */ /* 0x000f280000300a00 */
[----:B------:R-:W4:Y:S01]  /*77df0*/  LDL.LU.64 R10, [R1+0xbb8] ;  /* 0x000bb800010a7983 */ /* 0x000f220000300a00 */
[----:B--2---:R-:W-:-:S03]  /*77e00*/  IMAD.MOV.U32 R12, RZ, RZ, R60 ;  /* 0x000000ffff0c7224 */ /* 0x004fc600078e003c */
[----:B------:R-:W2:Y:S01]  /*77e10*/  LDL.LU R60, [R1+0x6fc0] ;  /* 0x006fc000013c7983 */ /* 0x000ea20000300800 */
[----:B------:R-:W-:-:S03]  /*77e20*/  IMAD.MOV.U32 R13, RZ, RZ, R61 ;  /* 0x000000ffff0d7224 */ /* 0x000fc600078e003d */
[----:B------:R-:W4:Y:S04]  /*77e30*/  LDL.LU R61, [R1+0x6fbc] ;  /* 0x006fbc00013d7983 */ /* 0x000f280000300800 */
[----:B------:R1:W-:Y:S04]  /*77e40*/  STL.64 [R1+0x6f40], R12 ;  /* 0x006f400c01007387 */ /* 0x0003e80000100a00 */
[----:B0-----:R-:W4:Y:S01]  /*77e50*/  LDL.LU.64 R4, [R1+0xba0] ;  /* 0x000ba00001047983 */ /* 0x001f220000300a00 */
[----:B-1----:R-:W-:-:S15]  /*77e60*/  HMMA.16816.F32.BF16 R12, R44, R32, R20 ;  /* 0x000000202c0c723c */ /* 0x002fde0000041814 */
[----:B------:R-:W-:-:S04]  /*77e70*/  NOP ;  /* 0x0000000000007918 */ /* 0x000fc80000000000 */
[----:B------:R0:W-:Y:S04]  /*77e80*/  STL.64 [R1+0x2c0], R12 ;  /* 0x0002c00c01007387 */ /* 0x0001e80000100a00 */
[----:B------:R-:W-:Y:S04]  /*77e90*/  STL.64 [R1+0x2c8], R14 ;  /* 0x0002c80e01007387 */ /* 0x000fe80000100a00 */
[----:B------:R-:W4:Y:S01]  /*77ea0*/  LDL.LU.64 R6, [R1+0xba8] ;  /* 0x000ba80001067983 */ /* 0x000f220000300a00 */
[----:B0-----:R-:W-:Y:S02]  /*77eb0*/  IMAD.MOV.U32 R13, RZ, RZ, R3 ;  /* 0x000000ffff0d7224 */ /* 0x001fe400078e0003 */
[----:B---3--:R-:W-:-:S02]  /*77ec0*/  IMAD.MOV.U32 R12, RZ, RZ, R0 ;  /* 0x000000ffff0c7224 */ /* 0x008fc400078e0000 */
[----:B------:R-:W3:Y:S04]  /*77ed0*/  LDL.LU R0, [R1+0x6fb8] ;  /* 0x006fb80001007983 */ /* 0x000ee80000300800 */
[----:B------:R-:W3:Y:S04]  /*77ee0*/  LDL.LU R3, [R1+0x6fb4] ;  /* 0x006fb40001037983 */ /* 0x000ee80000300800 */
[----:B------:R2:W-:Y:S01]  /*77ef0*/  STL.64 [R1+0x6f58], R12 ;  /* 0x006f580c01007387 */ /* 0x0005e20000100a00 */
[----:B------:R-:W0:Y:S01]  /*77f00*/  S2R R59, SR_TID.X ;  /* 0x00000000003b7919 */ /* 0x000e220000002100 */
[----:B--2---:R-:W-:-:S02]  /*77f10*/  IMAD.MOV.U32 R12, RZ, RZ, R60 ;  /* 0x000000ffff0c7224 */ /* 0x004fc400078e003c */
[----:B------:R-:W2:Y:S01]  /*77f20*/  LDL.LU R60, [R1+0x6fb0] ;  /* 0x006fb000013c7983 */ /* 0x000ea20000300800 */
[C---:B0-----:R-:W-:Y:S02]  /*77f30*/  LOP3.LUT R55, R59.reuse, 0x7, RZ, 0xc0, !PT ;  /* 0x000000073b377812 */ /* 0x041fe400078ec0ff */
[C---:B------:R-:W-:Y:S01]  /*77f40*/  SHF.L.U32 R58, R59.reuse, 0x6, RZ ;  /* 0x000000063b3a7819 */ /* 0x040fe200000006ff */
[----:B------:R-:W-:Y:S02]  /*77f50*/  IMAD.SHL.U32 R59, R59, 0x2, RZ ;  /* 0x000000023b3b7824 */ /* 0x000fe400078e00ff */
[----:B------:R-:W-:-:S05]  /*77f60*/  IMAD R55, R55, 0x90, RZ ;  /* 0x0000009037377824 */ /* 0x000fca00078e02ff */
[----:B------:R-:W-:-:S04]  /*77f70*/  LOP3.LUT R59, R55, 0x10, R59, 0x78, !PT ;  /* 0x00000010373b7812 */ /* 0x000fc800078e783b */
[----:B------:R-:W-:-:S05]  /*77f80*/  LOP3.LUT R59, R59, 0x400, R58, 0xf8, !PT ;  /* 0x000004003b3b7812 */ /* 0x000fca00078ef83a */
[----:B------:R-:W0:Y:S01]  /*77f90*/  LDSM.16.MT88.4 R40, [R59+UR5+0x10800] ;  /* 0x010800053b28783b */ /* 0x000e220008004200 */
[----:B----4-:R-:W-:-:S03]  /*77fa0*/  IMAD.MOV.U32 R13, RZ, RZ, R2 ;  /* 0x000000ffff0d7224 */ /* 0x010fc600078e0002 */
[----:B------:R-:W4:Y:S04]  /*77fb0*/  LDL.LU R2, [R1+0x6fac] ;  /* 0x006fac0001027983 */ /* 0x000f280000300800 */
[----:B------:R1:W-:Y:S01]  /*77fc0*/  STL.64 [R1+0x6f70], R12 ;  /* 0x006f700c01007387 */ /* 0x0003e20000100a00 */
[C---:B------:R-:W-:Y:S08]  /*77fd0*/  HMMA.16816.F32.BF16 R8, R44.reuse, R48, R8 ;  /* 0x000000302c08723c */ /* 0x040ff00000041808 */
[----:B-1----:R-:W-:Y:S01]  /*77fe0*/  HMMA.16816.F32.BF16 R12, R44, R36, R16 ;  /* 0x000000242c0c723c */ /* 0x002fe20000041810 */
[----:B------:R-:W-:-:S07]  /*77ff0*/  IMAD.MOV.U32 R21, RZ, RZ, R61 ;  /* 0x000000ffff157224 */ /* 0x000fce00078e003d */
[----:B------:R-:W-:Y:S01]  /*78000*/  HMMA.16816.F32.BF16 R4, R44, R52, R4 ;  /* 0x000000342c04723c */ /* 0x000fe20000041804 */
[----:B---3--:R-:W-:Y:S01]  /*78010*/  IMAD.MOV.U32 R20, RZ, RZ, R0 ;  /* 0x000000ffff147224 */ /* 0x008fe200078e0000 */
[----:B0-----:R-:W-:Y:S04]  /*78020*/  STL.64 [R1+0x6f50], R42 ;  /* 0x006f502a01007387 */ /* 0x001fe80000100a00 */
[----:B------:R-:W-:Y:S04]  /*78030*/  STL.64 [R1+0x6f48], R40 ;  /* 0x006f482801007387 */ /* 0x000fe80000100a00 */
[----:B------:R-:W3:Y:S04]  /*78040*/  LDL.LU R0, [R1+0x6fa8] ;  /* 0x006fa80001007983 */ /* 0x000ee80000300800 */
[----:B------:R-:W-:Y:S04]  /*78050*/  STL.64 [R1+0x2b0], R12 ;  /* 0x0002b00c01007387 */ /* 0x000fe80000100a00 */
[----:B------:R-:W-:Y:S04]  /*78060*/  STL.64 [R1+0x2b8], R14 ;  /* 0x0002b80e01007387 */ /* 0x000fe80000100a00 */
[----:B------:R0:W-:Y:S04]  /*78070*/  STL.64 [R1+0x6f78], R20 ;  /* 0x006f781401007387 */ /* 0x0001e80000100a00 */
[----:B------:R-:W-:Y:S04]  /*78080*/  STL.64 [R1+0x2a0], R8 ;  /* 0x0002a00801007387 */ /* 0x000fe80000100a00 */
[----:B------:R-:W-:Y:S01]  /*78090*/  STL.64 [R1+0x2a8], R10 ;  /* 0x0002a80a01007387 */ /* 0x000fe20000100a00 */
[----:B0-----:R-:W-:-:S02]  /*780a0*/  IMAD.MOV.U32 R21, RZ, RZ, R3 ;  /* 0x000000ffff157224 */ /* 0x001fc400078e0003 */
[----:B--2---:R-:W-:-:S05]  /*780b0*/  IMAD.MOV.U32 R20, RZ, RZ, R60 ;  /* 0x000000ffff147224 */ /* 0x004fca00078e003c */
[----:B------:R-:W-:Y:S04]  /*780c0*/  STL.64 [R1+0x6f90], R20 ;  /* 0x006f901401007387 */ /* 0x000fe80000100a00 */
[----:B------:R-:W-:Y:S04]  /*780d0*/  STL.64 [R1+0x290], R4 ;  /* 0x0002900401007387 */ /* 0x000fe80000100a00 */
[----:B------:R-:W-:Y:S04]  /*780e0*/  STL.64 [R1+0x298], R6 ;  /* 0x0002980601007387 */ /* 0x000fe80000100a00 */
[----:B------:R-:W2:Y:S04]  /*780f0*/  LDL.LU.64 R12, [R1+0xb50] ;  /* 0x000b5000010c7983 */ /* 0x000ea80000300a00 */
[----:B------:R-:W2:Y:S04]  /*78100*/  LDL.LU.64 R14, [R1+0xb58] ;  /* 0x000b5800010e7983 */ /* 0x000ea80000300a00 */
[----:B--2---:R-:W-:Y:S04]  /*78110*/  STL.64 [R1+0x6f88], R14 ;  /* 0x006f880e01007387 */ /* 0x004fe80000100a00 */
[----:B------:R0:W-:Y:S04]  /*78120*/  STL.64 [R1+0x6f80], R12 ;  /* 0x006f800c01007387 */ /* 0x0001e80000100a00 */
[----:B0-----:R-:W2:Y:S04]  /*78130*/  LDL.LU.64 R12, [R1+0xb70] ;  /* 0x000b7000010c7983 */ /* 0x001ea80000300a00 */
[----:B------:R-:W2:Y:S04]  /*78140*/  LDL.LU.64 R14, [R1+0xb78] ;  /* 0x000b7800010e7983 */ /* 0x000ea80000300a00 */
[----:B--2---:R-:W-:Y:S04]  /*78150*/  STL.64 [R1+0x6fa0], R14 ;  /* 0x006fa00e01007387 */ /* 0x004fe80000100a00 */
[----:B------:R0:W-:Y:S04]  /*78160*/  STL.64 [R1+0x6f98], R12 ;  /* 0x006f980c01007387 */ /* 0x0001e80000100a00 */
[----:B0-----:R-:W2:Y:S04]  /*78170*/  LDL.LU.64 R12, [R1+0xb90] ;  /* 0x000b9000010c7983 */ /* 0x001ea80000300a00 */
[----:B------:R-:W2:Y:S04]  /*78180*/  LDL.LU.64 R14, [R1+0xb98] ;  /* 0x000b9800010e7983 */ /* 0x000ea80000300a00 */
[----:B------:R-:W2:Y:S04]  /*78190*/  LDL.LU.64 R40, [R1+0xb00] ;  /* 0x000b000001287983 */ /* 0x000ea80000300a00 */
[----:B------:R-:W2:Y:S01]  /*781a0*/  LDL.LU.64 R42, [R1+0xb08] ;  /* 0x000b0800012a7983 */ /* 0x000ea20000300a00 */
[----:B----4-:R-:W-:-:S02]  /*781b0*/  IMAD.MOV.U32 R20, RZ, RZ, R2 ;  /* 0x000000ffff147224 */ /* 0x010fc400078e0002 */
[----:B---3--:R-:W-:-:S07]  /*781c0*/  IMAD.MOV.U32 R21, RZ, RZ, R0 ;  /* 0x000000ffff157224 */ /* 0x008fce00078e0000 */
[C---:B--2---:R-:W-:Y:S01]  /*781d0*/  HMMA.16816.F32.BF16 R20, R44.reuse, R20, R12 ;  /* 0x000000142c14723c */ /* 0x044fe2000004180c */
[----:B------:R-:W-:Y:S04]  /*781e0*/  STL.64 [R1+0x6f68], R42 ;  /* 0x006f682a01007387 */ /* 0x000fe80000100a00 */
[----:B------:R0:W-:Y:S04]  /*781f0*/  STL.64 [R1+0x6f60], R40 ;  /* 0x006f602801007387 */ /* 0x0001e80000100a00 */
[----:B0-----:R-:W2:Y:S04]  /*78200*/  LDL.LU.64 R40, [R1+0xb20] ;  /* 0x000b200001287983 */ /* 0x001ea80000300a00 */
[----:B------:R-:W2:Y:S04]  /*78210*/  LDL.LU.64 R42, [R1+0xb28] ;  /* 0x000b2800012a7983 */ /* 0x000ea80000300a00 */
[----:B------:R-:W3:Y:S04]  /*78220*/  LDL.LU.64 R4, [R1+0xad0] ;  /* 0x000ad00001047983 */ /* 0x000ee80000300a00 */
[----:B------:R-:W3:Y:S04]  /*78230*/  LDL.LU.64 R6, [R1+0xad8] ;  /* 0x000ad80001067983 */ /* 0x000ee80000300a00 */
[----:B------:R-:W4:Y:S04]  /*78240*/  LDL.LU.64 R56, [R1+0xab0] ;  /* 0x000ab00001387983 */ /* 0x000f280000300a00 */
[----:B------:R-:W4:Y:S04]  /*78250*/  LDL.LU.64 R58, [R1+0xab8] ;  /* 0x000ab800013a7983 */ /* 0x000f280000300a00 */
[----:B------:R-:W2:Y:S04]  /*78260*/  LDL.LU.64 R8, [R1+0xa80] ;  /* 0x000a800001087983 */ /* 0x000ea80000300a00 */
        /* <DEDUP_REMOVED lines=17> */
[----:B------:R0:W-:Y:S04]  /*78380*/  STL.64 [R1+0x280], R20 ;  /* 0x0002801401007387 */ /* 0x0001e80000100a00 */
[----:B------:R2:W-:Y:S04]  /*78390*/  STL.64 [R1+0x288], R22 ;  /* 0x0002881601007387 */ /* 0x0005e80000100a00 */
[----:B0-----:R-:W2:Y:S02]  /*783a0*/  LDL.LU.64 R20, [R1+0x6f90] ;  /* 0x006f900001147983 */ /* 0x001ea40000300a00 */
[----:B--2---:R-:W-:Y:S02]  /*783b0*/  HMMA.16816.F32.BF16 R20, R44, R20, R12 ;  /* 0x000000142c14723c */ /* 0x004fe4000004180c */
[----:B------:R-:W2:Y:S04]  /*783c0*/  LDL.LU.64 R14, [R1+0x6f88] ;  /* 0x006f8800010e7983 */ /* 0x000ea80000300a00 */
[----:B------:R-:W2:-:S13]  /*783d0*/  LDL.LU.64 R12, [R1+0x6f80] ;  /* 0x006f8000010c7983 */ /* 0x000e9a0000300a00 */
[----:B------:R0:W-:Y:S04]  /*783e0*/  STL.64 [R1+0x270], R20 ;  /* 0x0002701401007387 */ /* 0x0001e80000100a00 */
[----:B------:R2:W-:Y:S04]  /*783f0*/  STL.64 [R1+0x278], R22 ;  /* 0x0002781601007387 */ /* 0x0005e80000100a00 */
[----:B0-----:R-:W2:Y:S02]  /*78400*/  LDL.LU.64 R20, [R1+0x6f78] ;  /* 0x006f780001147983 */ /* 0x001ea40000300a00 */
[----:B--2---:R-:W-:Y:S02]  /*78410*/  HMMA.16816.F32.BF16 R20, R44, R20, R12 ;  /* 0x000000142c14723c */ /* 0x004fe4000004180c */
[----:B------:R-:W2:-:S15]  /*78420*/  LDL.LU.64 R12, [R1+0x6f70] ;  /* 0x006f7000010c7983 */ /* 0x000e9e0000300a00 */
[----:B------:R-:W-:Y:S02]  /*78430*/  NOP ;  /* 0x0000000000007918 */ /* 0x000fe40000000000 */
[----:B------:R0:W-:Y:S04]  /*78440*/  STL.64 [R1+0x260], R20 ;  /* 0x0002601401007387 */ /* 0x0001e80000100a00 */
[----:B------:R1:W-:Y:S04]  /*78450*/  STL.64 [R1+0x268], R22 ;  /* 0x0002681601007387 */ /* 0x0003e80000100a00 */
[----:B0-----:R-:W3:Y:S04]  /*78460*/  LDL.LU.64 R20, [R1+0x9b0] ;  /* 0x0009b00001147983 */ /* 0x001ee80000300a00 */
[----:B-1----:R-:W3:Y:S01]  /*78470*/  LDL.LU.64 R22, [R1+0x9b8] ;  /* 0x0009b80001167983 */ /* 0x002ee20000300a00 */
[----:B--2---:R-:W-:Y:S03]  /*78480*/  HMMA.16816.F32.BF16 R12, R44, R12, R40 ;  /* 0x0000000c2c0c723c */ /* 0x004fe60000041828 */
[----:B------:R-:W2:Y:S04]  /*78490*/  LDL.LU.64 R42, [R1+0x6f68] ;  /* 0x006f6800012a7983 */ /* 0x000ea80000300a00 */
[----:B------:R-:W2:-:S12]  /*784a0*/  LDL.LU.64 R40, [R1+0x6f60] ;  /* 0x006f600001287983 */ /* 0x000e980000300a00 */
        /* <DEDUP_REMOVED lines=8> */
[----:B0-----:R-:W3:Y:S02]  /*78530*/  LDL.LU.64 R12, [R1+0x6f40] ;  /* 0x006f4000010c7983 */ /* 0x001ee40000300a00 */
[----:B---3--:R-:W-:Y:S02]  /*78540*/  HMMA.16816.F32.BF16 R12, R44, R12, R4 ;  /* 0x0000000c2c0c723c */ /* 0x008fe40000041804 */
[----:B------:R-:W4:-:S15]  /*78550*/  LDL.LU.64 R4, [R1+0x6f38] ;  /* 0x006f380001047983 */ /* 0x000f1e0000300a00 */
[----:B------:R-:W-:Y:S02]  /*78560*/  NOP ;  /* 0x0000000000007918 */ /* 0x000fe40000000000 */
[----:B------:R0:W-:Y:S04]  /*78570*/  STL.64 [R1+0x230], R12 ;  /* 0x0002300c01007387 */ /* 0x0001e80000100a00 */
[----:B------:R1:W-:Y:S04]  /*78580*/  STL.64 [R1+0x238], R14 ;  /* 0x0002380e01007387 */ /* 0x0003e80000100a00 */
[----:B0-----:R-:W1:Y:S01]  /*78590*/  LDL.LU.64 R12, [R1+0x6f30] ;  /* 0x006f3000010c7983 */ /* 0x001e620000300a00 */
[C---:B----4-:R-:W-:Y:S03]  /*785a0*/  HMMA.16816.F32.BF16 R4, R44.reuse, R4, R56 ;  /* 0x000000042c04723c */ /* 0x050fe60000041838 */
[----:B------:R-:W3:Y:S05]  /*785b0*/  LDL.LU.64 R56, [R1+0x6f28] ;  /* 0x006f280001387983 */ /* 0x000eea0000300a00 */
[C---:B-1----:R-:W-:Y:S11]  /*785c0*/  HMMA.16816.F32.BF16 R12, R44.reuse, R12, R8 ;  /* 0x0000000c2c0c723c */ /* 0x042ff60000041808 */
[----:B------:R-:W-:Y:S04]  /*785d0*/  STL.64 [R1+0x220], R4 ;  /* 0x0002200401007387 */ /* 0x000fe80000100a00 */
[----:B------:R0:W-:Y:S04]  /*785e0*/  STL.64 [R1+0x228], R6 ;  /* 0x0002280601007387 */ /* 0x0001e80000100a00 */
[----:B0-----:R-:W4:Y:S04]  /*785f0*/  LDL.LU.64 R6, [R1+0x6f20] ;  /* 0x006f200001067983 */ /* 0x001f280000300a00 */
[----:B------:R-:W2:Y:S04]  /*78600*/  LDL.LU.64 R4, [R1+0x6f18] ;  /* 0x006f180001047983 */ /* 0x000ea80000300a00 */
[----:B------:R-:W2:Y:S04]  /*78610*/  LDL.LU.64 R10, [R1+0x6f10] ;  /* 0x006f1000010a7983 */ /* 0x000ea80000300a00 */
[----:B------:R-:W2:Y:S04]  /*78620*/  LDL.LU.64 R8, [R1+0x6f08] ;  /* 0x006f080001087983 */ /* 0x000ea80000300a00 */
[----:B------:R-:W-:Y:S04]  /*78630*/  STL.64 [R1+0x210], R12 ;  /* 0x0002100c01007387 */ /* 0x000fe80000100a00 */
[----:B------:R0:W-:Y:S04]  /*78640*/  STL.64 [R1+0x218], R14 ;  /* 0x0002180e01007387 */ /* 0x0001e80000100a00 */
[----:B0-----:R-:W2:Y:S04]  /*78650*/  LDL.LU.64 R14, [R1+0x6f00] ;  /* 0x006f0000010e7983 */ /* 0x001ea80000300a00 */
[----:B------:R-:W2:Y:S01]  /*78660*/  LDL.LU.64 R12, [R1+0x6ef8] ;  /* 0x006ef800010c7983 */ /* 0x000ea20000300a00 */
[----:B---3--:R-:W-:Y:S03]  /*78670*/  HMMA.16816.F32.BF16 R56, R44, R56, R16 ;  /* 0x000000382c38723c */ /* 0x008fe60000041810 */
[----:B------:R-:W3:Y:S04]  /*78680*/  LDL.LU.64 R18, [R1+0x6ef0] ;  /* 0x006ef00001127983 */ /* 0x000ee80000300a00 */
[----:B------:R-:W2:-:S12]  /*78690*/  LDL.LU.64 R16, [R1+0x6ee8] ;  /* 0x006ee80001107983 */ /* 0x000e980000300a00 */
        /* <DEDUP_REMOVED lines=36> */
[----:B------:R-:W-:Y:S01]  /*788e0*/  IMAD.MOV.U32 R61, RZ, RZ, R26 ;  /* 0x000000ffff3d7224 */ /* 0x000fe200078e001a */
[----:B------:R0:W-:Y:S01]  /*788f0*/  STL.64 [R1+0x1a0], R24 ;  /* 0x0001a01801007387 */ /* 0x0001e20000100a00 */
[----:B------:R-:W-:-:S03]  /*78900*/  IMAD.MOV.U32 R60, RZ, RZ, R27 ;  /* 0x000000ffff3c7224 */ /* 0x000fc600078e001b */
[----:B------:R-:W2:Y:S04]  /*78910*/  LDL.LU.64 R26, [R1+0x6e80] ;  /* 0x006e8000011a7983 */ /* 0x000ea80000300a00 */
[----:B0-----:R-:W2:Y:S04]  /*78920*/  LDL.LU.64 R24, [R1+0x6e78] ;  /* 0x006e780001187983 */ /* 0x001ea80000300a00 */
[----:B------:R-:W-:Y:S04]  /*78930*/  STL [R1+0x68fc], R60 ;  /* 0x0068fc3c01007387 */ /* 0x000fe80000100800 */
[----:B------:R-:W-:Y:S01]  /*78940*/  STL [R1+0x68f8], R61 ;  /* 0x0068f83d01007387 */ /* 0x000fe20000100800 */
[----:B--2---:R-:W-:-:S15]  /*78950*/  HMMA.16816.F32.BF16 R20, R44, R24, R20 ;  /* 0x000000182c14723c */ /* 0x004fde0000041814 */
[----:B------:R-:W-:-:S04]  /*78960*/  NOP ;  /* 0x0000000000007918 */ /* 0x000fc80000000000 */
[----:B------:R-:W-:Y:S02]  /*78970*/  IMAD.MOV.U32 R2, RZ, RZ, R22 ;  /* 0x000000ffff027224 */ /* 0x000fe400078e0016 */
[----:B------:R-:W-:Y:S02]  /*78980*/  IMAD.MOV.U32 R0, RZ, RZ, R23 ;  /* 0x000000ffff007224 */ /* 0x000fe400078e0017 */
[----:B------:R-:W-:Y:S01]  /*78990*/  IMAD.MOV.U32 R28, RZ, RZ, R20 ;  /* 0x000000ffff1c7224 */ /* 0x000fe200078e0014 */
[----:B------:R-:W2:Y:S01]  /*789a0*/  LDL.LU.64 R22, [R1+0x6e70] ;  /* 0x006e700001167983 */ /* 0x000ea20000300a00 */
[----:B------:R-:W-:-:S03]  /*789b0*/  IMAD.MOV.U32 R3, RZ, RZ, R21 ;  /* 0x000000ffff037224 */ /* 0x000fc600078e0015 */
[----:B------:R-:W2:Y:S04]  /*789c0*/  LDL.LU.64 R20, [R1+0x6e68] ;  /* 0x006e680001147983 */ /* 0x000ea80000300a00 */
[----:B------:R0:W-:Y:S04]  /*789d0*/  STL.64 [R1+0x6e18], R26 ;  /* 0x006e181a01007387 */ /* 0x0001e80000100a00 */
[----:B------:R-:W2:Y:S04]  /*789e0*/  LDL.LU.64 R24, [R1+0x990] ;  /* 0x0009900001187983 */ /* 0x000ea80000300a00 */
[----:B0-----:R-:W2:Y:S04]  /*789f0*/  LDL.LU.64 R26, [R1+0x998] ;  /* 0x00099800011a7983 */ /* 0x001ea80000300a00 */
[----:B------:R0:W-:Y:S04]  /*78a00*/  STL [R1+0x69f0], R28 ;  /* 0x0069f01c01007387 */ /* 0x0001e80000100800 */
[----:B------:R1:W-:Y:S04]  /*78a10*/  STL.64 [R1+0x6e20], R30 ;  /* 0x006e201e01007387 */ /* 0x0003e80000100a00 */
[----:B0-----:R-:W2:Y:S04]  /*78a20*/  LDL.LU.64 R28, [R1+0x9a0] ;  /* 0x0009a000011c7983 */ /* 0x001ea80000300a00 */
[----:B-1----:R-:W2:Y:S04]  /*78a30*/  LDL.LU.64 R30, [R1+0x9a8] ;  /* 0x0009a800011e7983 */ /* 0x002ea80000300a00 */
[----:B------:R-:W-:Y:S04]  /*78a40*/  STL [R1+0x6908], R0 ;  /* 0x0069080001007387 */ /* 0x000fe80000100800 */
[----:B------:R-:W-:Y:S04]  /*78a50*/  STL [R1+0x6904], R2 ;  /* 0x0069040201007387 */ /* 0x000fe80000100800 */
[----:B------:R-:W-:Y:S01]  /*78a60*/  STL [R1+0x6900], R3 ;  /* 0x0069000301007387 */ /* 0x000fe20000100800 */
[C---:B--2---:R-:W-:Y:S08]  /*78a70*/  HMMA.16816.F32.BF16 R28, R44.reuse, R20, R28 ;  /* 0x000000142c1c723c */ /* 0x044ff0000004181c */
[----:B------:R-:W-:Y:S11]  /*78a80*/  HMMA.16816.F32.BF16 R24, R44, R16, R24 ;  /* 0x000000102c18723c */ /* 0x000ff60000041818 */
[----:B------:R-:W-:-:S02]  /*78a90*/  IMAD.MOV.U32 R21, RZ, RZ, R30 ;  /* 0x000000ffff157224 */ /* 0x000fc400078e001e */
[----:B------:R-:W-:Y:S01]  /*78aa0*/  IMAD.MOV.U32 R20, RZ, RZ, R31 ;  /* 0x000000ffff147224 */ /* 0x000fe200078e001f */
[----:B------:R-:W-:Y:S01]  /*78ab0*/  MOV R33, R28 ;  /* 0x0000001c00217202 */ /* 0x000fe20000000f00 */
[----:B------:R-:W-:Y:S01]  /*78ac0*/  IMAD.MOV.U32 R32, RZ, RZ, R29 ;  /* 0x000000ffff207224 */ /* 0x000fe200078e001d */
[----:B------:R-:W-:Y:S04]  /*78ad0*/  STL [R1+0x69fc], R21 ;  /* 0x0069fc1501007387 */ /* 0x000fe80000100800 */
[----:B------:R-:W-:Y:S04]  /*78ae0*/  STL.64 [R1+0x6d78], R22 ;  /* 0x006d781601007387 */ /* 0x000fe80000100a00 */
[----:B------:R-:W-:Y:S04]  /*78af0*/  STL [R1+0x6d70], R20 ;  /* 0x006d701401007387 */ /* 0x000fe80000100800 */
[----:B------:R-:W-:Y:S04]  /*78b00*/  STL [R1+0x69f8], R32 ;  /* 0x0069f82001007387 */ /* 0x000fe80000100800 */
[----:B------:R0:W-:Y:S04]  /*78b10*/  STL [R1+0x69f4], R33 ;  /* 0x0069f42101007387 */ /* 0x0001e80000100800 */
[----:B------:R1:W-:Y:S04]  /*78b20*/  STL.64 [R1+0x6e00], R34 ;  /* 0x006e002201007387 */ /* 0x0003e80000100a00 */
[----:B0-----:R-:W2:Y:S04]  /*78b30*/  LDL.LU.64 R32, [R1+0x980] ;  /* 0x0009800001207983 */ /* 0x001ea80000300a00 */
[----:B-1----:R-:W2:Y:S01]  /*78b40*/  LDL.LU.64 R34, [R1+0x988] ;  /* 0x0009880001227983 */ /* 0x002ea20000300a00 */
[----:B------:R-:W-:-:S02]  /*78b50*/  IMAD.MOV.U32 R17, RZ, RZ, R26 ;  /* 0x000000ffff117224 */ /* 0x000fc400078e001a */
[----:B------:R-:W-:Y:S01]  /*78b60*/  IMAD.MOV.U32 R16, RZ, RZ, R27 ;  /* 0x000000ffff107224 */ /* 0x000fe200078e001b */
[----:B------:R-:W4:Y:S01]  /*78b70*/  LDL R26, [R1+0x138] ;  /* 0x00013800011a7983 */ /* 0x000f220000100800 */
[----:B------:R-:W-:Y:S02]  /*78b80*/  IMAD.MOV.U32 R28, RZ, RZ, R14 ;  /* 0x000000ffff1c7224 */ /* 0x000fe400078e000e */
[----:B------:R-:W-:Y:S01]  /*78b90*/  IMAD.MOV.U32 R29, RZ, RZ, R15 ;  /* 0x000000ffff1d7224 */ /* 0x000fe200078e000f */
[----:B------:R-:W4:Y:S01]  /*78ba0*/  LDL R27, [R1+0x13c] ;  /* 0x00013c00011b7983 */ /* 0x000f220000100800 */
[----:B------:R-:W-:-:S03]  /*78bb0*/  IMAD.MOV.U32 R30, RZ, RZ, R50 ;  /* 0x000000ffff1e7224 */ /* 0x000fc600078e0032 */
[----:B------:R-:W4:Y:S01]  /*78bc0*/  LDL.LU R14, [R1+0x6e64] ;  /* 0x006e6400010e7983 */ /* 0x000f220000300800 */
[----:B------:R-:W-:Y:S02]  /*78bd0*/  IMAD.MOV.U32 R37, RZ, RZ, R24 ;  /* 0x000000ffff257224 */ /* 0x000fe400078e0018 */
[----:B------:R-:W-:Y:S01]  /*78be0*/  IMAD.MOV.U32 R36, RZ, RZ, R25 ;  /* 0x000000ffff247224 */ /* 0x000fe200078e0019 */
[----:B------:R-:W4:Y:S01]  /*78bf0*/  LDL.LU R15, [R1+0x6e60] ;  /* 0x006e6000010f7983 */ /* 0x000f220000300800 */
[----:B------:R-:W-:-:S03]  /*78c00*/  IMAD.MOV.U32 R31, RZ, RZ, R51 ;  /* 0x000000ffff1f7224 */ /* 0x000fc600078e0033 */
[----:B------:R-:W4:Y:S04]  /*78c10*/  LDL.LU R50, [R1+0x6e5c] ;  /* 0x006e5c0001327983 */ /* 0x000f280000300800 */
[----:B------:R-:W4:Y:S04]  /*78c20*/  LDL.LU R51, [R1+0x6e58] ;  /* 0x006e580001337983 */ /* 0x000f280000300800 */
[----:B------:R-:W4:Y:S04]  /*78c30*/  LDL.LU.64 R20, [R1+0x970] ;  /* 0x0009700001147983 */ /* 0x000f280000300a00 */
[----:B------:R-:W4:Y:S04]  /*78c40*/  LDL.LU.64 R22, [R1+0x978] ;  /* 0x0009780001167983 */ /* 0x000f280000300a00 */
[----:B------:R-:W-:Y:S04]  /*78c50*/  STL.64 [R1+0x6d58], R38 ;  /* 0x006d582601007387 */ /* 0x000fe80000100a00 */
[----:B------:R-:W-:Y:S04]  /*78c60*/  STL.64 [R1+0x6d50], R36 ;  /* 0x006d502401007387 */ /* 0x000fe80000100a00 */
[----:B------:R-:W-:Y:S04]  /*78c70*/  STL [R1+0x69ec], R16 ;  /* 0x0069ec1001007387 */ /* 0x000fe80000100800 */
[----:B------:R0:W-:Y:S04]  /*78c80*/  STL [R1+0x69e8], R17 ;  /* 0x0069e81101007387 */ /* 0x0001e80000100800 */
[----:B---3--:R1:W-:Y:S04]  /*78c90*/  STL.64 [R1+0x6e28], R18 ;  /* 0x006e281201007387 */ /* 0x0083e80000100a00 */
[----:B0-----:R-:W3:Y:S04]  /*78ca0*/  LDL.LU.64 R16, [R1+0x960] ;  /* 0x0009600001107983 */ /* 0x001ee80000300a00 */
[----:B-1----:R-:W3:Y:S01]  /*78cb0*/  LDL.LU.64 R18, [R1+0x968] ;  /* 0x0009680001127983 */ /* 0x002ee20000300a00 */
        /* <DEDUP_REMOVED lines=8> */
[----:B--2---:R-:W-:-:S15]  /*78d40*/  HMMA.16816.F32.BF16 R32, R44, R12, R32 ;  /* 0x0000000c2c20723c */ /* 0x004fde0000041820 */
[----:B------:R-:W-:-:S04]  /*78d50*/  NOP ;  /* 0x0000000000007918 */ /* 0x000fc80000000000 */
[----:B------:R-:W-:Y:S02]  /*78d60*/  IMAD.MOV.U32 R49, RZ, RZ, R32 ;  /* 0x000000ffff317224 */ /* 0x000fe400078e0020 */
[----:B------:R-:W-:Y:S02]  /*78d70*/  IMAD.MOV.U32 R48, RZ, RZ, R33 ;  /* 0x000000ffff307224 */ /* 0x000fe400078e0021 */
[----:B------:R-:W-:Y:S02]  /*78d80*/  IMAD.MOV.U32 R13, RZ, RZ, R34 ;  /* 0x000000ffff0d7224 */ /* 0x000fe400078e0022 */
[----:B------:R-:W-:Y:S01]  /*78d90*/  IMAD.MOV.U32 R12, RZ, RZ, R35 ;  /* 0x000000ffff0c7224 */ /* 0x000fe200078e0023 */
[----:B----4-:R-:W-:Y:S04]  /*78da0*/  STL.64 [R1+0x6d88], R50 ;  /* 0x006d883201007387 */ /* 0x010fe80000100a00 */
[----:B------:R-:W-:Y:S01]  /*78db0*/  STL.64 [R1+0x6d80], R48 ;  /* 0x006d803001007387 */ /* 0x000fe20000100a00 */
[C---:B------:R-:W-:Y:S03]  /*78dc0*/  HMMA.16816.F32.BF16 R20, R44.reuse, R8, R20 ;  /* 0x000000082c14723c */ /* 0x040fe60000041814 */
[----:B------:R-:W-:Y:S04]  /*78dd0*/  STL.64 [R1+0x6ce8], R14 ;  /* 0x006ce80e01007387 */ /* 0x000fe80000100a00 */
[----:B------:R3:W-:Y:S04]  /*78de0*/  STL.64 [R1+0x6ce0], R12 ;  /* 0x006ce00c01007387 */ /* 0x0007e80000100a00 */
[----:B------:R-:W-:Y:S01]  /*78df0*/  STL.64 [R1+0x6dd8], R54 ;  /* 0x006dd83601007387 */ /* 0x000fe20000100a00 */
[----:B---3--:R-:W-:Y:S03]  /*78e00*/  HMMA.16816.F32.BF16 R12, R44, R4, R16 ;  /* 0x000000042c0c723c */ /* 0x008fe60000041810 */
[----:B------:R-:W0:Y:S04]  /*78e10*/  LDSM.16.MT88.4 R44, [R60+UR5+0x10800] ;  /* 0x010800053c2c783b */ /* 0x000e280008004200 */
[----:B------:R-:W-:Y:S01]  /*78e20*/  MOV R53, R22 ;  /* 0x0000001600357202 */ /* 0x000fe20000000f00 */
[----:B------:R-:W-:-:S02]  /*78e30*/  IMAD.MOV.U32 R52, RZ, RZ, R23 ;  /* 0x000000ffff347224 */ /* 0x000fc400078e0017 */
[----:B------:R-:W-:Y:S02]  /*78e40*/  IMAD.MOV.U32 R56, RZ, RZ, R20 ;  /* 0x000000ffff387224 */ /* 0x000fe400078e0014 */
[----:B------:R-:W-:Y:S01]  /*78e50*/  IMAD.MOV.U32 R57, RZ, RZ, R21 ;  /* 0x000000ffff397224 */ /* 0x000fe200078e0015 */
[----:B------:R-:W-:Y:S04]  /*78e60*/  STL.64 [R1+0x6dd0], R52 ;  /* 0x006dd03401007387 */ /* 0x000fe80000100a00 */
[----:B------:R-:W-:Y:S04]  /*78e70*/  STL.64 [R1+0x6da8], R58 ;  /* 0x006da83a01007387 */ /* 0x000fe80000100a00 */
[----:B------:R-:W-:Y:S01]  /*78e80*/  STL.64 [R1+0x6da0], R56 ;  /* 0x006da03801007387 */ /* 0x000fe20000100a00 */
[----:B------:R-:W-:-:S02]  /*78e90*/  IMAD.MOV.U32 R9, RZ, RZ, R12 ;  /* 0x000000ffff097224 */ /* 0x000fc400078e000c */
[----:B------:R-:W-:Y:S02]  /*78ea0*/  IMAD.MOV.U32 R8, RZ, RZ, R13 ;  /* 0x000000ffff087224 */ /* 0x000fe400078e000d */
[----:B------:R-:W-:Y:S02]  /*78eb0*/  IMAD.MOV.U32 R4, RZ, RZ, R15 ;  /* 0x000000ffff047224 */ /* 0x000fe400078e000f */
[----:B------:R-:W-:Y:S01]  /*78ec0*/  IMAD.MOV.U32 R5, RZ, RZ, R14 ;  /* 0x000000ffff057224 */ /* 0x000fe200078e000e */
[----:B------:R-:W-:Y:S04]  /*78ed0*/  STL.64 [R1+0x6cd8], R10 ;  /* 0x006cd80a01007387 */ /* 0x000fe80000100a00 */
[----:B------:R-:W-:Y:S04]  /*78ee0*/  STL.64 [R1+0x6cd0], R8 ;  /* 0x006cd00801007387 */ /* 0x000fe80000100a00 */
[----:B------:R-:W-:Y:S04]  /*78ef0*/  STL [R1+0x69b4], R4 ;  /* 0x0069b40401007387 */ /* 0x000fe80000100800 */
[----:B------:R-:W-:Y:S04]  /*78f00*/  STL [R1+0x69b0], R5 ;  /* 0x0069b00501007387 */ /* 0x000fe80000100800 */
[----:B------:R1:W-:Y:S02]  /*78f10*/  STL.64 [R1+0x6e30], R6 ;  /* 0x006e300601007387 */ /* 0x0003e40000100a00 */
[C---:B-1----:R-:W-:Y:S02]  /*78f20*/  HMMA.16816.F32.BF16 R4, R40.reuse, R26, R28 ;  /* 0x0000001a2804723c */ /* 0x042fe4000004181c */
[----:B0-----:R-:W-:Y:S04]  /*78f30*/  STL.64 [R1+0x6cb8], R46 ;  /* 0x006cb82e01007387 */ /* 0x001fe80000100a00 */
[----:B------:R-:W-:Y:S04]  /*78f40*/  STL.64 [R1+0x6cb0], R44 ;  /* 0x006cb02c01007387 */ /* 0x000fe80000100a00 */
[----:B------:R-:W2:Y:S09]  /*78f50*/  LDL.LU R52, [R1+0x8c0] ;  /* 0x0008c00001347983 */ /* 0x000eb20000300800 */
[----:B------:R-:W-:Y:S04]  /*78f60*/  STL.64 [R1+0x930], R4 ;  /* 0x0009300401007387 */ /* 0x000fe80000100a00 */
[----:B------:R-:W-:Y:S04]  /*78f70*/  STL.64 [R1+0x938], R6 ;  /* 0x0009380601007387 */ /* 0x000fe80000100a00 */
[----:B------:R-:W2:Y:S04]  /*78f80*/  LDL.LU R53, [R1+0x8c4] ;  /* 0x0008c40001357983 */ /* 0x000ea80000300800 */
[----:B------:R-:W3:Y:S04]  /*78f90*/  LDL.LU R54, [R1+0x8c8] ;  /* 0x0008c80001367983 */ /* 0x000ee80000300800 */
[----:B------:R-:W3:Y:S04]  /*78fa0*/  LDL.LU R55, [R1+0x8cc] ;  /* 0x0008cc0001377983 */ /* 0x000ee80000300800 */
[----:B---3--:R-:W-:Y:S04]  /*78fb0*/  STL.64 [R1+0x6e40], R54 ;  /* 0x006e403601007387 */ /* 0x008fe80000100a00 */
[----:B--2---:R0:W-:Y:S04]  /*78fc0*/  STL.64 [R1+0x6e38], R52 ;  /* 0x006e383401007387 */ /* 0x0041e80000100a00 */
[----:B0-----:R-:W2:Y:S04]  /*78fd0*/  LDL.LU R52, [R1+0x910] ;  /* 0x0009100001347983 */ /* 0x001ea80000300800 */
[----:B------:R-:W2:Y:S04]  /*78fe0*/  LDL.LU R53, [R1+0x914] ;  /* 0x0009140001357983 */ /* 0x000ea80000300800 */
[----:B------:R-:W3:Y:S04]  /*78ff0*/  LDL.LU R54, [R1+0x918] ;  /* 0x0009180001367983 */ /* 0x000ee80000300800 */
[----:B------:R-:W3:Y:S04]  /*79000*/  LDL.LU R55, [R1+0x91c] ;  /* 0x00091c0001377983 */ /* 0x000ee80000300800 */
[----:B------:R-:W4:Y:S04]  /*79010*/  LDL.LU R44, [R1+0x920] ;  /* 0x00092000012c7983 */ /* 0x000f280000300800 */
[----:B------:R-:W4:Y:S04]  /*79020*/  LDL.LU R45, [R1+0x924] ;  /* 0x00092400012d7983 */ /* 0x000f280000300800 */
[----:B------:R-:W4:Y:S04]  /*79030*/  LDL.LU R46, [R1+0x928] ;  /* 0x00092800012e7983 */ /* 0x000f280000300800 */
[----:B------:R-:W4:Y:S04]  /*79040*/  LDL.LU R47, [R1+0x92c] ;  /* 0x00092c00012f7983 */ /* 0x000f280000300800 */
[----:B---3--:R0:W-:Y:S04]  /*79050*/  STL.64 [R1+0x6e50], R54 ;  /* 0x006e503601007387 */ /* 0x0081e80000100a00 */
[----:B--2---:R-:W-:Y:S04]  /*79060*/  STL.64 [R1+0x6e48], R52 ;  /* 0x006e483401007387 */ /* 0x004fe80000100a00 */
[----:B------:R-:W2:Y:S04]  /*79070*/  LDL.64 R6, [R1+0x118] ;  /* 0x0001180001067983 */ /* 0x000ea80000100a00 */
[----:B0-----:R-:W4:Y:S04]  /*79080*/  LDL.64 R54, [R1+0x128] ;  /* 0x0001280001367983 */ /* 0x001f280000100a00 */
[----:B------:R-:W3:Y:S04]  /*79090*/  LDL.LU R16, [R1+0x900] ;  /* 0x0009000001107983 */ /* 0x000ee80000300800 */
[----:B------:R-:W3:Y:S04]  /*790a0*/  LDL.LU R17, [R1+0x904] ;  /* 0x0009040001117983 */ /* 0x000ee80000300800 */
[----:B------:R-:W3:Y:S04]  /*790b0*/  LDL.LU R18, [R1+0x908] ;  /* 0x0009080001127983 */ /* 0x000ee80000300800 */
[----:B------:R-:W3:Y:S04]  /*790c0*/  LDL.LU R19, [R1+0x90c] ;  /* 0x00090c0001137983 */ /* 0x000ee80000300800 */
[----:B------:R-:W3:Y:S04]  /*790d0*/  LDL.64 R30, [R1+0x108] ;  /* 0x00010800011e7983 */ /* 0x000ee80000100a00 */
[----:B------:R-:W2:Y:S04]  /*790e0*/  LDL R22, [R1+0xf8] ;  /* 0x0000f80001167983 */ /* 0x000ea80000100800 */
[----:B------:R-:W2:Y:S04]  /*790f0*/  LDL R23, [R1+0xfc] ;  /* 0x0000fc0001177983 */ /* 0x000ea80000100800 */
[----:B------:R-:W2:Y:S04]  /*79100*/  LDL.LU R36, [R1+0x8f0] ;  /* 0x0008f00001247983 */ /* 0x000ea80000300800 */
[----:B------:R-:W2:Y:S04]  /*79110*/  LDL.LU R37, [R1+0x8f4] ;  /* 0x0008f40001257983 */ /* 0x000ea80000300800 */
[----:B------:R-:W2:Y:S04]  /*79120*/  LDL.LU R38, [R1+0x8f8] ;  /* 0x0008f80001267983 */ /* 0x000ea80000300800 */
[----:B------:R-:W3:Y:S04]  /*79130*/  LDL.LU R39, [R1+0x8fc] ;  /* 0x0008fc0001277983 */ /* 0x000ee80000300800 */
[----:B------:R-:W3:Y:S04]  /*79140*/  LDL R58, [R1+0xd8] ;  /* 0x0000d800013a7983 */ /* 0x000ee80000100800 */
[----:B------:R-:W3:Y:S04]  /*79150*/  LDL R59, [R1+0xdc] ;  /* 0x0000dc00013b7983 */ /* 0x000ee80000100800 */
        /* <DEDUP_REMOVED lines=8> */
[----:B------:R-:W3:Y:S04]  /*791e0*/  LDL.64 R14, [R1+0xc8] ;  /* 0x0000c800010e7983 */ /* 0x000ee80000100a00 */
[----:B------:R-:W3:Y:S04]  /*791f0*/  LDL.LU R48, [R1+0x8b0] ;  /* 0x0008b00001307983 */ /* 0x000ee80000300800 */
[----:B------:R-:W3:Y:S04]  /*79200*/  LDL.LU R49, [R1+0x8b4] ;  /* 0x0008b40001317983 */ /* 0x000ee80000300800 */
[----:B------:R-:W3:Y:S04]  /*79210*/  LDL.LU R50, [R1+0x8b8] ;  /* 0x0008b80001327983 */ /* 0x000ee80000300800 */
[----:B------:R-:W3:Y:S04]  /*79220*/  LDL.LU R51, [R1+0x8bc] ;  /* 0x0008bc0001337983 */ /* 0x000ee80000300800 */
[----:B------:R-:W3:Y:S01]  /*79230*/  LDL.64 R34, [R1+0xb8] ;  /* 0x0000b80001227983 */ /* 0x000ee20000100a00 */
[----:B----4-:R-:W-:-:S15]  /*79240*/  HMMA.16816.F32.BF16 R44, R40, R54, R44 ;  /* 0x00000036282c723c */ /* 0x010fde000004182c */
[----:B------:R-:W-:-:S04]  /*79250*/  NOP ;  /* 0x0000000000007918 */ /* 0x000fc80000000000 */
[----:B------:R0:W-:Y:S04]  /*79260*/  STL.64 [R1+0x920], R44 ;  /* 0x0009202c01007387 */ /* 0x0001e80000100a00 */
[----:B------:R2:W-:Y:S01]  /*79270*/  STL.64 [R1+0x928], R46 ;  /* 0x0009282e01007387 */ /* 0x0005e20000100a00 */
[----:B0-----:R-:W-:Y:S02]  /*79280*/  IMAD.MOV.U32 R45, RZ, RZ, R54 ;  /* 0x000000ffff2d7224 */ /* 0x001fe400078e0036 */
[----:B------:R-:W-:Y:S02]  /*79290*/  IMAD.MOV.U32 R44, RZ, RZ, R55 ;  /* 0x000000ffff2c7224 */ /* 0x000fe400078e0037 */
[----:B------:R-:W4:Y:S04]  /*792a0*/  LDL.LU.64 R54, [R1+0x6e50] ;  /* 0x006e500001367983 */ /* 0x000f280000300a00 */
[----:B------:R-:W4:Y:S01]  /*792b0*/  LDL.LU.64 R52, [R1+0x6e48] ;  /* 0x006e480001347983 */ /* 0x000f220000300a00 */
[----:B--2---:R-:W-:-:S02]  /*792c0*/  IMAD.MOV.U32 R47, RZ, RZ, R6 ;  /* 0x000000ffff2f7224 */ /* 0x004fc400078e0006 */
[----:B------:R-:W-:Y:S01]  /*792d0*/  IMAD.MOV.U32 R46, RZ, RZ, R7 ;  /* 0x000000ffff2e7224 */ /* 0x000fe200078e0007 */
[----:B----4-:R-:W-:-:S15]  /*792e0*/  HMMA.16816.F32.BF16 R52, R40, R6, R52 ;  /* 0x000000062834723c */ /* 0x010fde0000041834 */
[----:B------:R-:W-:-:S04]  /*792f0*/  NOP ;  /* 0x0000000000007918 */ /* 0x000fc80000000000 */
[----:B------:R-:W-:Y:S04]  /*79300*/  STL.64 [R1+0x910], R52 ;  /* 0x0009103401007387 */ /* 0x000fe80000100a00 */
[----:B------:R0:W-:Y:S04]  /*79310*/  STL.64 [R1+0x918], R54 ;  /* 0x0009183601007387 */ /* 0x0001e80000100a00 */
[----:B0-----:R-:W2:Y:S04]  /*79320*/  LDL.LU.64 R54, [R1+0x6e40] ;  /* 0x006e400001367983 */ /* 0x001ea80000300a00 */
[----:B------:R-:W2:Y:S04]  /*79330*/  LDL.LU.64 R52, [R1+0x6e38] ;  /* 0x006e380001347983 */ /* 0x000ea80000300a00 */
[----:B------:R-:W4:Y:S04]  /*79340*/  LDL.LU.64 R6, [R1+0x6e30] ;  /* 0x006e300001067983 */ /* 0x000f280000300a00 */
[----:B------:R0:W-:Y:S04]  /*79350*/  STL.64 [R1+0x6de8], R46 ;  /* 0x006de82e01007387 */ /* 0x0001e80000100a00 */
[----:B------:R-:W-:Y:S04]  /*79360*/  STL.64 [R1+0x6de0], R44 ;  /* 0x006de02c01007387 */ /* 0x000fe80000100a00 */
[----:B0-----:R-:W2:Y:S01]  /*79370*/  LDL.64 R46, [R1+0xe8] ;  /* 0x0000e800012e7983 */ /* 0x001ea20000100a00 */
[C---:B---3--:R-:W-:Y:S08]  /*79380*/  HMMA.16816.F32.BF16 R16, R40.reuse, R30, R16 ;  /* 0x0000001e2810723c */ /* 0x048ff00000041810 */
[----:B------:R-:W-:Y:S01]  /*79390*/  HMMA.16816.F32.BF16 R20, R40, R22, R36 ;  /* 0x000000162814723c */ /* 0x000fe20000041824 */
[----:B------:R-:W-:-:S02]  /*793a0*/  IMAD.MOV.U32 R0, RZ, RZ, R31 ;  /* 0x000000ffff007224 */ /* 0x000fc400078e001f */
[----:B------:R-:W-:-:S08]  /*793b0*/  IMAD.MOV.U32 R2, RZ, RZ, R30 ;  /* 0x000000ffff027224 */ /* 0x000fd000078e001e */
[----:B------:R-:W-:Y:S04]  /*793c0*/  STL.64 [R1+0x900], R16 ;  /* 0x0009001001007387 */ /* 0x000fe80000100a00 */
[----:B------:R0:W-:Y:S04]  /*793d0*/  STL.64 [R1+0x908], R18 ;  /* 0x0009081201007387 */ /* 0x0001e80000100a00 */
[----:B0-----:R-:W3:Y:S04]  /*793e0*/  LDL.LU.64 R18, [R1+0x6e28] ;  /* 0x006e280001127983 */ /* 0x001ee80000300a00 */
[----:B------:R-:W3:Y:S04]  /*793f0*/  LDL.LU.64 R30, [R1+0x6e20] ;  /* 0x006e2000011e7983 */ /* 0x000ee80000300a00 */
[----:B------:R-:W-:Y:S04]  /*79400*/  STL [R1+0x6c7c], R0 ;  /* 0x006c7c0001007387 */ /* 0x000fe80000100800 */
[----:B------:R-:W-:Y:S04]  /*79410*/  STL [R1+0x6c78], R2 ;  /* 0x006c780201007387 */ /* 0x000fe80000100800 */
[----:B------:R-:W3:Y:S04]  /*79420*/  LDL.LU R36, [R1+0x8a0] ;  /* 0x0008a00001247983 */ /* 0x000ee80000300800 */
[----:B------:R-:W-:Y:S04]  /*79430*/  STL.64 [R1+0x8f0], R20 ;  /* 0x0008f01401007387 */ /* 0x000fe80000100a00 */
[----:B------:R0:W-:Y:S04]  /*79440*/  STL.64 [R1+0x8f8], R22 ;  /* 0x0008f81601007387 */ /* 0x0001e80000100a00 */
[----:B------:R-:W3:Y:S04]  /*79450*/  LDL.LU R37, [R1+0x8a4] ;  /* 0x0008a40001257983 */ /* 0x000ee80000300800 */
[----:B------:R-:W3:Y:S04]  /*79460*/  LDL.LU R38, [R1+0x8a8] ;  /* 0x0008a80001267983 */ /* 0x000ee80000300800 */
[----:B------:R-:W3:Y:S04]  /*79470*/  LDL.LU R39, [R1+0x8ac] ;  /* 0x0008ac0001277983 */ /* 0x000ee80000300800 */
[----:B0-----:R-:W3:Y:S01]  /*79480*/  LDL.64 R22, [R1+0xa8] ;  /* 0x0000a80001167983 */ /* 0x001ee20000100a00 */
[----:B------:R-:W-:Y:S01]  /*79490*/  IMAD.MOV.U32 R5, RZ, RZ, R15 ;  /* 0x000000ffff057224 */ /* 0x000fe200078e000f */
[----:B------:R-:W-:Y:S01]  /*794a0*/  MOV R28, R34 ;  /* 0x00000022001c7202 */ /* 0x000fe20000000f00 */
[----:B--2---:R-:W-:Y:S01]  /*794b0*/  HMMA.16816.F32.BF16 R24, R40, R46, R24 ;  /* 0x0000002e2818723c */ /* 0x004fe20000041818 */
[----:B------:R-:W-:-:S02]  /*794c0*/  IMAD.MOV.U32 R4, RZ, RZ, R46 ;  /* 0x000000ffff047224 */ /* 0x000fc400078e002e */
[----:B------:R-:W-:-:S05]  /*794d0*/  IMAD.MOV.U32 R3, RZ, RZ, R47 ;  /* 0x000000ffff037224 */ /* 0x000fca00078e002f */
[C---:B------:R-:W-:Y:S08]  /*794e0*/  HMMA.16816.F32.BF16 R44, R40.reuse, R58, R8 ;  /* 0x0000003a282c723c */ /* 0x040ff00000041808 */
[C---:B------:R-:W-:Y:S03]  /*794f0*/  HMMA.16816.F32.BF16 R8, R40.reuse, R14, R52 ;  /* 0x0000000e2808723c */ /* 0x040fe60000041834 */
[----:B------:R-:W-:Y:S04]  /*79500*/  STL.64 [R1+0x8e0], R24 ;  /* 0x0008e01801007387 */ /* 0x000fe80000100a00 */
[----:B------:R0:W-:Y:S04]  /*79510*/  STL.64 [R1+0x8e8], R26 ;  /* 0x0008e81a01007387 */ /* 0x0001e80000100a00 */
[----:B0-----:R-:W2:Y:S04]  /*79520*/  LDL.LU.64 R26, [R1+0x6e18] ;  /* 0x006e1800011a7983 */ /* 0x001ea80000300a00 */
[----:B------:R-:W-:Y:S04]  /*79530*/  STL [R1+0x6c84], R3 ;  /* 0x006c840301007387 */ /* 0x000fe80000100800 */
[----:B------:R-:W-:Y:S04]  /*79540*/  STL [R1+0x6c80], R4 ;  /* 0x006c800401007387 */ /* 0x000fe80000100800 */
[----:B------:R-:W-:Y:S04]  /*79550*/  STL.64 [R1+0x8d0], R44 ;  /* 0x0008d02c01007387 */ /* 0x000fe80000100a00 */
[----:B------:R-:W-:Y:S04]  /*79560*/  STL.64 [R1+0x8d8], R46 ;  /* 0x0008d82e01007387 */ /* 0x000fe80000100a00 */
[----:B------:R-:W-:Y:S04]  /*79570*/  STL.64 [R1+0x8c0], R8 ;  /* 0x0008c00801007387 */ /* 0x000fe80000100a00 */
[----:B------:R-:W-:Y:S04]  /*79580*/  STL.64 [R1+0x8c8], R10 ;  /* 0x0008c80a01007387 */ /* 0x000fe80000100a00 */
[----:B------:R-:W-:Y:S04]  /*79590*/  STL [R1+0x6c8c], R5 ;  /* 0x006c8c0501007387 */ /* 0x000fe80000100800 */
[----:B----4-:R0:W-:Y:S02]  /*795a0*/  STL.64 [R1+0x6df0], R6 ;  /* 0x006df00601007387 */ /* 0x0101e40000100a00 */
[----:B0-----:R-:W-:Y:S01]  /*795b0*/  HMMA.16816.F32.BF16 R4, R40, R34, R48 ;  /* 0x000000222804723c */ /* 0x001fe20000041830 */
[----:B------:R-:W-:-:S02]  /*795c0*/  IMAD.MOV.U32 R24, RZ, RZ, R14 ;  /* 0x000000ffff187224 */ /* 0x000fc400078e000e */
[----:B------:R-:W-:-:S03]  /*795d0*/  IMAD.MOV.U32 R25, RZ, RZ, R35 ;  /* 0x000000ffff197224 */ /* 0x000fc600078e0023 */
[----:B------:R-:W-:-:S13]  /*795e0*/  STL [R1+0x6c88], R24 ;  /* 0x006c881801007387 */ /* 0x000fda0000100800 */
[----:B------:R-:W-:Y:S04]  /*795f0*/  STL.64 [R1+0x8b0], R4 ;  /* 0x0008b00401007387 */ /* 0x000fe80000100a00 */
[----:B------:R3:W-:Y:S04]  /*79600*/  STL.64 [R1+0x8b8], R6 ;  /* 0x0008b80601007387 */ /* 0x0007e80000100a00 */
[----:B------:R-:W4:Y:S04]  /*79610*/  LDL.64 R34, [R1+0x98] ;  /* 0x0000980001227983 */ /* 0x000f280000100a00 */
[----:B------:R-:W2:Y:S04]  /*79620*/  LDL.LU R56, [R1+0x880] ;  /* 0x0008800001387983 */ /* 0x000ea80000300800 */
[----:B------:R-:W2:Y:S04]  /*79630*/  LDL.LU R57, [R1+0x884] ;  /* 0x0008840001397983 */ /* 0x000ea80000300800 */
[----:B------:R-:W2:Y:S04]  /*79640*/  LDL.LU R58, [R1+0x888] ;  /* 0x00088800013a7983 */ /* 0x000ea80000300800 */
[----:B------:R-:W2:Y:S01]  /*79650*/  LDL.LU R59, [R1+0x88c] ;  /* 0x00088c00013b7983 */ /* 0x000ea20000300800 */
[----:B---3--:R-:W-:Y:S03]  /*79660*/  HMMA.16816.F32.BF16 R4, R40, R22, R36 ;  /* 0x000000162804723c */ /* 0x008fe60000041824 */
[----:B--2---:R-:W-:Y:S04]  /*79670*/  STL.64 [R1+0x6e10], R58 ;  /* 0x006e103a01007387 */ /* 0x004fe80000100a00 */
[----:B------:R0:W-:Y:S04]  /*79680*/  STL.64 [R1+0x6e08], R56 ;  /* 0x006e083801007387 */ /* 0x0001e80000100a00 */
[----:B0-----:R-:W4:Y:S04]  /*79690*/  LDL.LU R56, [R1+0x890] ;  /* 0x0008900001387983 */ /* 0x001f280000300800 */
[----:B------:R-:W4:Y:S04]  /*796a0*/  LDL.LU R57, [R1+0x894] ;  /* 0x0008940001397983 */ /* 0x000f280000300800 */
[----:B------:R-:W4:Y:S04]  /*796b0*/  LDL.LU R58, [R1+0x898] ;  /* 0x00089800013a7983 */ /* 0x000f280000300800 */
[----:B------:R-:W4:Y:S04]  /*796c0*/  LDL.LU R59, [R1+0x89c] ;  /* 0x00089c00013b7983 */ /* 0x000f280000300800 */
[----:B------:R-:W2:Y:S04]  /*796d0*/  LDL.64 R14, [R1+0x88] ;  /* 0x00008800010e7983 */ /* 0x000ea80000100a00 */
[----:B------:R0:W-:Y:S04]  /*796e0*/  STL [R1+0x6c94], R25 ;  /* 0x006c941901007387 */ /* 0x0001e80000100800 */
[----:B------:R1:W-:Y:S04]  /*796f0*/  STL.64 [R1+0x6df8], R26 ;  /* 0x006df81a01007387 */ /* 0x0003e80000100a00 */
[----:B------:R-:W-:Y:S04]  /*79700*/  STL [R1+0x6c90], R28 ;  /* 0x006c901c01007387 */ /* 0x000fe80000100800 */
[----:B------:R-:W-:Y:S04]  /*79710*/  STL.64 [R1+0x8a0], R4 ;  /* 0x0008a00401007387 */ /* 0x000fe80000100a00 */
[----:B------:R3:W-:Y:S04]  /*79720*/  STL.64 [R1+0x8a8], R6 ;  /* 0x0008a80601007387 */ /* 0x0007e80000100a00 */
[----:B------:R-:W2:Y:S04]  /*79730*/  LDL.LU R24, [R1+0x870] ;  /* 0x0008700001187983 */ /* 0x000ea80000300800 */
[----:B0-----:R-:W2:Y:S04]  /*79740*/  LDL.LU R25, [R1+0x874] ;  /* 0x0008740001197983 */ /* 0x001ea80000300800 */
[----:B-1----:R-:W2:Y:S04]  /*79750*/  LDL.LU R26, [R1+0x878] ;  /* 0x00087800011a7983 */ /* 0x002ea80000300800 */
[----:B------:R-:W2:Y:S04]  /*79760*/  LDL.LU R27, [R1+0x87c] ;  /* 0x00087c00011b7983 */ /* 0x000ea80000300800 */
[----:B---3--:R-:W2:Y:S01]  /*79770*/  LDL.64 R6, [R1+0x78] ;  /* 0x0000780001067983 */ /* 0x008ea20000100a00 */
[----:B------:R-:W-:-:S03]  /*79780*/  IMAD.MOV.U32 R17, RZ, RZ, R22 ;  /* 0x000000ffff117224 */ /* 0x000fc600078e0016 */
[----:B------:R-:W3:Y:S01]  /*79790*/  LDL.LU R48, [R1+0x860] ;  /* 0x0008600001307983 */ /* 0x000ee20000300800 */
[----:B------:R-:W-:-:S03]  /*797a0*/  IMAD.MOV.U32 R16, RZ, RZ, R23 ;  /* 0x000000ffff107224 */ /* 0x000fc600078e0017 */
        /* <DEDUP_REMOVED lines=14> */
[----:B------:R-:W-:Y:S04]  /*79890*/  STL [R1+0x6c9c], R16 ;  /* 0x006c9c1001007387 */ /* 0x000fe80000100800 */
[----:B------:R-:W-:Y:S01]  /*798a0*/  STL [R1+0x6c98], R17 ;  /* 0x006c981101007387 */ /* 0x000fe20000100800 */
[----:B----4-:R-:W-:-:S15]  /*798b0*/  HMMA.16816.F32.BF16 R56, R40, R34, R56 ;  /* 0x000000222838723c */ /* 0x010fde0000041838 */
[----:B------:R-:W-:-:S04]  /*798c0*/  NOP ;  /* 0x0000000000007918 */ /* 0x000fc80000000000 */
[----:B------:R-:W-:Y:S04]  /*798d0*/  STL.64 [R1+0x890], R56 ;  /* 0x0008903801007387 */ /* 0x000fe80000100a00 */
[----:B------:R0:W-:Y:S04]  /*798e0*/  STL.64 [R1+0x898], R58 ;  /* 0x0008983a01007387 */ /* 0x0001e80000100a00 */
[----:B0-----:R-:W4:Y:S04]  /*798f0*/  LDL.LU.64 R58, [R1+0x6e10] ;  /* 0x006e1000013a7983 */ /* 0x001f280000300a00 */
[----:B------:R-:W4:Y:S01]  /*79900*/  LDL.LU.64 R56, [R1+0x6e08] ;  /* 0x006e080001387983 */ /* 0x000f220000300a00 */
[----:B------:R-:W-:Y:S01]  /*79910*/  IMAD.MOV.U32 R29, RZ, RZ, R35 ;  /* 0x000000ffff1d7224 */ /* 0x000fe200078e0023 */
[----:B--2---:R-:W-:Y:S01]  /*79920*/  HMMA.16816.F32.BF16 R24, R40, R6, R24 ;  /* 0x000000062818723c */ /* 0x004fe20000041818 */
[----:B------:R-:W-:-:S02]  /*79930*/  IMAD.MOV.U32 R60, RZ, RZ, R34 ;  /* 0x000000ffff3c7224 */ /* 0x000fc400078e0022 */
[----:B------:R-:W2:Y:S04]  /*79940*/  LDL.LU.64 R34, [R1+0x6e00] ;  /* 0x006e000001227983 */ /* 0x000ea80000300a00 */
[----:B------:R-:W-:Y:S01]  /*79950*/  STL [R1+0x6ca4], R29 ;  /* 0x006ca41d01007387 */ /* 0x000fe20000100800 */
[----:B------:R-:W-:-:S03]  /*79960*/  IMAD.MOV.U32 R32, RZ, RZ, R15 ;  /* 0x000000ffff207224 */ /* 0x000fc600078e000f */
[----:B------:R-:W-:Y:S01]  /*79970*/  STL [R1+0x6ca0], R60 ;  /* 0x006ca03c01007387 */ /* 0x000fe20000100800 */
[----:B------:R-:W-:Y:S02]  /*79980*/  IMAD.MOV.U32 R33, RZ, RZ, R14 ;  /* 0x000000ffff217224 */ /* 0x000fe400078e000e */
[----:B------:R-:W-:Y:S02]  /*79990*/  IMAD.MOV.U32 R2, RZ, RZ, R6 ;  /* 0x000000ffff027224 */ /* 0x000fe400078e0006 */
[----:B------:R-:W-:Y:S01]  /*799a0*/  IMAD.MOV.U32 R61, RZ, RZ, R7 ;  /* 0x000000ffff3d7224 */ /* 0x000fe200078e0007 */
[----:B----4-:R-:W-:-:S15]  /*799b0*/  HMMA.16816.F32.BF16 R56, R40, R14, R56 ;  /* 0x0000000e2838723c */ /* 0x010fde0000041838 */
[----:B------:R-:W-:-:S04]  /*799c0*/  NOP ;  /* 0x0000000000007918 */ /* 0x000fc80000000000 */
[----:B------:R0:W-:Y:S04]  /*799d0*/  STL.64 [R1+0x880], R56 ;  /* 0x0008803801007387 */ /* 0x0001e80000100a00 */
[----:B------:R1:W-:Y:S04]  /*799e0*/  STL.64 [R1+0x888], R58 ;  /* 0x0008883a01007387 */ /* 0x0003e80000100a00 */
[----:B0-----:R-:W4:Y:S04]  /*799f0*/  LDL.LU R56, [R1+0x830] ;  /* 0x0008300001387983 */ /* 0x001f280000300800 */
[----:B------:R-:W4:Y:S04]  /*79a00*/  LDL.LU R57, [R1+0x834] ;  /* 0x0008340001397983 */ /* 0x000f280000300800 */
[----:B-1----:R-:W4:Y:S04]  /*79a10*/  LDL.LU R58, [R1+0x838] ;  /* 0x00083800013a7983 */ /* 0x002f280000300800 */
[----:B------:R-:W4:Y:S04]  /*79a20*/  LDL.LU R59, [R1+0x83c] ;  /* 0x00083c00013b7983 */ /* 0x000f280000300800 */
[----:B------:R-:W4:Y:S04]  /*79a30*/  LDL.64 R14, [R1+0x38] ;  /* 0x00003800010e7983 */ /* 0x000f280000100a00 */
[----:B------:R-:W-:Y:S04]  /*79a40*/  STL [R1+0x6cac], R32 ;  /* 0x006cac2001007387 */ /* 0x000fe80000100800 */
[----:B------:R-:W-:Y:S04]  /*79a50*/  STL [R1+0x6ca8], R33 ;  /* 0x006ca82101007387 */ /* 0x000fe80000100800 */
[----:B------:R-:W-:Y:S04]  /*79a60*/  STL.64 [R1+0x870], R24 ;  /* 0x0008701801007387 */ /* 0x000fe80000100a00 */
[----:B------:R0:W-:Y:S04]  /*79a70*/  STL.64 [R1+0x878], R26 ;  /* 0x0008781a01007387 */ /* 0x0001e80000100a00 */
[----:B0-----:R-:W2:Y:S04]  /*79a80*/  LDL.LU.64 R26, [R1+0x6df8] ;  /* 0x006df800011a7983 */ /* 0x001ea80000300a00 */
[----:B------:R-:W2:Y:S01]  /*79a90*/  LDL.LU.64 R6, [R1+0x6df0] ;  /* 0x006df00001067983 */ /* 0x000ea20000300a00 */
[C---:B---3--:R-:W-:Y:S08]  /*79aa0*/  HMMA.16816.F32.BF16 R48, R40.reuse, R22, R48 ;  /* 0x000000162830723c */ /* 0x048ff00000041830 */
[C---:B------:R-:W-:Y:S08]  /*79ab0*/  HMMA.16816.F32.BF16 R44, R40.reuse, R54, R44 ;  /* 0x00000036282c723c */ /* 0x040ff0000004182c */
[----:B------:R-:W-:Y:S03]  /*79ac0*/  HMMA.16816.F32.BF16 R8, R40, R38, R8 ;  /* 0x000000262808723c */ /* 0x000fe60000041808 */
[----:B------:R0:W-:Y:S04]  /*79ad0*/  STL.64 [R1+0x860], R48 ;  /* 0x0008603001007387 */ /* 0x0001e80000100a00 */
[----:B------:R1:W-:Y:S01]  /*79ae0*/  STL.64 [R1+0x868], R50 ;  /* 0x0008683201007387 */ /* 0x0003e20000100a00 */
[----:B------:R-:W-:-:S02]  /*79af0*/  IMAD.MOV.U32 R4, RZ, RZ, R22 ;  /* 0x000000ffff047224 */ /* 0x000fc400078e0016 */
[----:B------:R-:W-:Y:S01]  /*79b00*/  IMAD.MOV.U32 R0, RZ, RZ, R23 ;  /* 0x000000ffff007224 */ /* 0x000fe200078e0017 */
[----:B0-----:R-:W3:Y:S04]  /*79b10*/  LDL.LU R48, [R1+0x820] ;  /* 0x0008200001307983 */ /* 0x001ee80000300800 */
[----:B------:R-:W3:Y:S04]  /*79b20*/  LDL.LU R49, [R1+0x824] ;  /* 0x0008240001317983 */ /* 0x000ee80000300800 */
[----:B-1----:R-:W3:Y:S04]  /*79b30*/  LDL.LU R50, [R1+0x828] ;  /* 0x0008280001327983 */ /* 0x002ee80000300800 */
[----:B------:R-:W3:Y:S04]  /*79b40*/  LDL.LU R51, [R1+0x82c] ;  /* 0x00082c0001337983 */ /* 0x000ee80000300800 */
[----:B------:R-:W3:Y:S01]  /*79b50*/  LDL.64 R22, [R1+0x28] ;  /* 0x0000280001167983 */ /* 0x000ee20000100a00 */
[----:B------:R-:W-:-:S03]  /*79b60*/  IMAD.MOV.U32 R24, RZ, RZ, R54 ;  /* 0x000000ffff187224 */ /* 0x000fc600078e0036 */
[----:B------:R-:W-:Y:S01]  /*79b70*/  STL.64 [R1+0x850], R44 ;  /* 0x0008502c01007387 */ /* 0x000fe20000100a00 */
[----:B------:R-:W-:-:S03]  /*79b80*/  IMAD.MOV.U32 R3, RZ, RZ, R55 ;  /* 0x000000ffff037224 */ /* 0x000fc600078e0037 */
[----:B------:R0:W-:Y:S01]  /*79b90*/  STL.64 [R1+0x858], R46 ;  /* 0x0008582e01007387 */ /* 0x0001e20000100a00 */
[----:B------:R-:W-:-:S03]  /*79ba0*/  IMAD.MOV.U32 R28, RZ, RZ, R38 ;  /* 0x000000ffff1c7224 */ /* 0x000fc600078e0026 */
[----:B0-----:R-:W3:Y:S04]  /*79bb0*/  LDL.LU.64 R46, [R1+0x6de8] ;  /* 0x006de800012e7983 */ /* 0x001ee80000300a00 */
[----:B------:R-:W3:Y:S04]  /*79bc0*/  LDL.LU.64 R44, [R1+0x6de0] ;  /* 0x006de000012c7983 */ /* 0x000ee80000300a00 */
[----:B------:R-:W3:Y:S04]  /*79bd0*/  LDL.LU.64 R54, [R1+0x6dd8] ;  /* 0x006dd80001367983 */ /* 0x000ee80000300a00 */
[----:B------:R-:W4:Y:S04]  /*79be0*/  LDL.LU.64 R52, [R1+0x6dd0] ;  /* 0x006dd00001347983 */ /* 0x000f280000300a00 */
[----:B------:R0:W-:Y:S04]  /*79bf0*/  STL.64 [R1+0x840], R8 ;  /* 0x0008400801007387 */ /* 0x0001e80000100a00 */
[----:B------:R3:W-:Y:S04]  /*79c00*/  STL.64 [R1+0x848], R10 ;  /* 0x0008480a01007387 */ /* 0x0007e80000100a00 */
[----:B------:R-:W4:Y:S01]  /*79c10*/  LDL.LU R36, [R1+0x810] ;  /* 0x0008100001247983 */ /* 0x000f220000300800 */
[----:B--2---:R-:W-:-:S03]  /*79c20*/  IMAD.MOV.U32 R37, RZ, RZ, R6 ;  /* 0x000000ffff257224 */ /* 0x004fc600078e0006 */
[----:B------:R-:W2:Y:S01]  /*79c30*/  LDL.LU R6, [R1+0x6dcc] ;  /* 0x006dcc0001067983 */ /* 0x000ea20000300800 */
[----:B------:R-:W-:-:S03]  /*79c40*/  IMAD.MOV.U32 R38, RZ, RZ, R7 ;  /* 0x000000ffff267224 */ /* 0x000fc600078e0007 */
[----:B------:R-:W2:Y:S01]  /*79c50*/  LDL.LU R7, [R1+0x6dc8] ;  /* 0x006dc80001077983 */ /* 0x000ea20000300800 */
[----:B------:R-:W-:-:S03]  /*79c60*/  IMAD.MOV.U32 R5, RZ, RZ, R39 ;  /* 0x000000ffff057224 */ /* 0x000fc600078e0027 */
[----:B------:R-:W4:Y:S04]  /*79c70*/  LDL.LU R39, [R1+0x81c] ;  /* 0x00081c0001277983 */ /* 0x000f280000300800 */
[----:B0-----:R-:W4:Y:S04]  /*79c80*/  LDL.LU R8, [R1+0x7e0] ;  /* 0x0007e00001087983 */ /* 0x001f280000300800 */
[----:B------:R-:W4:Y:S01]  /*79c90*/  LDL.LU R9, [R1+0x7e4] ;  /* 0x0007e40001097983 */ /* 0x000f220000300800 */
[----:B---3--:R-:W-:Y:S01]  /*79ca0*/  MOV R10, R55 ;  /* 0x00000037000a7202 */ /* 0x008fe20000000f00 */
[----:B------:R-:W-:-:S02]  /*79cb0*/  IMAD.MOV.U32 R11, RZ, RZ, R54 ;  /* 0x000000ffff0b7224 */ /* 0x000fc400078e0036 */
[----:B------:R-:W3:Y:S04]  /*79cc0*/  LDL.LU R55, [R1+0x6dc4] ;  /* 0x006dc40001377983 */ /* 0x000ee80000300800 */
[----:B------:R-:W3:Y:S04]  /*79cd0*/  LDL.LU R54, [R1+0x6dc0] ;  /* 0x006dc00001367983 */ /* 0x000ee80000300800 */
[----:B--2---:R0:W-:Y:S04]  /*79ce0*/  STL.64 [R1+0x6cc8], R6 ;  /* 0x006cc80601007387 */ /* 0x0041e80000100a00 */
[----:B------:R1:W-:Y:S01]  /*79cf0*/  STL.64 [R1+0x6cc0], R4 ;  /* 0x006cc00401007387 */ /* 0x0003e20000100a00 */
[----:B0-----:R-:W-:-:S02]  /*79d00*/  IMAD.MOV.U32 R6, RZ, RZ, R26 ;  /* 0x000000ffff067224 */ /* 0x001fc400078e001a */
[----:B-1----:R-:W-:Y:S02]  /*79d10*/  IMAD.MOV.U32 R4, RZ, RZ, R18 ;  /* 0x000000ffff047224 */ /* 0x002fe400078e0012 */
[----:B------:R-:W2:Y:S01]  /*79d20*/  LDL.LU R18, [R1+0x6dbc] ;  /* 0x006dbc0001127983 */ /* 0x000ea20000300800 */
[----:B------:R-:W-:Y:S02]  /*79d30*/  IMAD.MOV.U32 R5, RZ, RZ, R19 ;  /* 0x000000ffff057224 */ /* 0x000fe400078e0013 */
[----:B------:R-:W-:Y:S01]  /*79d40*/  IMAD.MOV.U32 R7, RZ, RZ, R27 ;  /* 0x000000ffff077224 */ /* 0x000fe200078e001b */
[----:B------:R-:W2:Y:S04]  /*79d50*/  LDL.LU R19, [R1+0x6db8] ;  /* 0x006db80001137983 */ /* 0x000ea80000300800 */
[----:B------:R-:W2:Y:S04]  /*79d60*/  LDL.LU R26, [R1+0x6db4] ;  /* 0x006db400011a7983 */ /* 0x000ea80000300800 */
[----:B------:R-:W2:Y:S01]  /*79d70*/  LDL.LU R27, [R1+0x6db0] ;  /* 0x006db000011b7983 */ /* 0x000ea20000300800 */
[C---:B----4-:R-:W-:Y:S08]  /*79d80*/  HMMA.16816.F32.BF16 R56, R40.reuse, R14, R56 ;  /* 0x0000000e2838723c */ /* 0x050ff00000041838 */
[----:B------:R-:W-:Y:S01]  /*79d90*/  HMMA.16816.F32.BF16 R48, R40, R22, R48 ;  /* 0x000000162830723c */ /* 0x000fe20000041830 */
[----:B------:R-:W-:-:S02]  /*79da0*/  IMAD.MOV.U32 R12, RZ, RZ, R30 ;  /* 0x000000ffff0c7224 */ /* 0x000fc400078e001e */
[----:B------:R-:W-:Y:S02]  /*79db0*/  IMAD.MOV.U32 R17, RZ, RZ, R14 ;  /* 0x000000ffff117224 */ /* 0x000fe400078e000e */
[----:B------:R-:W-:Y:S02]  /*79dc0*/  IMAD.MOV.U32 R25, RZ, RZ, R15 ;  /* 0x000000ffff197224 */ /* 0x000fe400078e000f */
[----:B------:R-:W-:-:S04]  /*79dd0*/  IMAD.MOV.U32 R13, RZ, RZ, R31 ;  /* 0x000000ffff0d7224 */ /* 0x000fc800078e001f */
[----:B------:R-:W-:Y:S04]  /*79de0*/  STL.64 [R1+0x830], R56 ;  /* 0x0008303801007387 */ /* 0x000fe80000100a00 */
[----:B------:R0:W-:Y:S01]  /*79df0*/  STL.64 [R1+0x838], R58 ;  /* 0x0008383a01007387 */ /* 0x0001e20000100a00 */
[----:B------:R-:W-:Y:S02]  /*79e00*/  IMAD.MOV.U32 R14, RZ, RZ, R34 ;  /* 0x000000ffff0e7224 */ /* 0x000fe400078e0022 */
[----:B------:R-:W-:Y:S01]  /*79e10*/  IMAD.MOV.U32 R15, RZ, RZ, R35 ;  /* 0x000000ffff0f7224 */ /* 0x000fe200078e0023 */
[----:B0-----:R-:W4:Y:S04]  /*79e20*/  LDL.LU.64 R58, [R1+0x6da8] ;  /* 0x006da800013a7983 */ /* 0x001f280000300a00 */
[----:B------:R-:W3:Y:S04]  /*79e30*/  LDL.LU.64 R56, [R1+0x6da0] ;  /* 0x006da00001387983 */ /* 0x000ee80000300a00 */
[----:B------:R-:W3:Y:S04]  /*79e40*/  LDL.LU R30, [R1+0x6d9c] ;  /* 0x006d9c00011e7983 */ /* 0x000ee80000300800 */
[----:B------:R-:W3:Y:S04]  /*79e50*/  LDL.LU R31, [R1+0x6d98] ;  /* 0x006d9800011f7983 */ /* 0x000ee80000300800 */
[----:B------:R-:W3:Y:S04]  /*79e60*/  LDL.LU R34, [R1+0x6d94] ;  /* 0x006d940001227983 */ /* 0x000ee80000300800 */
[----:B------:R-:W3:Y:S01]  /*79e70*/  LDL.LU R35, [R1+0x6d90] ;  /* 0x006d900001237983 */ /* 0x000ee20000300800 */
[----:B------:R-:W-:-:S02]  /*79e80*/  IMAD.MOV.U32 R16, RZ, RZ, R22 ;  /* 0x000000ffff107224 */ /* 0x000fc400078e0016 */
[----:B------:R-:W-:Y:S01]  /*79e90*/  IMAD.MOV.U32 R21, RZ, RZ, R23 ;  /* 0x000000ffff157224 */ /* 0x000fe200078e0017 */
[----:B--2---:R0:W-:Y:S04]  /*79ea0*/  STL.64 [R1+0x6d18], R26 ;  /* 0x006d181a01007387 */ /* 0x0041e80000100a00 */
[----:B------:R-:W-:Y:S04]  /*79eb0*/  STL.64 [R1+0x6d10], R24 ;  /* 0x006d101801007387 */ /* 0x000fe80000100a00 */
[----:B0-----:R-:W2:Y:S04]  /*79ec0*/  LDL.64 R26, [R1+0x8] ;  /* 0x00000800011a7983 */ /* 0x001ea80000100a00 */
[----:B------:R-:W-:Y:S04]  /*79ed0*/  STL.64 [R1+0x820], R48 ;  /* 0x0008203001007387 */ /* 0x000fe80000100a00 */
[----:B------:R0:W-:Y:S04]  /*79ee0*/  STL.64 [R1+0x828], R50 ;  /* 0x0008283201007387 */ /* 0x0001e80000100a00 */
[----:B0-----:R-:W2:Y:S04]  /*79ef0*/  LDL.LU.64 R50, [R1+0x6d88] ;  /* 0x006d880001327983 */ /* 0x001ea80000300a00 */
[----:B------:R-:W2:Y:S04]  /*79f00*/  LDL.LU.64 R48, [R1+0x6d80] ;  /* 0x006d800001307983 */ /* 0x000ea80000300a00 */
[----:B------:R-:W2:Y:S04]  /*79f10*/  LDL.LU.64 R22, [R1+0x6d78] ;  /* 0x006d780001167983 */ /* 0x000ea80000300a00 */
[----:B------:R-:W3:Y:S04]  /*79f20*/  LDL.LU R20, [R1+0x6d70] ;  /* 0x006d700001147983 */ /* 0x000ee80000300800 */
[----:B--2---:R4:W-:Y:S04]  /*79f30*/  STL.64 [R1+0x6d08], R22 ;  /* 0x006d081601007387 */ /* 0x0049e80000100a00 */
[----:B---3--:R0:W-:Y:S01]  /*79f40*/  STL.64 [R1+0x6d00], R20 ;  /* 0x006d001401007387 */ /* 0x0081e20000100a00 */
[----:B----4-:R-:W-:-:S02]  /*79f50*/  IMAD.MOV.U32 R22, RZ, RZ, R58 ;  /* 0x000000ffff167224 */ /* 0x010fc400078e003a */
[----:B0-----:R-:W-:Y:S02]  /*79f60*/  IMAD.MOV.U32 R20, RZ, RZ, R54 ;  /* 0x000000ffff147224 */ /* 0x001fe400078e0036 */
[----:B------:R-:W2:Y:S01]  /*79f70*/  LDL.LU R54, [R1+0x6d6c] ;  /* 0x006d6c0001367983 */ /* 0x000ea20000300800 */
[----:B------:R-:W-:Y:S02]  /*79f80*/  IMAD.MOV.U32 R21, RZ, RZ, R55 ;  /* 0x000000ffff157224 */ /* 0x000fe400078e0037 */
[----:B------:R-:W-:Y:S01]  /*79f90*/  IMAD.MOV.U32 R23, RZ, RZ, R59 ;  /* 0x000000ffff177224 */ /* 0x000fe200078e003b */
[----:B------:R-:W2:Y:S04]  /*79fa0*/  LDL.LU R55, [R1+0x6d68] ;  /* 0x006d680001377983 */ /* 0x000ea80000300800 */
[----:B------:R-:W3:Y:S04]  /*79fb0*/  LDL.LU R58, [R1+0x6d64] ;  /* 0x006d6400013a7983 */ /* 0x000ee80000300800 */
[----:B------:R-:W3:Y:S04]  /*79fc0*/  LDL.LU R59, [R1+0x6d60] ;  /* 0x006d6000013b7983 */ /* 0x000ee80000300800 */
[----:B------:R0:W-:Y:S04]  /*79fd0*/  STL.64 [R1+0x6cf8], R18 ;  /* 0x006cf81201007387 */ /* 0x0001e80000100a00 */
[----:B------:R-:W-:Y:S04]  /*79fe0*/  STL.64 [R1+0x6cf0], R16 ;  /* 0x006cf01001007387 */ /* 0x000fe80000100a00 */
[----:B0-----:R-:W4:Y:S01]  /*79ff0*/  LDL.64 R18, [R1+0x18] ;  /* 0x0000180001127983 */ /* 0x001f220000100a00 */
[----:B------:R-:W-:-:S02]  /*7a000*/  IMAD.MOV.U32 R32, RZ, RZ, R26 ;  /* 0x000000ffff207224 */ /* 0x000fc400078e001a */
[----:B------:R-:W-:Y:S01]  /*7a010*/  IMAD.MOV.U32 R33, RZ, RZ, R27 ;  /* 0x000000ffff217224 */ /* 0x000fe200078e001b */
[----:B----4-:R-:W-:-:S15]  /*7a020*/  HMMA.16816.F32.BF16 R36, R40, R18, R36 ;  /* 0x000000122824723c */ /* 0x010fde0000041824 */
[----:B------:R-:W-:-:S04]  /*7a030*/  NOP ;  /* 0x0000000000007918 */ /* 0x000fc80000000000 */
[----:B------:R-:W-:Y:S04]  /*7a040*/  STL.64 [R1+0x810], R36 ;  /* 0x0008102401007387 */ /* 0x000fe80000100a00 */
[----:B------:R0:W-:Y:S04]  /*7a050*/  STL.64 [R1+0x818], R38 ;  /* 0x0008182601007387 */ /* 0x0001e80000100a00 */
[----:B0-----:R-:W4:Y:S01]  /*7a060*/  LDL.LU.64 R38, [R1+0x6d58] ;  /* 0x006d580001267983 */ /* 0x001f220000300a00 */
[----:B------:R-:W-:Y:S01]  /*7a070*/  MOV R29, R18 ;  /* 0x00000012001d7202 */ /* 0x000fe20000000f00 */
[----:B------:R-:W-:-:S02]  /*7a080*/  IMAD.MOV.U32 R60, RZ, RZ, R19 ;  /* 0x000000ffff3c7224 */ /* 0x000fc400078e0013 */
[C---:B------:R-:W-:Y:S01]  /*7a090*/  HMMA.16816.F32.BF16 R16, R40.reuse, R26, R20 ;  /* 0x0000001a2810723c */ /* 0x040fe20000041814 */
[----:B------:R-:W4:Y:S07]  /*7a0a0*/  LDL.LU.64 R36, [R1+0x6d50] ;  /* 0x006d500001247983 */ /* 0x000f2e0000300a00 */
[C---:B---3--:R-:W-:Y:S01]  /*7a0b0*/  HMMA.16816.F32.BF16 R4, R40.reuse, R58, R4 ;  /* 0x0000003a2804723c */ /* 0x048fe20000041804 */
[----:B------:R-:W-:Y:S04]  /*7a0c0*/  STL.64 [R1+0x6d28], R30 ;  /* 0x006d281e01007387 */ /* 0x000fe80000100a00 */
[----:B------:R-:W-:Y:S06]  /*7a0d0*/  STL.64 [R1+0x6d20], R28 ;  /* 0x006d201c01007387 */ /* 0x000fec0000100a00 */
[----:B------:R-:W-:Y:S04]  /*7a0e0*/  STL.64 [R1+0x800], R16 ;  /* 0x0008001001007387 */ /* 0x000fe80000100a00 */
[----:B------:R-:W-:Y:S04]  /*7a0f0*/  STL.64 [R1+0x808], R18 ;  /* 0x0008081201007387 */ /* 0x000fe80000100a00 */
[----:B------:R-:W-:Y:S04]  /*7a100*/  STL.64 [R1+0x6d38], R34 ;  /* 0x006d382201007387 */ /* 0x000fe80000100a00 */
[----:B------:R-:W-:Y:S04]  /*7a110*/  STL.64 [R1+0x6d30], R32 ;  /* 0x006d302001007387 */ /* 0x000fe80000100a00 */
[----:B------:R-:W-:Y:S04]  /*7a120*/  STL.64 [R1+0x6b10], R58 ;  /* 0x006b103a01007387 */ /* 0x000fe80000100a00 */
[----:B------:R-:W-:Y:S04]  /*7a130*/  STL.64 [R1+0x6b08], R56 ;  /* 0x006b083801007387 */ /* 0x000fe80000100a00 */
[----:B------:R-:W-:Y:S04]  /*7a140*/  STL.64 [R1+0x7f0], R4 ;  /* 0x0007f00401007387 */ /* 0x000fe80000100a00 */
[----:B------:R2:W-:Y:S02]  /*7a150*/  STL.64 [R1+0x7f8], R6 ;  /* 0x0007f80601007387 */ /* 0x0005e40000100a00 */
[----:B--2---:R-:W-:Y:S02]  /*7a160*/  HMMA.16816.F32.BF16 R4, R40, R54, R8 ;  /* 0x000000362804723c */ /* 0x004fe40000041808 */
[----:B------:R-:W-:Y:S04]  /*7a170*/  STL.64 [R1+0x6b20], R54 ;  /* 0x006b203601007387 */ /* 0x000fe80000100a00 */
[----:B------:R0:W-:-:S13]  /*7a180*/  STL.64 [R1+0x6b18], R52 ;  /* 0x006b183401007387 */ /* 0x0001da0000100a00 */
[----:B------:R-:W-:Y:S04]  /*7a190*/  STL.64 [R1+0x7e0], R4 ;  /* 0x0007e00401007387 */ /* 0x000fe80000100a00 */
[----:B------:R1:W-:Y:S04]  /*7a1a0*/  STL.64 [R1+0x7e8], R6 ;  /* 0x0007e80601007387 */ /* 0x0003e80000100a00 */
[----:B0-----:R-:W2:Y:S04]  /*7a1b0*/  LDL.LU R52, [R1+0x3a0] ;  /* 0x0003a00001347983 */ /* 0x001ea80000300800 */
[----:B------:R-:W2:Y:S01]  /*7a1c0*/  LDL.LU R53, [R1+0x3a4] ;  /* 0x0003a40001357983 */ /* 0x000ea20000300800 */
[----:B----4-:R-:W-:-:S03]  /*7a1d0*/  IMAD.MOV.U32 R54, RZ, RZ, R39 ;  /* 0x000000ffff367224 */ /* 0x010fc600078e0027 */
[----:B------:R-:W3:Y:S01]  /*7a1e0*/  LDL.LU R39, [R1+0x6d4c] ;  /* 0x006d4c0001277983 */ /* 0x000ee20000300800 */
[----:B------:R-:W-:-:S03]  /*7a1f0*/  IMAD.MOV.U32 R55, RZ, RZ, R38 ;  /* 0x000000ffff377224 */ /* 0x000fc600078e0026 */
[----:B------:R-:W4:Y:S01]  /*7a200*/  LDL.LU R38, [R1+0x6d48] ;  /* 0x006d480001267983 */ /* 0x000f220000300800 */
[----:B-1----:R-:W-:Y:S03]  /*7a210*/  HMMA.16816.F32.BF16 R4, R40, R50, R12 ;  /* 0x000000322804723c */ /* 0x002fe6000004180c */
[----:B------:R-:W2:-:S15]  /*7a220*/  LDL.LU R16, [R1+0x780] ;  /* 0x0007800001107983 */ /* 0x000e9e0000300800 */
[----:B------:R-:W-:Y:S01]  /*7a230*/  NOP ;  /* 0x0000000000007918 */ /* 0x000fe20000000000 */
[----:B------:R0:W-:Y:S04]  /*7a240*/  STL.64 [R1+0x7d0], R4 ;  /* 0x0007d00401007387 */ /* 0x0001e80000100a00 */
        /* <DEDUP_REMOVED lines=29> */
[----:B------:R-:W2:Y:S01]  /*7a420*/  LDL.LU R5, [R1+0x754] ;  /* 0x0007540001057983 */ /* 0x000ea20000300800 */
[----:B---3--:R-:W-:-:S02]  /*7a430*/  IMAD.MOV.U32 R7, RZ, RZ, R39 ;  /* 0x000000ffff077224 */ /* 0x008fc400078e0027 */
[----:B----4-:R-:W-:Y:S02]  /*7a440*/  IMAD.MOV.U32 R6, RZ, RZ, R38 ;  /* 0x000000ffff067224 */ /* 0x010fe400078e0026 */
[----:B------:R-:W2:Y:S04]  /*7a450*/  LDL.LU R38, [R1+0x6d44] ;  /* 0x006d440001267983 */ /* 0x000ea80000300800 */
[----:B------:R-:W2:Y:S01]  /*7a460*/  LDL.LU R39, [R1+0x6d40] ;  /* 0x006d400001277983 */ /* 0x000ea20000300800 */
[----:B------:R-:W-:-:S03]  /*7a470*/  IMAD.MOV.U32 R59, RZ, RZ, R46 ;  /* 0x000000ffff3b7224 */ /* 0x000fc600078e002e */
[----:B------:R0:W-:Y:S01]  /*7a480*/  STL.64 [R1+0x6b30], R50 ;  /* 0x006b303201007387 */ /* 0x0001e20000100a00 */
[----:B------:R-:W-:-:S03]  /*7a490*/  IMAD.MOV.U32 R58, RZ, RZ, R47 ;  /* 0x000000ffff3a7224 */ /* 0x000fc600078e002f */
[----:B------:R-:W-:Y:S01]  /*7a4a0*/  STL.64 [R1+0x6b28], R48 ;  /* 0x006b283001007387 */ /* 0x000fe20000100a00 */
[----:B0-----:R-:W-:Y:S02]  /*7a4b0*/  IMAD.MOV.U32 R51, RZ, RZ, R44 ;  /* 0x000000ffff337224 */ /* 0x001fe400078e002c */
[----:B------:R-:W-:Y:S01]  /*7a4c0*/  IMAD.MOV.U32 R50, RZ, RZ, R45 ;  /* 0x000000ffff327224 */ /* 0x000fe200078e002d */
[----:B------:R-:W3:Y:S04]  /*7a4d0*/  LDL.LU R44, [R1+0x3d0] ;  /* 0x0003d000012c7983 */ /* 0x000ee80000300800 */
[----:B------:R-:W3:Y:S04]  /*7a4e0*/  LDL.LU R45, [R1+0x3d4] ;  /* 0x0003d400012d7983 */ /* 0x000ee80000300800 */
[----:B------:R-:W3:Y:S04]  /*7a4f0*/  LDL.LU R46, [R1+0x3d8] ;  /* 0x0003d800012e7983 */ /* 0x000ee80000300800 */
[----:B------:R-:W3:Y:S01]  /*7a500*/  LDL.LU R47, [R1+0x3dc] ;  /* 0x0003dc00012f7983 */ /* 0x000ee20000300800 */
[----:B--2---:R-:W-:-:S15]  /*7a510*/  HMMA.16816.F32.BF16 R32, R40, R38, R32 ;  /* 0x000000262820723c */ /* 0x004fde0000041820 */
[----:B------:R-:W-:-:S04]  /*7a520*/  NOP ;  /* 0x0000000000007918 */ /* 0x000fc80000000000 */
[----:B------:R-:W-:Y:S04]  /*7a530*/  STL.64 [R1+0x7c0], R32 ;  /* 0x0007c02001007387 */ /* 0x000fe80000100a00 */
[----:B------:R0:W-:Y:S04]  /*7a540*/  STL.64 [R1+0x7c8], R34 ;  /* 0x0007c82201007387 */ /* 0x0001e80000100a00 */
[----:B0-----:R-:W2:Y:S04]  /*7a550*/  LDL.LU.64 R34, [R1+0x6d38] ;  /* 0x006d380001227983 */ /* 0x001ea80000300a00 */
[----:B------:R-:W4:Y:S04]  /*7a560*/  LDL.LU.64 R32, [R1+0x6d30] ;  /* 0x006d300001207983 */ /* 0x000f280000300a00 */
[----:B------:R-:W-:Y:S04]  /*7a570*/  STL.64 [R1+0x6b40], R38 ;  /* 0x006b402601007387 */ /* 0x000fe80000100a00 */
[----:B------:R0:W-:Y:S04]  /*7a580*/  STL.64 [R1+0x6b38], R36 ;  /* 0x006b382401007387 */ /* 0x0001e80000100a00 */
[----:B0-----:R-:W3:Y:S04]  /*7a590*/  LDL.LU R36, [R1+0x3b0] ;  /* 0x0003b00001247983 */ /* 0x001ee80000300800 */
        /* <DEDUP_REMOVED lines=8> */
[----:B------:R-:W3:Y:S04]  /*7a620*/  LDL.LU.64 R28, [R1+0x6d20] ;  /* 0x006d2000011c7983 */ /* 0x000ee80000300a00 */
[----:B------:R-:W-:Y:S01]  /*7a630*/  STL.64 [R1+0x6b00], R34 ;  /* 0x006b002201007387 */ /* 0x000fe20000100a00 */
        /* <DEDUP_REMOVED lines=19> */
[----:B------:R-:W4:Y:S04]  /*7a770*/  LDL.LU.64 R16, [R1+0x6cf0] ;  /* 0x006cf00001107983 */ /* 0x000f280000300a00 */
[----:B------:R-:W-:Y:S04]  /*7a780*/  STL.64 [R1+0x6b50], R22 ;  /* 0x006b501601007387 */ /* 0x000fe80000100a00 */
[----:B---3--:R-:W-:Y:S01]  /*7a790*/  STL [R1+0x6b48], R20 ;  /* 0x006b481401007387 */ /* 0x008fe20000100800 */
        /* <DEDUP_REMOVED lines=13> */
[----:B------:R0:W-:Y:S04]  /*7a870*/  STL.64 [R1+0x6b68], R14 ;  /* 0x006b680e01007387 */ /* 0x0001e80000100a00 */
[----:B---3--:R-:W-:Y:S04]  /*7a880*/  STL.64 [R1+0x6b60], R12 ;  /* 0x006b600c01007387 */ /* 0x008fe80000100a00 */
[----:B0-----:R-:W3:Y:S04]  /*7a890*/  LDL R14, [R1+0x138] ;  /* 0x00013800010e7983 */ /* 0x001ee80000100800 */
[----:B------:R-:W3:Y:S01]  /*7a8a0*/  LDL R15, [R1+0x13c] ;  /* 0x00013c00010f7983 */ /* 0x000ee20000100800 */
[----:B--2---:R-:W-:-:S15]  /*7a8b0*/  HMMA.16816.F32.BF16 R4, R40, R10, R4 ;  /* 0x0000000a2804723c */ /* 0x004fde0000041804 */
[----:B------:R-:W-:-:S04]  /*7a8c0*/  NOP ;  /* 0x0000000000007918 */ /* 0x000fc80000000000 */
[----:B------:R-:W-:Y:S04]  /*7a8d0*/  STL.64 [R1+0x750], R4 ;  /* 0x0007500401007387 */ /* 0x000fe80000100a00 */
[----:B------:R0:W-:Y:S04]  /*7a8e0*/  STL.64 [R1+0x758], R6 ;  /* 0x0007580601007387 */ /* 0x0001e80000100a00 */
[----:B0-----:R-:W2:Y:S04]  /*7a8f0*/  LDL.LU.64 R6, [R1+0x6cc8] ;  /* 0x006cc80001067983 */ /* 0x001ea80000300a00 */
[----:B------:R-:W3:Y:S04]  /*7a900*/  LDL.LU.64 R4, [R1+0x6cc0] ;  /* 0x006cc00001047983 */ /* 0x000ee80000300a00 */
[----:B------:R-:W-:Y:S04]  /*7a910*/  STL.64 [R1+0x6b78], R10 ;  /* 0x006b780a01007387 */ /* 0x000fe80000100a00 */
[----:B----4-:R0:W-:Y:S04]  /*7a920*/  STL.64 [R1+0x6b70], R8 ;  /* 0x006b700801007387 */ /* 0x0101e80000100a00 */
[----:B0-----:R-:W3:Y:S04]  /*7a930*/  LDL.LU R8, [R1+0x3c0] ;  /* 0x0003c00001087983 */ /* 0x001ee80000300800 */
[----:B------:R-:W3:Y:S04]  /*7a940*/  LDL.LU R9, [R1+0x3c4] ;  /* 0x0003c40001097983 */ /* 0x000ee80000300800 */
[----:B------:R-:W3:Y:S04]  /*7a950*/  LDL.LU R10, [R1+0x3c8] ;  /* 0x0003c800010a7983 */ /* 0x000ee80000300800 */
[----:B------:R-:W3:Y:S01]  /*7a960*/  LDL.LU R11, [R1+0x3cc] ;  /* 0x0003cc00010b7983 */ /* 0x000ee20000300800 */
[----:B--2---:R-:W-:Y:S03]  /*7a970*/  HMMA.16816.F32.BF16 R40, R40, R6, R44 ;  /* 0x000000062828723c */ /* 0x004fe6000004182c */
[----:B------:R-:W3:Y:S04]  /*7a980*/  LDL.LU.64 R46, [R1+0x6cb8] ;  /* 0x006cb800012e7983 */ /* 0x000ee80000300a00 */
[----:B------:R-:W3:Y:S04]  /*7a990*/  LDL.LU.64 R44, [R1+0x6cb0] ;  /* 0x006cb000012c7983 */ /* 0x000ee80000300a00 */
[----:B------:R-:W-:Y:S08]  /*7a9a0*/  STL.64 [R1+0x6c60], R6 ;  /* 0x006c600601007387 */ /* 0x000ff00000100a00 */
[----:B------:R-:W-:Y:S04]  /*7a9b0*/  STL.64 [R1+0x3d0], R40 ;  /* 0x0003d02801007387 */ /* 0x000fe80000100a00 */
[----:B------:R3:W-:Y:S01]  /*7a9c0*/  STL.64 [R1+0x3d8], R42 ;  /* 0x0003d82a01007387 */ /* 0x0007e20000100a00 */
[----:B------:R-:W-:-:S02]  /*7a9d0*/  IMAD.MOV.U32 R34, RZ, RZ, R29 ;  /* 0x000000ffff227224 */ /* 0x000fc400078e001d */
[----:B------:R-:W-:Y:S01]  /*7a9e0*/  IMAD.MOV.U32 R35, RZ, RZ, R60 ;  /* 0x000000ffff237224 */ /* 0x000fe200078e003c */
[C---:B---3--:R-:W-:Y:S08]  /*7a9f0*/  HMMA.16816.F32.BF16 R40, R44.reuse, R14, R8 ;  /* 0x0000000e2c28723c */ /* 0x048ff00000041808 */
[C---:B------:R-:W-:Y:S08]  /*7aa00*/  HMMA.16816.F32.BF16 R12, R44.reuse, R50, R36 ;  /* 0x000000322c0c723c */ /* 0x040ff00000041824 */
[----:B------:R-:W-:Y:S03]  /*7aa10*/  HMMA.16816.F32.BF16 R8, R44, R58, R52 ;  /* 0x0000003a2c08723c */ /* 0x000fe60000041834 */
[----:B------:R-:W-:Y:S01]  /*7aa20*/  STL.64 [R1+0x3c0], R40 ;  /* 0x0003c02801007387 */ /* 0x000fe20000100a00 */
[----:B------:R-:W-:-:S03]  /*7aa30*/  IMAD.MOV.U32 R58, RZ, RZ, R32 ;  /* 0x000000ffff3a7224 */ /* 0x000fc600078e0020 */
[----:B------:R-:W-:Y:S01]  /*7aa40*/  STL.64 [R1+0x3c8], R42 ;  /* 0x0003c82a01007387 */ /* 0x000fe20000100a00 */
[----:B------:R-:W-:-:S03]  /*7aa50*/  IMAD.MOV.U32 R59, RZ, RZ, R33 ;  /* 0x000000ffff3b7224 */ /* 0x000fc600078e0021 */
[----:B------:R-:W-:Y:S04]  /*7aa60*/  STL.64 [R1+0x3b0], R12 ;  /* 0x0003b00c01007387 */ /* 0x000fe80000100a00 */
[----:B------:R-:W-:Y:S04]  /*7aa70*/  STL.64 [R1+0x3b8], R14 ;  /* 0x0003b80e01007387 */ /* 0x000fe80000100a00 */
[----:B------:R-:W2:Y:S04]  /*7aa80*/  LDL.LU R32, [R1+0x6cac] ;  /* 0x006cac0001207983 */ /* 0x000ea80000300800 */
[----:B------:R-:W-:Y:S04]  /*7aa90*/  STL.64 [R1+0x3a0], R8 ;  /* 0x0003a00801007387 */ /* 0x000fe80000100a00 */
[----:B------:R0:W-:Y:S04]  /*7aaa0*/  STL.64 [R1+0x3a8], R10 ;  /* 0x0003a80a01007387 */ /* 0x0001e80000100a00 */
[----:B------:R-:W3:Y:S04]  /*7aab0*/  LDL.LU R33, [R1+0x6ca8] ;  /* 0x006ca80001217983 */ /* 0x000ee80000300800 */
[----:B------:R1:W-:Y:S04]  /*7aac0*/  STL.64 [R1+0x6b80], R58 ;  /* 0x006b803a01007387 */ /* 0x0003e80000100a00 */
[----:B------:R-:W4:Y:S04]  /*7aad0*/  LDL.LU R29, [R1+0x6ca4] ;  /* 0x006ca400011d7983 */ /* 0x000f280000300800 */
[----:B------:R-:W2:Y:S04]  /*7aae0*/  LDL.LU R60, [R1+0x6ca0] ;  /* 0x006ca000013c7983 */ /* 0x000ea80000300800 */
[----:B------:R0:W-:Y:S04]  /*7aaf0*/  STL.64 [R1+0x6b88], R34 ;  /* 0x006b882201007387 */ /* 0x0001e80000100a00 */
[----:B------:R-:W2:Y:S04]  /*7ab00*/  LDL.LU R48, [R1+0x690] ;  /* 0x0006900001307983 */ /* 0x000ea80000300800 */
[----:B------:R-:W2:Y:S04]  /*7ab10*/  LDL.LU R49, [R1+0x694] ;  /* 0x0006940001317983 */ /* 0x000ea80000300800 */
[----:B------:R-:W2:Y:S04]  /*7ab20*/  LDL.LU R50, [R1+0x698] ;  /* 0x0006980001327983 */ /* 0x000ea80000300800 */
[----:B------:R-:W2:Y:S01]  /*7ab30*/  LDL.LU R51, [R1+0x69c] ;  /* 0x00069c0001337983 */ /* 0x000ea20000300800 */
[----:B------:R-:W-:-:S02]  /*7ab40*/  IMAD.MOV.U32 R38, RZ, RZ, R16 ;  /* 0x000000ffff267224 */ /* 0x000fc400078e0010 */
[----:B------:R-:W-:Y:S01]  /*7ab50*/  IMAD.MOV.U32 R39, RZ, RZ, R21 ;  /* 0x000000ffff277224 */ /* 0x000fe200078e0015 */
[----:B--2---:R-:W-:Y:S04]  /*7ab60*/  STL.64 [R1+0x6b98], R50 ;  /* 0x006b983201007387 */ /* 0x004fe80000100a00 */
[----:B------:R2:W-:Y:S04]  /*7ab70*/  STL.64 [R1+0x6b90], R48 ;  /* 0x006b903001007387 */ /* 0x0005e80000100a00 */
[----:B------:R-:W2:Y:S04]  /*7ab80*/  LDL.LU R16, [R1+0x6c9c] ;  /* 0x006c9c0001107983 */ /* 0x000ea80000300800 */
[----:B------:R0:W-:Y:S04]  /*7ab90*/  STL.64 [R1+0x6ba0], R38 ;  /* 0x006ba02601007387 */ /* 0x0001e80000100a00 */
[----:B------:R-:W2:Y:S04]  /*7aba0*/  LDL.LU R20, [R1+0x6a0] ;  /* 0x0006a00001147983 */ /* 0x000ea80000300800 */
[----:B------:R-:W2:Y:S04]  /*7abb0*/  LDL.LU R21, [R1+0x6a4] ;  /* 0x0006a40001157983 */ /* 0x000ea80000300800 */
[----:B------:R-:W2:Y:S04]  /*7abc0*/  LDL.LU R22, [R1+0x6a8] ;  /* 0x0006a80001167983 */ /* 0x000ea80000300800 */
[----:B------:R-:W2:Y:S01]  /*7abd0*/  LDL.LU R23, [R1+0x6ac] ;  /* 0x0006ac0001177983 */ /* 0x000ea20000300800 */
[----:B------:R-:W-:Y:S01]  /*7abe0*/  MOV R18, R17 ;  /* 0x0000001100127202 */ /* 0x000fe20000000f00 */
[----:B------:R-:W-:-:S02]  /*7abf0*/  IMAD.MOV.U32 R19, RZ, RZ, R25 ;  /* 0x000000ffff137224 */ /* 0x000fc400078e0019 */
[----:B0-----:R-:W-:Y:S02]  /*7ac00*/  IMAD.MOV.U32 R10, RZ, RZ, R28 ;  /* 0x000000ffff0a7224 */ /* 0x001fe400078e001c */
[----:B------:R-:W-:Y:S01]  /*7ac10*/  IMAD.MOV.U32 R11, RZ, RZ, R5 ;  /* 0x000000ffff0b7224 */ /* 0x000fe200078e0005 */
[----:B--2---:R-:W-:Y:S04]  /*7ac20*/  STL.64 [R1+0x6bb0], R22 ;  /* 0x006bb01601007387 */ /* 0x004fe80000100a00 */
[----:B------:R0:W-:Y:S04]  /*7ac30*/  STL.64 [R1+0x6ba8], R20 ;  /* 0x006ba81401007387 */ /* 0x0001e80000100a00 */
[----:B------:R-:W2:Y:S04]  /*7ac40*/  LDL.LU R17, [R1+0x6c98] ;  /* 0x006c980001117983 */ /* 0x000ea80000300800 */
[----:B------:R-:W2:Y:S04]  /*7ac50*/  LDL.LU R25, [R1+0x6c94] ;  /* 0x006c940001197983 */ /* 0x000ea80000300800 */
[----:B------:R0:W-:Y:S04]  /*7ac60*/  STL.64 [R1+0x6bb8], R18 ;  /* 0x006bb81201007387 */ /* 0x0001e80000100a00 */
[----:B------:R-:W2:Y:S04]  /*7ac70*/  LDL.LU R28, [R1+0x6c90] ;  /* 0x006c9000011c7983 */ /* 0x000ea80000300800 */
[----:B------:R-:W2:Y:S04]  /*7ac80*/  LDL.LU R5, [R1+0x6c8c] ;  /* 0x006c8c0001057983 */ /* 0x000ea80000300800 */
[----:B------:R-:W-:Y:S04]  /*7ac90*/  STL.64 [R1+0x6bc0], R10 ;  /* 0x006bc00a01007387 */ /* 0x000fe80000100a00 */
[----:B------:R-:W2:Y:S04]  /*7aca0*/  LDL.LU R56, [R1+0x6c0] ;  /* 0x0006c00001387983 */ /* 0x000ea80000300800 */
[----:B------:R-:W2:Y:S04]  /*7acb0*/  LDL.LU R57, [R1+0x6c4] ;  /* 0x0006c40001397983 */ /* 0x000ea80000300800 */
[----:B-1----:R-:W2:Y:S04]  /*7acc0*/  LDL.LU R58, [R1+0x6c8] ;  /* 0x0006c800013a7983 */ /* 0x002ea80000300800 */
[----:B------:R-:W2:Y:S01]  /*7acd0*/  LDL.LU R59, [R1+0x6cc] ;  /* 0x0006cc00013b7983 */ /* 0x000ea20000300800 */
[----:B------:R-:W-:-:S02]  /*7ace0*/  IMAD.MOV.U32 R34, RZ, RZ, R24 ;  /* 0x000000ffff227224 */ /* 0x000fc400078e0018 */
[----:B------:R-:W-:Y:S01]  /*7acf0*/  IMAD.MOV.U32 R35, RZ, RZ, R3 ;  /* 0x000000ffff237224 */ /* 0x000fe200078e0003 */
[----:B--2---:R3:W-:Y:S04]  /*7ad00*/  STL.64 [R1+0x6bd0], R58 ;  /* 0x006bd03a01007387 */ /* 0x0047e80000100a00 */
[----:B------:R-:W-:Y:S04]  /*7ad10*/  STL.64 [R1+0x6bc8], R56 ;  /* 0x006bc83801007387 */ /* 0x000fe80000100a00 */
[----:B------:R-:W2:Y:S04]  /*7ad20*/  LDL.LU R24, [R1+0x6c88] ;  /* 0x006c880001187983 */ /* 0x000ea80000300800 */
        /* <DEDUP_REMOVED lines=13> */
[----:B0-----:R-:W2:Y:S04]  /*7ae00*/  LDL.LU R20, [R1+0x6e0] ;  /* 0x0006e00001147983 */ /* 0x001ea80000300800 */
[----:B------:R-:W2:Y:S04]  /*7ae10*/  LDL.LU R21, [R1+0x6e4] ;  /* 0x0006e40001157983 */ /* 0x000ea80000300800 */
[----:B------:R-:W2:Y:S04]  /*7ae20*/  LDL.LU R22, [R1+0x6e8] ;  /* 0x0006e80001167983 */ /* 0x000ea80000300800 */
[----:B------:R-:W2:Y:S01]  /*7ae30*/  LDL.LU R23, [R1+0x6ec] ;  /* 0x0006ec0001177983 */ /* 0x000ea20000300800 */
[----:B------:R-:W-:-:S02]  /*7ae40*/  IMAD.MOV.U32 R18, RZ, RZ, R2 ;  /* 0x000000ffff127224 */ /* 0x000fc400078e0002 */
[----:B------:R-:W-:Y:S02]  /*7ae50*/  IMAD.MOV.U32 R19, RZ, RZ, R61 ;  /* 0x000000ffff137224 */ /* 0x000fe400078e003d */
[----:B---3--:R-:W-:Y:S02]  /*7ae60*/  IMAD.MOV.U32 R58, RZ, RZ, R33 ;  /* 0x000000ffff3a7224 */ /* 0x008fe400078e0021 */
[----:B------:R-:W-:Y:S01]  /*7ae70*/  IMAD.MOV.U32 R59, RZ, RZ, R32 ;  /* 0x000000ffff3b7224 */ /* 0x000fe200078e0020 */
[----:B--2---:R0:W-:Y:S04]  /*7ae80*/  STL.64 [R1+0x6c00], R22 ;  /* 0x006c001601007387 */ /* 0x0041e80000100a00 */
[----:B------:R-:W-:Y:S04]  /*7ae90*/  STL.64 [R1+0x6bf8], R20 ;  /* 0x006bf81401007387 */ /* 0x000fe80000100a00 */
[----:B------:R-:W2:Y:S04]  /*7aea0*/  LDL.LU R2, [R1+0x6c78] ;  /* 0x006c780001027983 */ /* 0x000ea80000300800 */
[----:B------:R3:W-:Y:S04]  /*7aeb0*/  STL.64 [R1+0x6c08], R18 ;  /* 0x006c081201007387 */ /* 0x0007e80000100a00 */
[----:B------:R0:W-:Y:S04]  /*7aec0*/  STL.64 [R1+0x6c10], R58 ;  /* 0x006c103a01007387 */ /* 0x0001e80000100a00 */
[----:B------:R-:W2:Y:S04]  /*7aed0*/  LDL.LU R32, [R1+0x700] ;  /* 0x0007000001207983 */ /* 0x000ea80000300800 */
[----:B------:R-:W2:Y:S04]  /*7aee0*/  LDL.LU R33, [R1+0x704] ;  /* 0x0007040001217983 */ /* 0x000ea80000300800 */
[----:B-1----:R-:W2:Y:S04]  /*7aef0*/  LDL.LU R34, [R1+0x708] ;  /* 0x0007080001227983 */ /* 0x002ea80000300800 */
[----:B------:R-:W2:Y:S01]  /*7af00*/  LDL.LU R35, [R1+0x70c] ;  /* 0x00070c0001237983 */ /* 0x000ea20000300800 */
[----:B------:R-:W-:-:S02]  /*7af10*/  IMAD.MOV.U32 R50, RZ, RZ, R60 ;  /* 0x000000ffff327224 */ /* 0x000fc400078e003c */
[----:B----4-:R-:W-:Y:S01]  /*7af20*/  IMAD.MOV.U32 R51, RZ, RZ, R29 ;  /* 0x000000ffff337224 */ /* 0x010fe200078e001d */
[----:B--2---:R-:W-:Y:S04]  /*7af30*/  STL.64 [R1+0x6c20], R34 ;  /* 0x006c202201007387 */ /* 0x004fe80000100a00 */
[----:B------:R-:W-:Y:S04]  /*7af40*/  STL.64 [R1+0x6c18], R32 ;  /* 0x006c182001007387 */ /* 0x000fe80000100a00 */
[----:B------:R1:W-:Y:S04]  /*7af50*/  STL.64 [R1+0x6c28], R50 ;  /* 0x006c283201007387 */ /* 0x0003e80000100a00 */
[----:B------:R-:W2:Y:S04]  /*7af60*/  LDL.LU R36, [R1+0x710] ;  /* 0x0007100001247983 */ /* 0x000ea80000300800 */
[----:B------:R-:W2:Y:S04]  /*7af70*/  LDL.LU R37, [R1+0x714] ;  /* 0x0007140001257983 */ /* 0x000ea80000300800 */
[----:B------:R-:W4:Y:S04]  /*7af80*/  LDL.LU R38, [R1+0x718] ;  /* 0x0007180001267983 */ /* 0x000f280000300800 */
[----:B------:R-:W4:Y:S01]  /*7af90*/  LDL.LU R39, [R1+0x71c] ;  /* 0x00071c0001277983 */ /* 0x000f220000300800 */
[----:B0-----:R-:W-:-:S02]  /*7afa0*/  IMAD.MOV.U32 R22, RZ, RZ, R17 ;  /* 0x000000ffff167224 */ /* 0x001fc400078e0011 */
[----:B------:R-:W-:Y:S01]  /*7afb0*/  IMAD.MOV.U32 R23, RZ, RZ, R16 ;  /* 0x000000ffff177224 */ /* 0x000fe200078e0010 */
[----:B----4-:R-:W-:Y:S04]  /*7afc0*/  STL.64 [R1+0x6c38], R38 ;  /* 0x006c382601007387 */ /* 0x010fe80000100a00 */
[----:B--2---:R-:W-:Y:S04]  /*7afd0*/  STL.64 [R1+0x6c30], R36 ;  /* 0x006c302401007387 */ /* 0x004fe80000100a00 */
[----:B------:R-:W-:Y:S04]  /*7afe0*/  STL.64 [R1+0x6c40], R22 ;  /* 0x006c401601007387 */ /* 0x000fe80000100a00 */
[----:B------:R-:W2:Y:S04]  /*7aff0*/  LDL.LU R16, [R1+0x720] ;  /* 0x0007200001107983 */ /* 0x000ea80000300800 */
[----:B------:R-:W2:Y:S04]  /*7b000*/  LDL.LU R17, [R1+0x724] ;  /* 0x0007240001117983 */ /* 0x000ea80000300800 */
[----:B---3--:R-:W3:Y:S04]  /*7b010*/  LDL.LU R18, [R1+0x728] ;  /* 0x0007280001127983 */ /* 0x008ee80000300800 */
[----:B------:R-:W3:Y:S01]  /*7b020*/  LDL.LU R19, [R1+0x72c] ;  /* 0x00072c0001137983 */ /* 0x000ee20000300800 */
[----:B------:R-:W-:Y:S01]  /*7b030*/  IMAD.MOV.U32 R58, RZ, RZ, R28 ;  /* 0x000000ffff3a7224 */ /* 0x000fe200078e001c */
[----:B-1----:R-:W-:Y:S01]  /*7b040*/  MOV R50, R24 ;  /* 0x0000001800327202 */ /* 0x002fe20000000f00 */
[----:B------:R-:W-:-:S02]  /*7b050*/  IMAD.MOV.U32 R59, RZ, RZ, R25 ;  /* 0x000000ffff3b7224 */ /* 0x000fc400078e0019 */
[----:B------:R-:W-:Y:S02]  /*7b060*/  IMAD.MOV.U32 R51, RZ, RZ, R5 ;  /* 0x000000ffff337224 */ /* 0x000fe400078e0005 */
[----:B------:R-:W-:Y:S02]  /*7b070*/  IMAD.MOV.U32 R26, RZ, RZ, R4 ;  /* 0x000000ffff1a7224 */ /* 0x000fe400078e0004 */
[----:B------:R-:W-:Y:S01]  /*7b080*/  IMAD.MOV.U32 R27, RZ, RZ, R3 ;  /* 0x000000ffff1b7224 */ /* 0x000fe200078e0003 */
[----:B---3--:R-:W-:Y:S04]  /*7b090*/  STL.64 [R1+0x6c50], R18 ;  /* 0x006c501201007387 */ /* 0x008fe80000100a00 */
[----:B--2---:R0:W-:Y:S04]  /*7b0a0*/  STL.64 [R1+0x6c48], R16 ;  /* 0x006c481001007387 */ /* 0x0041e80000100a00 */
[----:B------:R-:W-:Y:S04]  /*7b0b0*/  STL.64 [R1+0x6c58], R58 ;  /* 0x006c583a01007387 */ /* 0x000fe80000100a00 */
[----:B------:R-:W-:Y:S04]  /*7b0c0*/  STL.64 [R1+0x6c68], R50 ;  /* 0x006c683201007387 */ /* 0x000fe80000100a00 */
[----:B------:R1:W-:Y:S04]  /*7b0d0*/  STL.64 [R1+0x6c70], R26 ;  /* 0x006c701a01007387 */ /* 0x0003e80000100a00 */
[----:B0-----:R-:W2:Y:S04]  /*7b0e0*/  LDL.LU R16, [R1+0x370] ;  /* 0x0003700001107983 */ /* 0x001ea80000300800 */
[----:B------:R-:W2:Y:S04]  /*7b0f0*/  LDL.LU R17, [R1+0x374] ;  /* 0x0003740001117983 */ /* 0x000ea80000300800 */
[----:B------:R-:W2:Y:S04]  /*7b100*/  LDL.LU R18, [R1+0x378] ;  /* 0x0003780001127983 */ /* 0x000ea80000300800 */
[----:B------:R-:W2:Y:S04]  /*7b110*/  LDL.LU R19, [R1+0x37c] ;  /* 0x00037c0001137983 */ /* 0x000ea80000300800 */
[----:B------:R-:W3:Y:S04]  /*7b120*/  LDL.LU R4, [R1+0x380] ;  /* 0x0003800001047983 */ /* 0x000ee80000300800 */
[----:B------:R-:W3:Y:S04]  /*7b130*/  LDL.LU R5, [R1+0x384] ;  /* 0x0003840001057983 */ /* 0x000ee80000300800 */
[----:B------:R-:W3:Y:S04]  /*7b140*/  LDL.LU R6, [R1+0x388] ;  /* 0x0003880001067983 */ /* 0x000ee80000300800 */
[----:B------:R-:W3:Y:S04]  /*7b150*/  LDL.LU R7, [R1+0x38c] ;  /* 0x00038c0001077983 */ /* 0x000ee80000300800 */
[----:B------:R-:W4:Y:S04]  /*7b160*/  LDL.LU R24, [R1+0x390] ;  /* 0x0003900001187983 */ /* 0x000f280000300800 */
[----:B------:R-:W4:Y:S04]  /*7b170*/  LDL.LU R25, [R1+0x394] ;  /* 0x0003940001197983 */ /* 0x000f280000300800 */
[----:B-1----:R-:W4:Y:S04]  /*7b180*/  LDL.LU R26, [R1+0x398] ;  /* 0x00039800011a7983 */ /* 0x002f280000300800 */
[----:B------:R-:W4:Y:S04]  /*7b190*/  LDL.LU R27, [R1+0x39c] ;  /* 0x00039c00011b7983 */ /* 0x000f280000300800 */
[----:B------:R-:W3:Y:S04]  /*7b1a0*/  LDL.64 R58, [R1+0xf8] ;  /* 0x0000f800013a7983 */ /* 0x000ee80000100a00 */
        /* <DEDUP_REMOVED lines=8> */
[----:B------:R-:W2:Y:S04]  /*7b230*/  LDL.64 R42, [R1+0xd8] ;  /* 0x0000d800012a7983 */ /* 0x000ea80000100a00 */
        /* <DEDUP_REMOVED lines=8> */
[----:B------:R-:W2:Y:S01]  /*7b2c0*/  LDL.LU R12, [R1+0x6b0] ;  /* 0x0006b000010c7983 */ /* 0x000ea20000300800 */
[----:B------:R-:W-:-:S03]  /*7b2d0*/  IMAD.MOV.U32 R50, RZ, RZ, R2 ;  /* 0x000000ffff327224 */ /* 0x000fc600078e0002 */
[----:B------:R-:W2:Y:S01]  /*7b2e0*/  LDL.LU R13, [R1+0x6b4] ;  /* 0x0006b400010d7983 */ /* 0x000ea20000300800 */
[----:B------:R-:W-:-:S03]  /*7b2f0*/  IMAD.MOV.U32 R51, RZ, RZ, R0 ;  /* 0x000000ffff337224 */ /* 0x000fc600078e0000 */
        /* <DEDUP_REMOVED lines=10> */
[C---:B----4-:R-:W-:Y:S03]  /*7b3a0*/  HMMA.16816.F32.BF16 R48, R44.reuse, R50, R24 ;  /* 0x000000322c30723c */ /* 0x050fe60000041818 */
[----:B------:R-:W4:Y:S05]  /*7b3b0*/  LDL.LU.64 R26, [R1+0x6c70] ;  /* 0x006c7000011a7983 */ /* 0x000f2a0000300a00 */
[----:B---3--:R-:W-:Y:S11]  /*7b3c0*/  HMMA.16816.F32.BF16 R4, R44, R58, R4 ;  /* 0x0000003a2c04723c */ /* 0x008ff60000041804 */
[----:B------:R-:W-:Y:S04]  /*7b3d0*/  STL.64 [R1+0x390], R48 ;  /* 0x0003903001007387 */ /* 0x000fe80000100a00 */
[----:B------:R0:W-:Y:S04]  /*7b3e0*/  STL.64 [R1+0x398], R50 ;  /* 0x0003983201007387 */ /* 0x0001e80000100a00 */
[----:B0-----:R-:W3:Y:S01]  /*7b3f0*/  LDL.LU.64 R50, [R1+0x6c68] ;  /* 0x006c680001327983 */ /* 0x001ee20000300a00 */
[----:B------:R-:W-:-:S03]  /*7b400*/  IMAD.MOV.U32 R3, RZ, RZ, R59 ;  /* 0x000000ffff037224 */ /* 0x000fc600078e003b */
[----:B------:R0:W-:Y:S04]  /*7b410*/  STL.64 [R1+0x380], R4 ;  /* 0x0003800401007387 */ /* 0x0001e80000100a00 */
[----:B------:R1:W-:Y:S01]  /*7b420*/  STL.64 [R1+0x388], R6 ;  /* 0x0003880601007387 */ /* 0x0003e20000100a00 */
[----:B0-----:R-:W-:-:S03]  /*7b430*/  IMAD.MOV.U32 R4, RZ, RZ, R58 ;  /* 0x000000ffff047224 */ /* 0x001fc600078e003a */
[----:B-1----:R-:W3:Y:S04]  /*7b440*/  LDL.LU.64 R6, [R1+0x6c60] ;  /* 0x006c600001067983 */ /* 0x002ee80000300a00 */
[----:B------:R-:W3:Y:S01]  /*7b450*/  LDL.LU.64 R58, [R1+0x6c58] ;  /* 0x006c5800013a7983 */ /* 0x000ee20000300a00 */
[C---:B--2---:R-:W-:Y:S08]  /*7b460*/  HMMA.16816.F32.BF16 R20, R44.reuse, R42, R20 ;  /* 0x0000002a2c14723c */ /* 0x044ff00000041814 */
[----:B----4-:R-:W-:Y:S01]  /*7b470*/  HMMA.16816.F32.BF16 R24, R44, R26, R16 ;  /* 0x0000001a2c18723c */ /* 0x010fe20000041810 */
[----:B------:R-:W2:Y:S04]  /*7b480*/  LDL.LU.64 R18, [R1+0x6c50] ;  /* 0x006c500001127983 */ /* 0x000ea80000300a00 */
[----:B------:R-:W2:-:S14]  /*7b490*/  LDL.LU.64 R16, [R1+0x6c48] ;  /* 0x006c480001107983 */ /* 0x000e9c0000300a00 */
[----:B------:R0:W-:Y:S04]  /*7b4a0*/  STL.64 [R1+0x370], R24 ;  /* 0x0003701801007387 */ /* 0x0001e80000100a00 */
[----:B------:R1:W-:Y:S04]  /*7b4b0*/  STL.64 [R1+0x378], R26 ;  /* 0x0003781a01007387 */ /* 0x0003e80000100a00 */
[----:B0-----:R-:W4:Y:S04]  /*7b4c0*/  LDL.LU R24, [R1+0x660] ;  /* 0x0006600001187983 */ /* 0x001f280000300800 */
[----:B------:R-:W4:Y:S04]  /*7b4d0*/  LDL.LU R25, [R1+0x664] ;  /* 0x0006640001197983 */ /* 0x000f280000300800 */
[----:B-1----:R-:W4:Y:S04]  /*7b4e0*/  LDL.LU R26, [R1+0x668] ;  /* 0x00066800011a7983 */ /* 0x002f280000300800 */
[----:B------:R-:W4:Y:S04]  /*7b4f0*/  LDL.LU R27, [R1+0x66c] ;  /* 0x00066c00011b7983 */ /* 0x000f280000300800 */
[----:B------:R-:W-:Y:S04]  /*7b500*/  STL.64 [R1+0x360], R20 ;  /* 0x0003601401007387 */ /* 0x000fe80000100a00 */
[----:B------:R0:W-:Y:S04]  /*7b510*/  STL.64 [R1+0x368], R22 ;  /* 0x0003681601007387 */ /* 0x0001e80000100a00 */
[----:B0-----:R-:W2:Y:S01]  /*7b520*/  LDL.LU.64 R22, [R1+0x6c40] ;  /* 0x006c400001167983 */ /* 0x001ea20000300a00 */
[C---:B---3--:R-:W-:Y:S03]  /*7b530*/  HMMA.16816.F32.BF16 R48, R44.reuse, R50, R36 ;  /* 0x000000322c30723c */ /* 0x048fe60000041824 */
[----:B------:R-:W3:Y:S04]  /*7b540*/  LDL.LU.64 R38, [R1+0x6c38] ;  /* 0x006c380001267983 */ /* 0x000ee80000300a00 */
[----:B------:R-:W3:Y:S01]  /*7b550*/  LDL.LU.64 R36, [R1+0x6c30] ;  /* 0x006c300001247983 */ /* 0x000ee20000300a00 */
[C---:B------:R-:W-:Y:S11]  /*7b560*/  HMMA.16816.F32.BF16 R56, R44.reuse, R58, R32 ;  /* 0x0000003a2c38723c */ /* 0x040ff60000041820 */
[----:B------:R-:W-:Y:S04]  /*7b570*/  STL.64 [R1+0x740], R48 ;  /* 0x0007403001007387 */ /* 0x000fe80000100a00 */
[----:B------:R0:W-:Y:S04]  /*7b580*/  STL.64 [R1+0x748], R50 ;  /* 0x0007483201007387 */ /* 0x0001e80000100a00 */
[----:B0-----:R-:W3:Y:S04]  /*7b590*/  LDL.LU.64 R50, [R1+0x6c28] ;  /* 0x006c280001327983 */ /* 0x001ee80000300a00 */
[----:B------:R-:W4:Y:S04]  /*7b5a0*/  LDL.LU.64 R34, [R1+0x6c20] ;  /* 0x006c200001227983 */ /* 0x000f280000300a00 */
[----:B------:R-:W4:Y:S04]  /*7b5b0*/  LDL.LU.64 R32, [R1+0x6c18] ;  /* 0x006c180001207983 */ /* 0x000f280000300a00 */
[----:B------:R-:W-:Y:S04]  /*7b5c0*/  STL.64 [R1+0x730], R56 ;  /* 0x0007303801007387 */ /* 0x000fe80000100a00 */
[----:B------:R0:W-:Y:S04]  /*7b5d0*/  STL.64 [R1+0x738], R58 ;  /* 0x0007383a01007387 */ /* 0x0001e80000100a00 */
[----:B0-----:R-:W4:Y:S01]  /*7b5e0*/  LDL.LU.64 R58, [R1+0x6c10] ;  /* 0x006c1000013a7983 */ /* 0x001f220000300a00 */
[----:B--2---:R-:W-:Y:S03]  /*7b5f0*/  HMMA.16816.F32.BF16 R20, R44, R22, R16 ;  /* 0x000000162c14723c */ /* 0x004fe60000041810 */
[----:B------:R-:W2:-:S15]  /*7b600*/  LDL.LU.64 R18, [R1+0x6c08] ;  /* 0x006c080001127983 */ /* 0x000e9e0000300a00 */
[----:B------:R-:W-:Y:S01]  /*7b610*/  NOP ;  /* 0x0000000000007918 */ /* 0x000fe20000000000 */
[----:B------:R-:W-:Y:S01]  /*7b620*/  STL.64 [R1+0x720], R20 ;  /* 0x0007201401007387 */ /* 0x000fe20000100a00 */
[C---:B---3--:R-:W-:Y:S03]  /*7b630*/  HMMA.16816.F32.BF16 R48, R44.reuse, R50, R36 ;  /* 0x000000322c30723c */ /* 0x048fe60000041824 */
[----:B------:R0:W-:Y:S04]  /*7b640*/  STL.64 [R1+0x728], R22 ;  /* 0x0007281601007387 */ /* 0x0001e80000100a00 */
[----:B0-----:R-:W3:Y:S04]  /*7b650*/  LDL.LU.64 R22, [R1+0x6c00] ;  /* 0x006c000001167983 */ /* 0x001ee80000300a00 */
[----:B------:R-:W3:Y:S04]  /*7b660*/  LDL.LU.64 R20, [R1+0x6bf8] ;  /* 0x006bf80001147983 */ /* 0x000ee80000300a00 */
[----:B------:R-:W3:Y:S04]  /*7b670*/  LDL.LU.64 R38, [R1+0x6bf0] ;  /* 0x006bf00001267983 */ /* 0x000ee80000300a00 */
[----:B------:R-:W-:Y:S04]  /*7b680*/  STL.64 [R1+0x710], R48 ;  /* 0x0007103001007387 */ /* 0x000fe80000100a00 */
[----:B------:R0:W-:Y:S01]  /*7b690*/  STL.64 [R1+0x718], R50 ;  /* 0x0007183201007387 */ /* 0x0001e20000100a00 */
[C---:B----4-:R-:W-:Y:S03]  /*7b6a0*/  HMMA.16816.F32.BF16 R56, R44.reuse, R58, R32 ;  /* 0x0000003a2c38723c */ /* 0x050fe60000041820 */
[----:B0-----:R-:W4:Y:S04]  /*7b6b0*/  LDL.LU.64 R50, [R1+0x6be8] ;  /* 0x006be80001327983 */ /* 0x001f280000300a00 */
[----:B------:R-:W4:Y:S04]  /*7b6c0*/  LDL.LU.64 R48, [R1+0x6be0] ;  /* 0x006be00001307983 */ /* 0x000f280000300a00 */
[----:B------:R-:W4:Y:S08]  /*7b6d0*/  LDL.LU.64 R34, [R1+0x6bd8] ;  /* 0x006bd80001227983 */ /* 0x000f300000300a00 */
[----:B------:R-:W-:Y:S04]  /*7b6e0*/  STL.64 [R1+0x700], R56 ;  /* 0x0007003801007387 */ /* 0x000fe80000100a00 */
[----:B------:R0:W-:Y:S04]  /*7b6f0*/  STL.64 [R1+0x708], R58 ;  /* 0x0007083a01007387 */ /* 0x0001e80000100a00 */
[----:B0-----:R-:W4:Y:S04]  /*7b700*/  LDL.LU.64 R58, [R1+0x6bd0] ;  /* 0x006bd000013a7983 */ /* 0x001f280000300a00 */
[----:B------:R-:W4:Y:S01]  /*7b710*/  LDL.LU.64 R56, [R1+0x6bc8] ;  /* 0x006bc80001387983 */ /* 0x000f220000300a00 */
[----:B--2---:R-:W-:Y:S03]  /*7b720*/  HMMA.16816.F32.BF16 R16, R44, R18, R8 ;  /* 0x000000122c10723c */ /* 0x004fe60000041808 */
[----:B------:R-:W2:-:S15]  /*7b730*/  LDL.LU.64 R10, [R1+0x6bc0] ;  /* 0x006bc000010a7983 */ /* 0x000e9e0000300a00 */
[----:B------:R-:W-:Y:S01]  /*7b740*/  NOP ;  /* 0x0000000000007918 */ /* 0x000fe20000000000 */
[----:B------:R-:W-:Y:S04]  /*7b750*/  STL.64 [R1+0x6f0], R16 ;  /* 0x0006f01001007387 */ /* 0x000fe80000100a00 */
[----:B------:R0:W-:Y:S04]  /*7b760*/  STL.64 [R1+0x6f8], R18 ;  /* 0x0006f81201007387 */ /* 0x0001e80000100a00 */
[----:B0-----:R-:W2:Y:S01]  /*7b770*/  LDL.LU.64 R18, [R1+0x6bb8] ;  /* 0x006bb80001127983 */ /* 0x001ea20000300a00 */
[C---:B---3--:R-:W-:Y:S03]  /*7b780*/  HMMA.16816.F32.BF16 R36, R44.reuse, R38, R20 ;  /* 0x000000262c24723c */ /* 0x048fe60000041814 */
[----:B------:R-:W3:Y:S04]  /*7b790*/  LDL.LU.64 R22, [R1+0x6bb0] ;  /* 0x006bb00001167983 */ /* 0x000ee80000300a00 */
[----:B------:R-:W3:Y:S01]  /*7b7a0*/  LDL.LU.64 R20, [R1+0x6ba8] ;  /* 0x006ba80001147983 */ /* 0x000ee20000300a00 */
[C---:B----4-:R-:W-:Y:S11]  /*7b7b0*/  HMMA.16816.F32.BF16 R32, R44.reuse, R34, R48 ;  /* 0x000000222c20723c */ /* 0x050ff60000041830 */
        /* <DEDUP_REMOVED lines=12> */
[C---:B------:R-:W-:Y:S03]  /*7b880*/  HMMA.16816.F32.BF16 R16, R44.reuse, R18, R12 ;  /* 0x000000122c10723c */ /* 0x040fe6000004180c */
[----:B------:R0:W-:Y:S04]  /*7b890*/  STL.64 [R1+0x6c8], R10 ;  /* 0x0006c80a01007387 */ /* 0x0001e80000100a00 */
[----:B0-----:R-:W2:Y:S04]  /*7b8a0*/  LDL.LU.64 R10, [R1+0x6b78] ;  /* 0x006b7800010a7983 */ /* 0x001ea80000300a00 */
[----:B------:R-:W2:Y:S04]  /*7b8b0*/  LDL.LU.64 R8, [R1+0x6b70] ;  /* 0x006b700001087983 */ /* 0x000ea80000300a00 */
[----:B------:R-:W2:Y:S04]  /*7b8c0*/  LDL.LU.64 R14, [R1+0x6b68] ;  /* 0x006b6800010e7983 */ /* 0x000ea80000300a00 */
[----:B------:R-:W2:Y:S04]  /*7b8d0*/  LDL.LU.64 R12, [R1+0x6b60] ;  /* 0x006b6000010c7983 */ /* 0x000ea80000300a00 */
[----:B------:R-:W-:Y:S04]  /*7b8e0*/  STL.64 [R1+0x6b0], R16 ;  /* 0x0006b01001007387 */ /* 0x000fe80000100a00 */
[----:B------:R0:W-:Y:S04]  /*7b8f0*/  STL.64 [R1+0x6b8], R18 ;  /* 0x0006b81201007387 */ /* 0x0001e80000100a00 */
[----:B0-----:R-:W2:Y:S01]  /*7b900*/  LDL.LU.64 R18, [R1+0x6b58] ;  /* 0x006b580001127983 */ /* 0x001ea20000300a00 */
[C---:B---3--:R-:W-:Y:S03]  /*7b910*/  HMMA.16816.F32.BF16 R36, R44.reuse, R38, R20 ;  /* 0x000000262c24723c */ /* 0x048fe60000041814 */
[----:B------:R-:W3:Y:S04]  /*7b920*/  LDL.LU.64 R22, [R1+0x6b50] ;  /* 0x006b500001167983 */ /* 0x000ee80000300a00 */
[----:B------:R-:W3:Y:S01]  /*7b930*/  LDL.LU R20, [R1+0x6b48] ;  /* 0x006b480001147983 */ /* 0x000ee20000300800 */
[C---:B----4-:R-:W-:Y:S11]  /*7b940*/  HMMA.16816.F32.BF16 R32, R44.reuse, R34, R48 ;  /* 0x000000222c20723c */ /* 0x050ff60000041830 */
[----:B------:R-:W-:Y:S04]  /*7b950*/  STL.64 [R1+0x6a0], R36 ;  /* 0x0006a02401007387 */ /* 0x000fe80000100a00 */
[----:B------:R0:W-:Y:S04]  /*7b960*/  STL.64 [R1+0x6a8], R38 ;  /* 0x0006a82601007387 */ /* 0x0001e80000100a00 */
[----:B0-----:R-:W4:Y:S04]  /*7b970*/  LDL.LU.64 R38, [R1+0x6b40] ;  /* 0x006b400001267983 */ /* 0x001f280000300a00 */
[----:B------:R-:W3:Y:S04]  /*7b980*/  LDL.LU.64 R36, [R1+0x6b38] ;  /* 0x006b380001247983 */ /* 0x000ee80000300a00 */
[----:B------:R-:W3:Y:S04]  /*7b990*/  LDL.LU.64 R50, [R1+0x6b30] ;  /* 0x006b300001327983 */ /* 0x000ee80000300a00 */
[----:B------:R-:W3:Y:S04]  /*7b9a0*/  LDL.LU.64 R48, [R1+0x6b28] ;  /* 0x006b280001307983 */ /* 0x000ee80000300a00 */
[----:B------:R0:W-:Y:S04]  /*7b9b0*/  STL.64 [R1+0x690], R32 ;  /* 0x0006902001007387 */ /* 0x0001e80000100a00 */
[----:B------:R1:W-:Y:S04]  /*7b9c0*/  STL.64 [R1+0x698], R34 ;  /* 0x0006982201007387 */ /* 0x0003e80000100a00 */
[----:B0-----:R-:W4:Y:S04]  /*7b9d0*/  LDL.LU R32, [R1+0x640] ;  /* 0x0006400001207983 */ /* 0x001f280000300800 */
[----:B------:R-:W4:Y:S04]  /*7b9e0*/  LDL.LU R33, [R1+0x644] ;  /* 0x0006440001217983 */ /* 0x000f280000300800 */
[----:B-1----:R-:W4:Y:S04]  /*7b9f0*/  LDL.LU R34, [R1+0x648] ;  /* 0x0006480001227983 */ /* 0x002f280000300800 */
[----:B------:R-:W4:Y:S01]  /*7ba00*/  LDL.LU R35, [R1+0x64c] ;  /* 0x00064c0001237983 */ /* 0x000f220000300800 */
[----:B--2---:R-:W-:Y:S03]  /*7ba10*/  HMMA.16816.F32.BF16 R56, R44, R58, R52 ;  /* 0x0000003a2c38723c */ /* 0x004fe60000041834 */
[----:B------:R-:W2:Y:S04]  /*7ba20*/  LDL.LU.64 R54, [R1+0x6b20] ;  /* 0x006b200001367983 */ /* 0x000ea80000300a00 */
[----:B------:R-:W2:-:S12]  /*7ba30*/  LDL.LU.64 R52, [R1+0x6b18] ;  /* 0x006b180001347983 */ /* 0x000e980000300a00 */
[----:B------:R-:W-:Y:S04]  /*7ba40*/  STL.64 [R1+0x680], R56 ;  /* 0x0006803801007387 */ /* 0x000fe80000100a00 */
[----:B------:R0:W-:Y:S04]  /*7ba50*/  STL.64 [R1+0x688], R58 ;  /* 0x0006883a01007387 */ /* 0x0001e80000100a00 */
[----:B0-----:R-:W2:Y:S04]  /*7ba60*/  LDL.LU.64 R58, [R1+0x6b10] ;  /* 0x006b1000013a7983 */ /* 0x001ea80000300a00 */
[----:B------:R-:W3:Y:S01]  /*7ba70*/  LDL.LU.64 R56, [R1+0x6b08] ;  /* 0x006b080001387983 */ /* 0x000ee20000300a00 */
[----:B--2---:R-:W-:-:S15]  /*7ba80*/  HMMA.16816.F32.BF16 R28, R44, R58, R28 ;  /* 0x0000003a2c1c723c */ /* 0x004fde000004181c */
[----:B------:R-:W-:-:S04]  /*7ba90*/  NOP ;  /* 0x0000000000007918 */ /* 0x000fc80000000000 */
[----:B------:R0:W-:Y:S04]  /*7baa0*/  STL.64 [R1+0x670], R28 ;  /* 0x0006701c01007387 */ /* 0x0001e80000100a00 */
[----:B------:R1:W-:Y:S04]  /*7bab0*/  STL.64 [R1+0x678], R30 ;  /* 0x0006781e01007387 */ /* 0x0003e80000100a00 */
[----:B0-----:R-:W2:Y:S04]  /*7bac0*/  LDL.LU R28, [R1+0x630] ;  /* 0x00063000011c7983 */ /* 0x001ea80000300800 */
[----:B------:R-:W2:Y:S04]  /*7bad0*/  LDL.LU R29, [R1+0x634] ;  /* 0x00063400011d7983 */ /* 0x000ea80000300800 */
[----:B-1----:R-:W2:Y:S04]  /*7bae0*/  LDL.LU R30, [R1+0x638] ;  /* 0x00063800011e7983 */ /* 0x002ea80000300800 */
[----:B------:R-:W2:Y:S04]  /*7baf0*/  LDL.LU R31, [R1+0x63c] ;  /* 0x00063c00011f7983 */ /* 0x000ea80000300800 */
[----:B------:R-:W-:Y:S04]  /*7bb00*/  STL.64 [R1+0x6a28], R58 ;  /* 0x006a283a01007387 */ /* 0x000fe80000100a00 */
[----:B---3--:R0:W-:Y:S04]  /*7bb10*/  STL.64 [R1+0x6a20], R56 ;  /* 0x006a203801007387 */ /* 0x0081e80000100a00 */
[----:B0-----:R-:W3:Y:S04]  /*7bb20*/  LDL.LU R56, [R1+0x650] ;  /* 0x0006500001387983 */ /* 0x001ee80000300800 */
[----:B------:R-:W3:Y:S04]  /*7bb30*/  LDL.LU R57, [R1+0x654] ;  /* 0x0006540001397983 */ /* 0x000ee80000300800 */
[----:B------:R-:W3:Y:S04]  /*7bb40*/  LDL.LU R58, [R1+0x658] ;  /* 0x00065800013a7983 */ /* 0x000ee80000300800 */
[----:B------:R-:W3:Y:S01]  /*7bb50*/  LDL.LU R59, [R1+0x65c] ;  /* 0x00065c00013b7983 */ /* 0x000ee20000300800 */
[C---:B------:R-:W-:Y:S08]  /*7bb60*/  HMMA.16816.F32.BF16 R24, R44.reuse, R54, R24 ;  /* 0x000000362c18723c */ /* 0x040ff00000041818 */
[C---:B----4-:R-:W-:Y:S11]  /*7bb70*/  HMMA.16816.F32.BF16 R32, R44.reuse, R38, R32 ;  /* 0x000000262c20723c */ /* 0x050ff60000041820 */
        /* <DEDUP_REMOVED lines=8> */
[----:B0-----:R-:W2:Y:S04]  /*7bc00*/  LDL.LU R52, [R1+0x5d0] ;  /* 0x0005d00001347983 */ /* 0x001ea80000300800 */
[----:B------:R-:W2:Y:S04]  /*7bc10*/  LDL.LU R53, [R1+0x5d4] ;  /* 0x0005d40001357983 */ /* 0x000ea80000300800 */
[----:B------:R-:W2:Y:S04]  /*7bc20*/  LDL.LU R54, [R1+0x5d8] ;  /* 0x0005d80001367983 */ /* 0x000ea80000300800 */
[----:B------:R-:W2:Y:S01]  /*7bc30*/  LDL.LU R55, [R1+0x5dc] ;  /* 0x0005dc0001377983 */ /* 0x000ea20000300800 */
[----:B---3--:R-:W-:-:S15]  /*7bc40*/  HMMA.16816.F32.BF16 R56, R44, R50, R56 ;  /* 0x000000322c38723c */ /* 0x008fde0000041838 */
[----:B------:R-:W-:-:S04]  /*7bc50*/  NOP ;  /* 0x0000000000007918 */ /* 0x000fc80000000000 */
[----:B------:R0:W-:Y:S04]  /*7bc60*/  STL.64 [R1+0x650], R56 ;  /* 0x0006503801007387 */ /* 0x0001e80000100a00 */
[----:B------:R1:W-:Y:S04]  /*7bc70*/  STL.64 [R1+0x658], R58 ;  /* 0x0006583a01007387 */ /* 0x0003e80000100a00 */
[----:B0-----:R-:W3:Y:S04]  /*7bc80*/  LDL.LU R56, [R1+0x350] ;  /* 0x0003500001387983 */ /* 0x001ee80000300800 */
[----:B------:R-:W3:Y:S04]  /*7bc90*/  LDL.LU R57, [R1+0x354] ;  /* 0x0003540001397983 */ /* 0x000ee80000300800 */
[----:B-1----:R-:W3:Y:S04]  /*7bca0*/  LDL.LU R58, [R1+0x358] ;  /* 0x00035800013a7983 */ /* 0x002ee80000300800 */
[----:B------:R-:W3:Y:S04]  /*7bcb0*/  LDL.LU R59, [R1+0x35c] ;  /* 0x00035c00013b7983 */ /* 0x000ee80000300800 */
[----:B------:R-:W-:Y:S04]  /*7bcc0*/  STL.64 [R1+0x6a08], R50 ;  /* 0x006a083201007387 */ /* 0x000fe80000100a00 */
[----:B------:R0:W-:Y:S04]  /*7bcd0*/  STL.64 [R1+0x6a00], R48 ;  /* 0x006a003001007387 */ /* 0x0001e80000100a00 */
[----:B0-----:R-:W2:Y:S04]  /*7bce0*/  LDL.LU R48, [R1+0x5e0] ;  /* 0x0005e00001307983 */ /* 0x001ea80000300800 */
[----:B------:R-:W2:Y:S04]  /*7bcf0*/  LDL.LU R49, [R1+0x5e4] ;  /* 0x0005e40001317983 */ /* 0x000ea80000300800 */
[----:B------:R-:W2:Y:S04]  /*7bd00*/  LDL.LU R50, [R1+0x5e8] ;  /* 0x0005e80001327983 */ /* 0x000ea80000300800 */
[----:B------:R-:W2:Y:S04]  /*7bd10*/  LDL.LU R51, [R1+0x5ec] ;  /* 0x0005ec0001337983 */ /* 0x000ea80000300800 */
[----:B------:R-:W-:Y:S04]  /*7bd20*/  STL.64 [R1+0x640], R32 ;  /* 0x0006402001007387 */ /* 0x000fe80000100a00 */
[----:B------:R0:W-:Y:S04]  /*7bd30*/  STL.64 [R1+0x648], R34 ;  /* 0x0006482201007387 */ /* 0x0001e80000100a00 */
[----:B0-----:R-:W2:Y:S04]  /*7bd40*/  LDL.LU.64 R34, [R1+0x6b00] ;  /* 0x006b000001227983 */ /* 0x001ea80000300a00 */
        /* <DEDUP_REMOVED lines=10> */
[----:B0-----:R-:W4:Y:S04]  /*7bdf0*/  LDL.LU.64 R30, [R1+0x6af8] ;  /* 0x006af800011e7983 */ /* 0x001f280000300a00 */
[----:B------:R0:W-:Y:S04]  /*7be00*/  STL.64 [R1+0x6ad0], R34 ;  /* 0x006ad02201007387 */ /* 0x0001e80000100a00 */
[----:B------:R-:W2:Y:S04]  /*7be10*/  LDL.LU R32, [R1+0x600] ;  /* 0x0006000001207983 */ /* 0x000ea80000300800 */
[----:B------:R-:W2:Y:S04]  /*7be20*/  LDL.LU R33, [R1+0x604] ;  /* 0x0006040001217983 */ /* 0x000ea80000300800 */
[----:B0-----:R-:W2:Y:S04]  /*7be30*/  LDL.LU R34, [R1+0x608] ;  /* 0x0006080001227983 */ /* 0x001ea80000300800 */
[----:B------:R-:W2:Y:S01]  /*7be40*/  LDL.LU R35, [R1+0x60c] ;  /* 0x00060c0001237983 */ /* 0x000ea20000300800 */
[----:B----4-:R-:W-:-:S15]  /*7be50*/  HMMA.16816.F32.BF16 R24, R44, R30, R24 ;  /* 0x0000001e2c18723c */ /* 0x010fde0000041818 */
        /* <DEDUP_REMOVED lines=9> */
[----:B------:R-:W0:Y:S01]  /*7bef0*/  S2R R60, SR_TID.X ;  /* 0x00000000003c7919 */ /* 0x000e220000002100 */
[----:B------:R-:W-:Y:S01]  /*7bf00*/  IMAD.MOV.U32 R2, RZ, RZ, R42 ;  /* 0x000000ffff027224 */ /* 0x000fe200078e002a */
[C---:B0-----:R-:W-:Y:S01]  /*7bf10*/  LOP3.LUT R0, R60.reuse, 0x7, RZ, 0xc0, !PT ;  /* 0x000000073c007812 */ /* 0x041fe200078ec0ff */
[----:B------:R-:W-:-:S02]  /*7bf20*/  IMAD.SHL.U32 R61, R60, 0x40, RZ ;  /* 0x000000403c3d7824 */ /* 0x000fc400078e00ff */
[----:B------:R-:W-:Y:S02]  /*7bf30*/  IMAD.SHL.U32 R60, R60, 0x2, RZ ;  /* 0x000000023c3c7824 */ /* 0x000fe400078e00ff */
[----:B------:R-:W-:-:S05]  /*7bf40*/  IMAD R0, R0, 0x90, RZ ;  /* 0x0000009000007824 */ /* 0x000fca00078e02ff */
[----:B------:R-:W-:-:S04]  /*7bf50*/  LOP3.LUT R60, R0, 0x10, R60, 0x78, !PT ;  /* 0x00000010003c7812 */ /* 0x000fc800078e783c */
[----:B------:R-:W-:-:S04]  /*7bf60*/  LOP3.LUT R60, R60, 0x400, R61, 0xf8, !PT ;  /* 0x000004003c3c7812 */ /* 0x000fc800078ef83d */
[----:B------:R-:W-:Y:S01]  /*7bf70*/  LOP3.LUT R60, R60, 0x40, RZ, 0x3c, !PT ;  /* 0x000000403c3c7812 */ /* 0x000fe200078e3cff */
[----:B------:R-:W-:-:S04]  /*7bf80*/  IMAD.MOV.U32 R0, RZ, RZ, R43 ;  /* 0x000000ffff007224 */ /* 0x000fc800078e002b */
[----:B------:R-:W-:Y:S04]  /*7bf90*/  LDSM.16.MT88.4 R40, [R60+UR5+0x10800] ;  /* 0x010800053c28783b */ /* 0x000fe80008004200 */
[----:B----4-:R0:W-:Y:S01]  /*7bfa0*/  STL.64 [R1+0x6ab8], R26 ;  /* 0x006ab81a01007387 */ /* 0x0101e20000100a00 */
[C---:B--2---:R-:W-:Y:S08]  /*7bfb0*/  HMMA.16816.F32.BF16 R28, R44.reuse, R26, R28 ;  /* 0x0000001a2c1c723c */ /* 0x044ff0000004181c */
[C---:B0-----:R-:W-:Y:S11]  /*7bfc0*/  HMMA.16816.F32.BF16 R24, R44.reuse, R22, R32 ;  /* 0x000000162c18723c */ /* 0x041ff60000041820 */
[----:B------:R0:W-:Y:S04]  /*7bfd0*/  STL.64 [R1+0x610], R28 ;  /* 0x0006101c01007387 */ /* 0x0001e80000100a00 */
[----:B------:R-:W-:Y:S04]  /*7bfe0*/  STL.64 [R1+0x618], R30 ;  /* 0x0006181e01007387 */ /* 0x000fe80000100a00 */
[----:B------:R-:W-:Y:S04]  /*7bff0*/  STL.64 [R1+0x6ac8], R22 ;  /* 0x006ac81601007387 */ /* 0x000fe80000100a00 */
[----:B------:R1:W-:Y:S04]  /*7c000*/  STL [R1+0x6ac0], R20 ;  /* 0x006ac01401007387 */ /* 0x0003e80000100800 */
[----:B------:R-:W-:Y:S01]  /*7c010*/  STL.64 [R1+0x600], R24 ;  /* 0x0006001801007387 */ /* 0x000fe20000100a00 */
[----:B0-----:R-:W0:Y:S03]  /*7c020*/  S2R R29, SR_TID.X ;  /* 0x00000000001d7919 */ /* 0x001e260000002100 */
[----:B------:R3:W-:Y:S01]  /*7c030*/  STL.64 [R1+0x608], R26 ;  /* 0x0006081a01007387 */ /* 0x0007e20000100a00 */
[C---:B-1----:R-:W-:Y:S08]  /*7c040*/  HMMA.16816.F32.BF16 R20, R44.reuse, R14, R48 ;  /* 0x0000000e2c14723c */ /* 0x042ff00000041830 */
[----:B---3--:R-:W-:Y:S01]  /*7c050*/  HMMA.16816.F32.BF16 R24, R44, R18, R36 ;  /* 0x000000122c18723c */ /* 0x008fe20000041824 */
[----:B------:R-:W2:-:S15]  /*7c060*/  LDL.LU R36, [R1+0x5c0] ;  /* 0x0005c00001247983 */ /* 0x000e9e0000300800 */
[----:B------:R-:W-:-:S03]  /*7c070*/  NOP ;  /* 0x0000000000007918 */ /* 0x000fc60000000000 */
[----:B------:R-:W-:Y:S04]  /*7c080*/  STL.64 [R1+0x5f0], R24 ;  /* 0x0005f01801007387 */ /* 0x000fe80000100a00 */
[----:B------:R-:W-:Y:S04]  /*7c090*/  STL.64 [R1+0x5f8], R26 ;  /* 0x0005f81a01007387 */ /* 0x000fe80000100a00 */
[----:B------:R-:W-:Y:S04]  /*7c0a0*/  STL.64 [R1+0x5e0], R20 ;  /* 0x0005e01401007387 */ /* 0x000fe80000100a00 */
[----:B------:R-:W-:Y:S04]  /*7c0b0*/  STL.64 [R1+0x5e8], R22 ;  /* 0x0005e81601007387 */ /* 0x000fe80000100a00 */
[----:B------:R-:W2:Y:S04]  /*7c0c0*/  LDL.LU R37, [R1+0x5c4] ;  /* 0x0005c40001257983 */ /* 0x000ea80000300800 */
[----:B------:R-:W2:Y:S04]  /*7c0d0*/  LDL.LU R38, [R1+0x5c8] ;  /* 0x0005c80001267983 */ /* 0x000ea80000300800 */
[----:B------:R-:W2:Y:S04]  /*7c0e0*/  LDL.LU R39, [R1+0x5cc] ;  /* 0x0005cc0001277983 */ /* 0x000ea80000300800 */
[----:B------:R-:W2:Y:S01]  /*7c0f0*/  LDL.LU.64 R50, [R1+0x138] ;  /* 0x0001380001327983 */ /* 0x000ea20000300a00 */
[----:B0-----:R-:W-:-:S03]  /*7c100*/  LOP3.LUT R61, R29, 0x7, RZ, 0xc0, !PT ;  /* 0x000000071d3d7812 */ /* 0x001fc600078ec0ff */
[----:B------:R-:W-:Y:S04]  /*7c110*/  STL.64 [R1+0x69e0], R14 ;  /* 0x0069e00e01007387 */ /* 0x000fe80000100a00 */
[----:B------:R0:W-:Y:S01]  /*7c120*/  STL.64 [R1+0x69d8], R12 ;  /* 0x0069d80c01007387 */ /* 0x0001e20000100a00 */
[----:B------:R-:W-:Y:S02]  /*7c130*/  IMAD.SHL.U32 R60, R29, 0x40, RZ ;  /* 0x000000401d3c7824 */ /* 0x000fe400078e00ff */
[----:B------:R-:W-:Y:S02]  /*7c140*/  IMAD R61, R61, 0x90, RZ ;  /* 0x000000903d3d7824 */ /* 0x000fe400078e02ff */
[----:B------:R-:W-:Y:S01]  /*7c150*/  IMAD.SHL.U32 R29, R29, 0x2, RZ ;  /* 0x000000021d1d7824 */ /* 0x000fe200078e00ff */
[----:B0-----:R-:W-:Y:S04]  /*7c160*/  HMMA.16816.F32.BF16 R12, R44, R10, R52 ;  /* 0x0000000a2c0c723c */ /* 0x001fe80000041834 */
[----:B------:R-:W-:-:S04]  /*7c170*/  LOP3.LUT R29, R61, 0x10, R29, 0x78, !PT ;  /* 0x000000103d1d7812 */ /* 0x000fc800078e781d */
[----:B------:R-:W-:-:S04]  /*7c180*/  LOP3.LUT R29, R29, 0x400, R60, 0xf8, !PT ;  /* 0x000004001d1d7812 */ /* 0x000fc800078ef83c */
[----:B------:R-:W-:-:S07]  /*7c190*/  LOP3.LUT R29, R29, 0x60, RZ, 0x3c, !PT ;  /* 0x000000601d1d7812 */ /* 0x000fce00078e3cff */
[----:B------:R-:W-:Y:S04]  /*7c1a0*/  STL.64 [R1+0x5d0], R12 ;  /* 0x0005d00c01007387 */ /* 0x000fe80000100a00 */
[----:B------:R-:W-:Y:S04]  /*7c1b0*/  STL.64 [R1+0x5d8], R14 ;  /* 0x0005d80e01007387 */ /* 0x000fe80000100a00 */
[----:B------:R-:W-:Y:S04]  /*7c1c0*/  STL.64 [R1+0x69d0], R10 ;  /* 0x0069d00a01007387 */ /* 0x000fe80000100a00 */
[----:B------:R0:W-:Y:S02]  /*7c1d0*/  STL.64 [R1+0x69c8], R8 ;  /* 0x0069c80801007387 */ /* 0x0001e40000100a00 */
[----:B0-----:R-:W-:Y:S02]  /*7c1e0*/  HMMA.16816.F32.BF16 R8, R44, R6, R56 ;  /* 0x000000062c08723c */ /* 0x001fe40000041838 */
[----:B------:R0:W1:Y:S01]  /*7c1f0*/  LDSM.16.MT88.4 R44, [R29+UR5+0x10800] ;  /* 0x010800051d2c783b */ /* 0x0000620008004200 */
[----:B------:R-:W-:-:S02]  /*7c200*/  IMAD.MOV.U32 R58, RZ, RZ, R4 ;  /* 0x000000ffff3a7224 */ /* 0x000fc400078e0004 */
[----:B------:R-:W-:Y:S01]  /*7c210*/  IMAD.MOV.U32 R59, RZ, RZ, R3 ;  /* 0x000000ffff3b7224 */ /* 0x000fe200078e0003 */
[----:B------:R-:W-:-:S13]  /*7c220*/  STL.64 [R1+0x6ae0], R6 ;  /* 0x006ae00601007387 */ /* 0x000fda0000100a00 */
[----:B------:R-:W-:Y:S04]  /*7c230*/  STL.64 [R1+0x350], R8 ;  /* 0x0003500801007387 */ /* 0x000fe80000100a00 */
[----:B------:R-:W-:Y:S04]  /*7c240*/  STL.64 [R1+0x358], R10 ;  /* 0x0003580a01007387 */ /* 0x000fe80000100a00 */
[----:B------:R3:W-:Y:S04]  /*7c250*/  STL.64 [R1+0x6ae8], R58 ;  /* 0x006ae83a01007387 */ /* 0x0007e80000100a00 */
[----:B------:R-:W4:Y:S04]  /*7c260*/  LDL.LU R28, [R1+0x590] ;  /* 0x00059000011c7983 */ /* 0x000f280000300800 */
[----:B0-----:R-:W4:Y:S04]  /*7c270*/  LDL.LU R29, [R1+0x594] ;  /* 0x00059400011d7983 */ /* 0x001f280000300800 */
[----:B------:R-:W4:Y:S04]  /*7c280*/  LDL.LU R30, [R1+0x598] ;  /* 0x00059800011e7983 */ /* 0x000f280000300800 */
[----:B------:R-:W4:Y:S04]  /*7c290*/  LDL.LU R31, [R1+0x59c] ;  /* 0x00059c00011f7983 */ /* 0x000f280000300800 */
[----:B---3--:R-:W3:Y:S04]  /*7c2a0*/  LDL.LU.64 R58, [R1+0x128] ;  /* 0x00012800013a7983 */ /* 0x008ee80000300a00 */
[----:B------:R-:W3:Y:S04]  /*7c2b0*/  LDL.LU R8, [R1+0x5a0] ;  /* 0x0005a00001087983 */ /* 0x000ee80000300800 */
[----:B------:R-:W3:Y:S04]  /*7c2c0*/  LDL.LU R9, [R1+0x5a4] ;  /* 0x0005a40001097983 */ /* 0x000ee80000300800 */
[----:B------:R-:W3:Y:S04]  /*7c2d0*/  LDL.LU R10, [R1+0x5a8] ;  /* 0x0005a800010a7983 */ /* 0x000ee80000300800 */
[----:B------:R-:W3:Y:S04]  /*7c2e0*/  LDL.LU R11, [R1+0x5ac] ;  /* 0x0005ac00010b7983 */ /* 0x000ee80000300800 */
[----:B------:R-:W3:Y:S04]  /*7c2f0*/  LDL.LU.64 R6, [R1+0x118] ;  /* 0x0001180001067983 */ /* 0x000ee80000300a00 */
[----:B------:R-:W4:Y:S04]  /*7c300*/  LDL.LU.64 R34, [R1+0x108] ;  /* 0x0001080001227983 */ /* 0x000f280000300a00 */
[----:B------:R-:W3:Y:S04]  /*7c310*/  LDL.LU R52, [R1+0x580] ;  /* 0x0005800001347983 */ /* 0x000ee80000300800 */
[----:B------:R-:W3:Y:S04]  /*7c320*/  LDL.LU R53, [R1+0x584] ;  /* 0x0005840001357983 */ /* 0x000ee80000300800 */
[----:B------:R-:W3:Y:S04]  /*7c330*/  LDL.LU R54, [R1+0x588] ;  /* 0x0005880001367983 */ /* 0x000ee80000300800 */
[----:B------:R-:W3:Y:S04]  /*7c340*/  LDL.LU R55, [R1+0x58c] ;  /* 0x00058c0001377983 */ /* 0x000ee80000300800 */
[----:B-1----:R-:W-:Y:S04]  /*7c350*/  STL.64 [R1+0x69a8], R46 ;  /* 0x0069a82e01007387 */ /* 0x002fe80000100a00 */
[----:B------:R0:W-:Y:S04]  /*7c360*/  STL.64 [R1+0x69a0], R44 ;  /* 0x0069a02c01007387 */ /* 0x0001e80000100a00 */
[----:B0-----:R-:W3:Y:S04]  /*7c370*/  LDL.LU R44, [R1+0x5b0] ;  /* 0x0005b000012c7983 */ /* 0x001ee80000300800 */
[----:B------:R-:W3:Y:S04]  /*7c380*/  LDL.LU R45, [R1+0x5b4] ;  /* 0x0005b400012d7983 */ /* 0x000ee80000300800 */
[----:B------:R-:W3:Y:S04]  /*7c390*/  LDL.LU R46, [R1+0x5b8] ;  /* 0x0005b800012e7983 */ /* 0x000ee80000300800 */
[----:B------:R-:W3:Y:S01]  /*7c3a0*/  LDL.LU R47, [R1+0x5bc] ;  /* 0x0005bc00012f7983 */ /* 0x000ee20000300800 */
[----:B--2---:R-:W-:Y:S01]  /*7c3b0*/  HMMA.16816.F32.BF16 R12, R40, R50, R36 ;  /* 0x00000032280c723c */ /* 0x004fe20000041824 */
[----:B------:R-:W-:-:S02]  /*7c3c0*/  IMAD.MOV.U32 R16, RZ, RZ, R50 ;  /* 0x000000ffff107224 */ /* 0x000fc400078e0032 */
[----:B------:R-:W-:-:S15]  /*7c3d0*/  IMAD.MOV.U32 R17, RZ, RZ, R51 ;  /* 0x000000ffff117224 */ /* 0x000fde00078e0033 */
[----:B------:R-:W-:Y:S01]  /*7c3e0*/  NOP ;  /* 0x0000000000007918 */ /* 0x000fe20000000000 */
[----:B------:R-:W-:Y:S04]  /*7c3f0*/  STL.64 [R1+0x5c0], R12 ;  /* 0x0005c00c01007387 */ /* 0x000fe80000100a00 */
[----:B------:R-:W-:Y:S04]  /*7c400*/  STL.64 [R1+0x5c8], R14 ;  /* 0x0005c80e01007387 */ /* 0x000fe80000100a00 */
[----:B------:R-:W2:Y:S04]  /*7c410*/  LDL.LU R20, [R1+0x570] ;  /* 0x0005700001147983 */ /* 0x000ea80000300800 */
[----:B------:R-:W2:Y:S04]  /*7c420*/  LDL.LU R21, [R1+0x574] ;  /* 0x0005740001157983 */ /* 0x000ea80000300800 */
[----:B------:R-:W2:Y:S04]  /*7c430*/  LDL.LU R22, [R1+0x578] ;  /* 0x0005780001167983 */ /* 0x000ea80000300800 */
[----:B------:R-:W2:Y:S04]  /*7c440*/  LDL.LU R23, [R1+0x57c] ;  /* 0x00057c0001177983 */ /* 0x000ea80000300800 */
[----:B------:R-:W2:Y:S04]  /*7c450*/  LDL.LU.64 R26, [R1+0xe8] ;  /* 0x0000e800011a7983 */ /* 0x000ea80000300a00 */
[----:B------:R-:W2:Y:S04]  /*7c460*/  LDL.LU R36, [R1+0x550] ;  /* 0x0005500001247983 */ /* 0x000ea80000300800 */
[----:B------:R-:W2:Y:S04]  /*7c470*/  LDL.LU R37, [R1+0x554] ;  /* 0x0005540001257983 */ /* 0x000ea80000300800 */
[----:B------:R-:W2:Y:S04]  /*7c480*/  LDL.LU R38, [R1+0x558] ;  /* 0x0005580001267983 */ /* 0x000ea80000300800 */
[----:B------:R-:W2:Y:S04]  /*7c490*/  LDL.LU R39, [R1+0x55c] ;  /* 0x00055c0001277983 */ /* 0x000ea80000300800 */
[----:B------:R-:W2:Y:S04]  /*7c4a0*/  LDL.LU.64 R50, [R1+0xc8] ;  /* 0x0000c80001327983 */ /* 0x000ea80000300a00 */
        /* <DEDUP_REMOVED lines=9> */
[----:B------:R-:W-:Y:S01]  /*7c540*/  STL.64 [R1+0x5b8], R46 ;  /* 0x0005b82e01007387 */ /* 0x000fe20000100a00 */
[----:B0-----:R-:W-:Y:S02]  /*7c550*/  IMAD.MOV.U32 R45, RZ, RZ, R58 ;  /* 0x000000ffff2d7224 */ /* 0x001fe400078e003a */
[----:B------:R-:W-:Y:S02]  /*7c560*/  IMAD.MOV.U32 R44, RZ, RZ, R59 ;  /* 0x000000ffff2c7224 */ /* 0x000fe400078e003b */
[----:B------:R-:W3:Y:S01]  /*7c570*/  LDL.LU.64 R58, [R1+0x6ae8] ;  /* 0x006ae800013a7983 */ /* 0x000ee20000300a00 */
[C---:B------:R-:W-:Y:S08]  /*7c580*/  HMMA.16816.F32.BF16 R8, R40.reuse, R6, R8 ;  /* 0x000000062808723c */ /* 0x040ff00000041808 */
[----:B----4-:R-:W-:Y:S11]  /*7c590*/  HMMA.16816.F32.BF16 R28, R40, R34, R28 ;  /* 0x00000022281c723c */ /* 0x010ff6000004181c */
[----:B------:R0:W-:Y:S04]  /*7c5a0*/  STL.64 [R1+0x5a0], R8 ;  /* 0x0005a00801007387 */ /* 0x0001e80000100a00 */
[----:B------:R1:W-:Y:S01]  /*7c5b0*/  STL.64 [R1+0x5a8], R10 ;  /* 0x0005a80a01007387 */ /* 0x0003e20000100a00 */
[----:B0-----:R-:W-:-:S02]  /*7c5c0*/  IMAD.MOV.U32 R9, RZ, RZ, R6 ;  /* 0x000000ffff097224 */ /* 0x001fc400078e0006 */
[----:B------:R-:W-:Y:S02]  /*7c5d0*/  IMAD.MOV.U32 R8, RZ, RZ, R7 ;  /* 0x000000ffff087224 */ /* 0x000fe400078e0007 */
[----:B------:R-:W4:Y:S01]  /*7c5e0*/  LDL.LU.64 R6, [R1+0x6ae0] ;  /* 0x006ae00001067983 */ /* 0x000f220000300a00 */
[----:B-1----:R-:W-:Y:S02]  /*7c5f0*/  IMAD.MOV.U32 R11, RZ, RZ, R34 ;  /* 0x000000ffff0b7224 */ /* 0x002fe400078e0022 */
[----:B------:R-:W-:Y:S01]  /*7c600*/  IMAD.MOV.U32 R10, RZ, RZ, R35 ;  /* 0x000000ffff0a7224 */ /* 0x000fe200078e0023 */
[----:B------:R-:W-:Y:S04]  /*7c610*/  STL.64 [R1+0x590], R28 ;  /* 0x0005901c01007387 */ /* 0x000fe80000100a00 */
[----:B------:R0:W-:Y:S04]  /*7c620*/  STL.64 [R1+0x598], R30 ;  /* 0x0005981e01007387 */ /* 0x0001e80000100a00 */
[----:B0-----:R-:W4:Y:S04]  /*7c630*/  LDL.LU.64 R30, [R1+0x6ad8] ;  /* 0x006ad800011e7983 */ /* 0x001f280000300a00 */
[----:B------:R-:W4:Y:S04]  /*7c640*/  LDL.LU.64 R34, [R1+0x6ad0] ;  /* 0x006ad00001227983 */ /* 0x000f280000300a00 */
[----:B------:R-:W-:Y:S04]  /*7c650*/  STL.64 [R1+0x6a58], R10 ;  /* 0x006a580a01007387 */ /* 0x000fe80000100a00 */
[----:B------:R3:W-:Y:S01]  /*7c660*/  STL.64 [R1+0x6a50], R8 ;  /* 0x006a500801007387 */ /* 0x0007e20000100a00 */
[----:B--2---:R-:W-:-:S02]  /*7c670*/  IMAD.MOV.U32 R4, RZ, RZ, R26 ;  /* 0x000000ffff047224 */ /* 0x004fc400078e001a */
[----:B------:R-:W-:Y:S01]  /*7c680*/  IMAD.MOV.U32 R5, RZ, RZ, R27 ;  /* 0x000000ffff057224 */ /* 0x000fe200078e001b */
[----:B---3--:R-:W-:Y:S01]  /*7c690*/  HMMA.16816.F32.BF16 R8, R40, R58, R52 ;  /* 0x0000003a2808723c */ /* 0x008fe20000041834 */
[----:B------:R-:W2:-:S15]  /*7c6a0*/  LDL.LU R52, [R1+0x540] ;  /* 0x0005400001347983 */ /* 0x000e9e0000300800 */
[----:B------:R-:W-:-:S03]  /*7c6b0*/  NOP ;  /* 0x0000000000007918 */ /* 0x000fc60000000000 */
[----:B------:R-:W-:Y:S04]  /*7c6c0*/  STL.64 [R1+0x580], R8 ;  /* 0x0005800801007387 */ /* 0x000fe80000100a00 */
[----:B------:R0:W-:Y:S04]  /*7c6d0*/  STL.64 [R1+0x588], R10 ;  /* 0x0005880a01007387 */ /* 0x0001e80000100a00 */
[----:B------:R-:W2:Y:S04]  /*7c6e0*/  LDL.LU R53, [R1+0x544] ;  /* 0x0005440001357983 */ /* 0x000ea80000300800 */
[----:B------:R-:W2:Y:S01]  /*7c6f0*/  LDL.LU R54, [R1+0x548] ;  /* 0x0005480001367983 */ /* 0x000ea20000300800 */
[----:B0-----:R-:W-:Y:S03]  /*7c700*/  HMMA.16816.F32.BF16 R8, R40, R26, R20 ;  /* 0x0000001a2808723c */ /* 0x001fe60000041814 */
[----:B------:R-:W2:Y:S04]  /*7c710*/  LDL.LU R55, [R1+0x54c] ;  /* 0x00054c0001377983 */ /* 0x000ea80000300800 */
[----:B------:R-:W2:-:S12]  /*7c720*/  LDL.LU.64 R58, [R1+0xb8] ;  /* 0x0000b800013a7983 */ /* 0x000e980000300a00 */
[----:B------:R-:W-:Y:S04]  /*7c730*/  STL.64 [R1+0x570], R8 ;  /* 0x0005700801007387 */ /* 0x000fe80000100a00 */
[----:B------:R0:W-:Y:S04]  /*7c740*/  STL.64 [R1+0x578], R10 ;  /* 0x0005780a01007387 */ /* 0x0001e80000100a00 */
[----:B------:R-:W3:Y:S04]  /*7c750*/  LDL.LU R20, [R1+0x530] ;  /* 0x0005300001147983 */ /* 0x000ee80000300800 */
[----:B------:R-:W3:Y:S04]  /*7c760*/  LDL.LU R21, [R1+0x534] ;  /* 0x0005340001157983 */ /* 0x000ee80000300800 */
[----:B------:R-:W3:Y:S04]  /*7c770*/  LDL.LU R22, [R1+0x538] ;  /* 0x0005380001167983 */ /* 0x000ee80000300800 */
[----:B------:R-:W3:Y:S04]  /*7c780*/  LDL.LU R23, [R1+0x53c] ;  /* 0x00053c0001177983 */ /* 0x000ee80000300800 */
[----:B------:R-:W3:Y:S01]  /*7c790*/  LDL.LU.64 R26, [R1+0xa8] ;  /* 0x0000a800011a7983 */ /* 0x000ee20000300a00 */
[----:B------:R-:W-:Y:S01]  /*7c7a0*/  MOV R14, R2 ;  /* 0x00000002000e7202 */ /* 0x000fe20000000f00 */
[----:B------:R-:W-:-:S02]  /*7c7b0*/  IMAD.MOV.U32 R15, RZ, RZ, R0 ;  /* 0x000000ffff0f7224 */ /* 0x000fc400078e0000 */
[----:B----4-:R-:W-:Y:S04]  /*7c7c0*/  STL.64 [R1+0x69c0], R6 ;  /* 0x0069c00601007387 */ /* 0x010fe80000100a00 */
[----:B------:R1:W-:Y:S01]  /*7c7d0*/  STL.64 [R1+0x69b8], R4 ;  /* 0x0069b80401007387 */ /* 0x0003e20000100a00 */
[C---:B0-----:R-:W-:Y:S08]  /*7c7e0*/  HMMA.16816.F32.BF16 R8, R40.reuse, R14, R16 ;  /* 0x0000000e2808723c */ /* 0x041ff00000041810 */
[----:B-1----:R-:W-:Y:S11]  /*7c7f0*/  HMMA.16816.F32.BF16 R4, R40, R50, R36 ;  /* 0x000000322804723c */ /* 0x002ff60000041824 */
[----:B------:R-:W-:Y:S04]  /*7c800*/  STL.64 [R1+0x560], R8 ;  /* 0x0005600801007387 */ /* 0x000fe80000100a00 */
[----:B------:R-:W-:Y:S04]  /*7c810*/  STL.64 [R1+0x568], R10 ;  /* 0x0005680a01007387 */ /* 0x000fe80000100a00 */
[----:B------:R0:W-:Y:S04]  /*7c820*/  STL.64 [R1+0x550], R4 ;  /* 0x0005500401007387 */ /* 0x0001e80000100a00 */
[----:B------:R1:W-:Y:S04]  /*7c830*/  STL.64 [R1+0x558], R6 ;  /* 0x0005580601007387 */ /* 0x0003e80000100a00 */
[----:B0-----:R-:W4:Y:S04]  /*7c840*/  LDL.LU R4, [R1+0x510] ;  /* 0x0005100001047983 */ /* 0x001f280000300800 */
[----:B------:R-:W4:Y:S04]  /*7c850*/  LDL.LU R5, [R1+0x514] ;  /* 0x0005140001057983 */ /* 0x000f280000300800 */
[----:B-1----:R-:W4:Y:S04]  /*7c860*/  LDL.LU R6, [R1+0x518] ;  /* 0x0005180001067983 */ /* 0x002f280000300800 */
[----:B------:R-:W4:Y:S04]  /*7c870*/  LDL.LU R7, [R1+0x51c] ;  /* 0x00051c0001077983 */ /* 0x000f280000300800 */
[----:B------:R-:W4:Y:S04]  /*7c880*/  LDL.LU.64 R10, [R1+0x88] ;  /* 0x00008800010a7983 */ /* 0x000f280000300a00 */
[----:B------:R-:W4:Y:S04]  /*7c890*/  LDL.LU R16, [R1+0x500] ;  /* 0x0005000001107983 */ /* 0x000f280000300800 */
[----:B------:R-:W4:Y:S01]  /*7c8a0*/  LDL.LU R17, [R1+0x504] ;  /* 0x0005040001117983 */ /* 0x000f220000300800 */
[----:B------:R-:W-:-:S03]  /*7c8b0*/  IMAD.MOV.U32 R47, RZ, RZ, R50 ;  /* 0x000000ffff2f7224 */ /* 0x000fc600078e0032 */
[----:B------:R-:W4:Y:S01]  /*7c8c0*/  LDL.LU R18, [R1+0x508] ;  /* 0x0005080001127983 */ /* 0x000f220000300800 */
[----:B------:R-:W-:-:S03]  /*7c8d0*/  IMAD.MOV.U32 R46, RZ, RZ, R51 ;  /* 0x000000ffff2e7224 */ /* 0x000fc600078e0033 */
[----:B------:R-:W4:Y:S04]  /*7c8e0*/  LDL.LU R19, [R1+0x50c] ;  /* 0x00050c0001137983 */ /* 0x000f280000300800 */
[----:B------:R-:W4:Y:S04]  /*7c8f0*/  LDL.LU.64 R14, [R1+0x78] ;  /* 0x00007800010e7983 */ /* 0x000f280000300a00 */
[----:B------:R-:W4:Y:S04]  /*7c900*/  LDL.LU R36, [R1+0x4f0] ;  /* 0x0004f00001247983 */ /* 0x000f280000300800 */
[----:B------:R-:W4:Y:S04]  /*7c910*/  LDL.LU R37, [R1+0x4f4] ;  /* 0x0004f40001257983 */ /* 0x000f280000300800 */
[----:B------:R-:W4:Y:S04]  /*7c920*/  LDL.LU R38, [R1+0x4f8] ;  /* 0x0004f80001267983 */ /* 0x000f280000300800 */
[----:B------:R-:W4:Y:S04]  /*7c930*/  LDL.LU R39, [R1+0x4fc] ;  /* 0x0004fc0001277983 */ /* 0x000f280000300800 */
[----:B------:R-:W4:Y:S04]  /*7c940*/  LDL.LU.64 R50, [R1+0x68] ;  /* 0x0000680001327983 */ /* 0x000f280000300a00 */
[----:B------:R0:W-:Y:S04]  /*7c950*/  STL.64 [R1+0x6a68], R46 ;  /* 0x006a682e01007387 */ /* 0x0001e80000100a00 */
[----:B------:R-:W-:Y:S04]  /*7c960*/  STL.64 [R1+0x6a60], R44 ;  /* 0x006a602c01007387 */ /* 0x000fe80000100a00 */
[----:B0-----:R-:W4:Y:S01]  /*7c970*/  LDL.LU.64 R46, [R1+0x98] ;  /* 0x00009800012e7983 */ /* 0x001f220000300a00 */
[----:B--2---:R-:W-:Y:S01]  /*7c980*/  HMMA.16816.F32.BF16 R52, R40, R58, R52 ;  /* 0x0000003a2834723c */ /* 0x004fe20000041834 */
[----:B------:R-:W-:-:S02]  /*7c990*/  IMAD.MOV.U32 R33, RZ, RZ, R58 ;  /* 0x000000ffff217224 */ /* 0x000fc400078e003a */
[----:B------:R-:W-:-:S15]  /*7c9a0*/  IMAD.MOV.U32 R28, RZ, RZ, R59 ;  /* 0x000000ffff1c7224 */ /* 0x000fde00078e003b */
[----:B------:R-:W-:Y:S01]  /*7c9b0*/  NOP ;  /* 0x0000000000007918 */ /* 0x000fe20000000000 */
[----:B------:R0:W-:Y:S04]  /*7c9c0*/  STL.64 [R1+0x540], R52 ;  /* 0x0005403401007387 */ /* 0x0001e80000100a00 */
[----:B------:R1:W-:Y:S04]  /*7c9d0*/  STL.64 [R1+0x548], R54 ;  /* 0x0005483601007387 */ /* 0x0003e80000100a00 */
[----:B0-----:R-:W2:Y:S04]  /*7c9e0*/  LDL.LU R52, [R1+0x4e0] ;  /* 0x0004e00001347983 */ /* 0x001ea80000300800 */
[----:B------:R-:W2:Y:S01]  /*7c9f0*/  LDL.LU R53, [R1+0x4e4] ;  /* 0x0004e40001357983 */ /* 0x000ea20000300800 */
[----:B---3--:R-:W-:Y:S03]  /*7ca00*/  HMMA.16816.F32.BF16 R20, R40, R26, R20 ;  /* 0x0000001a2814723c */ /* 0x008fe60000041814 */
[----:B-1----:R-:W2:Y:S01]  /*7ca10*/  LDL.LU R54, [R1+0x4e8] ;  /* 0x0004e80001367983 */ /* 0x002ea20000300800 */
[----:B------:R-:W-:-:S03]  /*7ca20*/  IMAD.MOV.U32 R32, RZ, RZ, R27 ;  /* 0x000000ffff207224 */ /* 0x000fc600078e001b */
[----:B------:R-:W2:Y:S04]  /*7ca30*/  LDL.LU R55, [R1+0x4ec] ;  /* 0x0004ec0001377983 */ /* 0x000ea80000300800 */
[----:B------:R-:W2:Y:S08]  /*7ca40*/  LDL.LU.64 R58, [R1+0x58] ;  /* 0x00005800013a7983 */ /* 0x000eb00000300a00 */
[----:B------:R0:W-:Y:S04]  /*7ca50*/  STL.64 [R1+0x530], R20 ;  /* 0x0005301401007387 */ /* 0x0001e80000100a00 */
[----:B------:R1:W-:Y:S01]  /*7ca60*/  STL.64 [R1+0x538], R22 ;  /* 0x0005381601007387 */ /* 0x0003e20000100a00 */
[----:B0-----:R-:W-:-:S03]  /*7ca70*/  IMAD.MOV.U32 R21, RZ, RZ, R26 ;  /* 0x000000ffff157224 */ /* 0x001fc600078e001a */
[----:B-1----:R-:W3:Y:S04]  /*7ca80*/  LDL.LU.64 R22, [R1+0x6ac8] ;  /* 0x006ac80001167983 */ /* 0x002ee80000300a00 */
        /* <DEDUP_REMOVED lines=8> */
[----:B----4-:R-:W-:Y:S01]  /*7cb10*/  HMMA.16816.F32.BF16 R4, R40, R10, R4 ;  /* 0x0000000a2804723c */ /* 0x010fe20000041804 */
[----:B------:R-:W-:Y:S01]  /*7cb20*/  IMAD.MOV.U32 R2, RZ, RZ, R11 ;  /* 0x000000ffff027224 */ /* 0x000fe200078e000b */
[----:B------:R-:W-:Y:S01]  /*7cb30*/  MOV R0, R10 ;  /* 0x0000000a00007202 */ /* 0x000fe20000000f00 */
[----:B------:R-:W-:-:S02]  /*7cb40*/  IMAD.MOV.U32 R29, RZ, RZ, R47 ;  /* 0x000000ffff1d7224 */ /* 0x000fc400078e002f */
[----:B------:R-:W-:Y:S02]  /*7cb50*/  IMAD.MOV.U32 R3, RZ, RZ, R46 ;  /* 0x000000ffff037224 */ /* 0x000fe400078e002e */
[----:B------:R-:W-:Y:S02]  /*7cb60*/  IMAD.MOV.U32 R24, RZ, RZ, R51 ;  /* 0x000000ffff187224 */ /* 0x000fe400078e0033 */
[----:B------:R-:W-:Y:S01]  /*7cb70*/  IMAD.MOV.U32 R25, RZ, RZ, R50 ;  /* 0x000000ffff197224 */ /* 0x000fe200078e0032 */
[----:B---3--:R-:W-:Y:S04]  /*7cb80*/  STL.64 [R1+0x6a78], R22 ;  /* 0x006a781601007387 */ /* 0x008fe80000100a00 */
[----:B--2---:R0:W-:Y:S02]  /*7cb90*/  STL.64 [R1+0x6a70], R20 ;  /* 0x006a701401007387 */ /* 0x0041e40000100a00 */
[----:B0-----:R-:W-:-:S15]  /*7cba0*/  HMMA.16816.F32.BF16 R20, R40, R46, R32 ;  /* 0x0000002e2814723c */ /* 0x001fde0000041820 */
[----:B------:R-:W-:-:S04]  /*7cbb0*/  NOP ;  /* 0x0000000000007918 */ /* 0x000fc80000000000 */
[----:B------:R-:W-:Y:S04]  /*7cbc0*/  STL.64 [R1+0x520], R20 ;  /* 0x0005201401007387 */ /* 0x000fe80000100a00 */
[----:B------:R-:W-:Y:S04]  /*7cbd0*/  STL.64 [R1+0x528], R22 ;  /* 0x0005281601007387 */ /* 0x000fe80000100a00 */
[----:B------:R-:W-:Y:S04]  /*7cbe0*/  STL [R1+0x6910], R29 ;  /* 0x0069101d01007387 */ /* 0x000fe80000100800 */
[----:B------:R-:W-:Y:S04]  /*7cbf0*/  STL [R1+0x690c], R3 ;  /* 0x00690c0301007387 */ /* 0x000fe80000100800 */
[----:B------:R-:W-:Y:S04]  /*7cc00*/  STL.64 [R1+0x510], R4 ;  /* 0x0005100401007387 */ /* 0x000fe80000100a00 */
[----:B------:R0:W-:Y:S02]  /*7cc10*/  STL.64 [R1+0x518], R6 ;  /* 0x0005180601007387 */ /* 0x0001e40000100a00 */
[----:B0-----:R-:W-:Y:S02]  /*7cc20*/  HMMA.16816.F32.BF16 R4, R40, R14, R16 ;  /* 0x0000000e2804723c */ /* 0x001fe40000041810 */
[----:B------:R-:W-:Y:S04]  /*7cc30*/  STL [R1+0x6918], R2 ;  /* 0x0069180201007387 */ /* 0x000fe80000100800 */
[----:B------:R-:W-:Y:S01]  /*7cc40*/  STL [R1+0x6914], R0 ;  /* 0x0069140001007387 */ /* 0x000fe20000100800 */
[----:B------:R-:W-:-:S12]  /*7cc50*/  IMAD.MOV.U32 R3, RZ, RZ, R15 ;  /* 0x000000ffff037224 */ /* 0x000fd800078e000f */
[----:B------:R-:W-:Y:S04]  /*7cc60*/  STL.64 [R1+0x500], R4 ;  /* 0x0005000401007387 */ /* 0x000fe80000100a00 */
[----:B------:R0:W-:Y:S01]  /*7cc70*/  STL.64 [R1+0x508], R6 ;  /* 0x0005080601007387 */ /* 0x0001e20000100a00 */
[----:B------:R-:W-:Y:S01]  /*7cc80*/  IMAD.MOV.U32 R29, RZ, RZ, R14 ;  /* 0x000000ffff1d7224 */ /* 0x000fe200078e000e */
[C---:B0-----:R-:W-:Y:S02]  /*7cc90*/  HMMA.16816.F32.BF16 R4, R40.reuse, R50, R36 ;  /* 0x000000322804723c */ /* 0x041fe40000041824 */
[----:B------:R-:W-:Y:S04]  /*7cca0*/  STL [R1+0x6920], R3 ;  /* 0x0069200301007387 */ /* 0x000fe80000100800 */
[----:B------:R-:W-:Y:S04]  /*7ccb0*/  STL [R1+0x691c], R29 ;  /* 0x00691c1d01007387 */ /* 0x000fe80000100800 */
[----:B------:R-:W-:Y:S04]  /*7ccc0*/  STL.64 [R1+0x6aa0], R30 ;  /* 0x006aa01e01007387 */ /* 0x000fe80000100a00 */
[----:B------:R-:W-:Y:S05]  /*7ccd0*/  STL [R1+0x6a98], R28 ;  /* 0x006a981c01007387 */ /* 0x000fea0000100800 */
[----:B------:R-:W-:Y:S04]  /*7cce0*/  STL.64 [R1+0x4f0], R4 ;  /* 0x0004f00401007387 */ /* 0x000fe80000100a00 */
[----:B------:R0:W-:Y:S02]  /*7ccf0*/  STL.64 [R1+0x4f8], R6 ;  /* 0x0004f80601007387 */ /* 0x0001e40000100a00 */
[----:B0-----:R-:W-:Y:S02]  /*7cd00*/  HMMA.16816.F32.BF16 R4, R40, R58, R52 ;  /* 0x0000003a2804723c */ /* 0x001fe40000041834 */
[----:B------:R-:W-:Y:S04]  /*7cd10*/  STL [R1+0x6928], R24 ;  /* 0x0069281801007387 */ /* 0x000fe80000100800 */
[----:B------:R-:W-:Y:S04]  /*7cd20*/  STL [R1+0x6924], R25 ;  /* 0x0069241901007387 */ /* 0x000fe80000100800 */
[----:B------:R-:W-:Y:S09]  /*7cd30*/  STL.64 [R1+0x6a90], R26 ;  /* 0x006a901a01007387 */ /* 0x000ff20000100a00 */
[----:B------:R-:W-:Y:S04]  /*7cd40*/  STL.64 [R1+0x4e0], R4 ;  /* 0x0004e00401007387 */ /* 0x000fe80000100a00 */
[----:B------:R-:W-:Y:S04]  /*7cd50*/  STL.64 [R1+0x4e8], R6 ;  /* 0x0004e80601007387 */ /* 0x000fe80000100a00 */
[----:B------:R-:W2:Y:S04]  /*7cd60*/  LDL.LU R36, [R1+0x490] ;  /* 0x0004900001247983 */ /* 0x000ea80000300800 */
[----:B------:R-:W2:Y:S04]  /*7cd70*/  LDL.LU R37, [R1+0x494] ;  /* 0x0004940001257983 */ /* 0x000ea80000300800 */
[----:B------:R-:W3:Y:S04]  /*7cd80*/  LDL.LU R38, [R1+0x498] ;  /* 0x0004980001267983 */ /* 0x000ee80000300800 */
[----:B------:R-:W3:Y:S04]  /*7cd90*/  LDL.LU R39, [R1+0x49c] ;  /* 0x00049c0001277983 */ /* 0x000ee80000300800 */
[----:B---3--:R-:W-:Y:S04]  /*7cda0*/  STL.64 [R1+0x6ab0], R38 ;  /* 0x006ab02601007387 */ /* 0x008fe80000100a00 */
[----:B--2---:R0:W-:Y:S04]  /*7cdb0*/  STL.64 [R1+0x6aa8], R36 ;  /* 0x006aa82401007387 */ /* 0x0041e80000100a00 */
[----:B------:R-:W2:Y:S04]  /*7cdc0*/  LDL.LU R20, [R1+0x4b0] ;  /* 0x0004b00001147983 */ /* 0x000ea80000300800 */
[----:B------:R-:W2:Y:S04]  /*7cdd0*/  LDL.LU R21, [R1+0x4b4] ;  /* 0x0004b40001157983 */ /* 0x000ea80000300800 */
[----:B------:R-:W2:Y:S04]  /*7cde0*/  LDL.LU R22, [R1+0x4b8] ;  /* 0x0004b80001167983 */ /* 0x000ea80000300800 */
[----:B------:R-:W2:Y:S04]  /*7cdf0*/  LDL.LU R23, [R1+0x4bc] ;  /* 0x0004bc0001177983 */ /* 0x000ea80000300800 */
[----:B0-----:R-:W3:Y:S04]  /*7ce00*/  LDL.LU R36, [R1+0x4d0] ;  /* 0x0004d00001247983 */ /* 0x001ee80000300800 */
[----:B------:R-:W3:Y:S04]  /*7ce10*/  LDL.LU R37, [R1+0x4d4] ;  /* 0x0004d40001257983 */ /* 0x000ee80000300800 */
[----:B------:R-:W3:Y:S04]  /*7ce20*/  LDL.LU R38, [R1+0x4d8] ;  /* 0x0004d80001267983 */ /* 0x000ee80000300800 */
[----:B------:R-:W3:Y:S04]  /*7ce30*/  LDL.LU R39, [R1+0x4dc] ;  /* 0x0004dc0001277983 */ /* 0x000ee80000300800 */
[----:B------:R-:W3:Y:S04]  /*7ce40*/  LDL.LU.64 R30, [R1+0x48] ;  /* 0x00004800011e7983 */ /* 0x000ee80000300a00 */
[----:B------:R-:W4:Y:S04]  /*7ce50*/  LDL.LU R24, [R1+0x4c0] ;  /* 0x0004c00001187983 */ /* 0x000f280000300800 */
[----:B------:R-:W4:Y:S04]  /*7ce60*/  LDL.LU R25, [R1+0x4c4] ;  /* 0x0004c40001197983 */ /* 0x000f280000300800 */
[----:B------:R-:W4:Y:S04]  /*7ce70*/  LDL.LU R26, [R1+0x4c8] ;  /* 0x0004c800011a7983 */ /* 0x000f280000300800 */
[----:B------:R-:W4:Y:S04]  /*7ce80*/  LDL.LU R27, [R1+0x4cc] ;  /* 0x0004cc00011b7983 */ /* 0x000f280000300800 */
[----:B------:R-:W4:Y:S04]  /*7ce90*/  LDL.LU.64 R34, [R1+0x38] ;  /* 0x0000380001227983 */ /* 0x000f280000300a00 */
[----:B------:R-:W2:Y:S04]  /*7cea0*/  LDL.LU.64 R46, [R1+0x28] ;  /* 0x00002800012e7983 */ /* 0x000ea80000300a00 */
[----:B------:R-:W2:Y:S01]  /*7ceb0*/  LDL.LU R8, [R1+0x4a0] ;  /* 0x0004a00001087983 */ /* 0x000ea20000300800 */
[----:B------:R-:W-:-:S03]  /*7cec0*/  IMAD.MOV.U32 R2, RZ, RZ, R58 ;  /* 0x000000ffff027224 */ /* 0x000fc600078e003a */
[----:B------:R-:W2:Y:S01]  /*7ced0*/  LDL.LU R9, [R1+0x4a4] ;  /* 0x0004a40001097983 */ /* 0x000ea20000300800 */
[----:B------:R-:W-:-:S03]  /*7cee0*/  IMAD.MOV.U32 R0, RZ, RZ, R59 ;  /* 0x000000ffff007224 */ /* 0x000fc600078e003b */
[----:B------:R-:W2:Y:S04]  /*7cef0*/  LDL.LU R10, [R1+0x4a8] ;  /* 0x0004a800010a7983 */ /* 0x000ea80000300800 */
[----:B------:R-:W2:Y:S04]  /*7cf00*/  LDL.LU R11, [R1+0x4ac] ;  /* 0x0004ac00010b7983 */ /* 0x000ea80000300800 */
[----:B------:R-:W2:Y:S04]  /*7cf10*/  LDL.LU.64 R18, [R1+0x18] ;  /* 0x0000180001127983 */ /* 0x000ea80000300a00 */
[----:B------:R-:W2:Y:S04]  /*7cf20*/  LDL.LU.64 R58, [R1+0x8] ;  /* 0x00000800013a7983 */ /* 0x000ea80000300a00 */
        /* <DEDUP_REMOVED lines=16> */
[----:B------:R-:W-:Y:S04]  /*7d030*/  STL [R1+0x6930], R0 ;  /* 0x0069300001007387 */ /* 0x000fe80000100800 */
[----:B------:R-:W-:Y:S01]  /*7d040*/  STL [R1+0x692c], R2 ;  /* 0x00692c0201007387 */ /* 0x000fe20000100800 */
[----:B---3--:R-:W-:-:S15]  /*7d050*/  HMMA.16816.F32.BF16 R36, R40, R30, R36 ;  /* 0x0000001e2824723c */ /* 0x008fde0000041824 */
[----:B------:R-:W-:-:S04]  /*7d060*/  NOP ;  /* 0x0000000000007918 */ /* 0x000fc80000000000 */
[----:B------:R-:W-:Y:S04]  /*7d070*/  STL.64 [R1+0x4d0], R36 ;  /* 0x0004d02401007387 */ /* 0x000fe80000100a00 */
[----:B------:R0:W-:Y:S04]  /*7d080*/  STL.64 [R1+0x4d8], R38 ;  /* 0x0004d82601007387 */ /* 0x0001e80000100a00 */
[----:B0-----:R-:W3:Y:S04]  /*7d090*/  LDL.LU.64 R38, [R1+0x6ab0] ;  /* 0x006ab00001267983 */ /* 0x001ee80000300a00 */
[----:B------:R-:W3:Y:S01]  /*7d0a0*/  LDL.LU.64 R36, [R1+0x6aa8] ;  /* 0x006aa80001247983 */ /* 0x000ee20000300a00 */
[----:B----4-:R-:W-:Y:S01]  /*7d0b0*/  HMMA.16816.F32.BF16 R24, R40, R34, R24 ;  /* 0x000000222818723c */ /* 0x010fe20000041818 */
[----:B------:R-:W-:-:S07]  /*7d0c0*/  IMAD.MOV.U32 R29, RZ, RZ, R31 ;  /* 0x000000ffff1d7224 */ /* 0x000fce00078e001f */
[C---:B--2---:R-:W-:Y:S01]  /*7d0d0*/  HMMA.16816.F32.BF16 R20, R40.reuse, R46, R20 ;  /* 0x0000002e2814723c */ /* 0x044fe20000041814 */
[----:B------:R-:W-:Y:S02]  /*7d0e0*/  IMAD.MOV.U32 R3, RZ, RZ, R30 ;  /* 0x000000ffff037224 */ /* 0x000fe400078e001e */
[----:B------:R-:W2:Y:S04]  /*7d0f0*/  LDL.LU.64 R30, [R1+0x6aa0] ;  /* 0x006aa000011e7983 */ /* 0x000ea80000300a00 */
[----:B------:R-:W4:Y:S01]  /*7d100*/  LDL.LU R28, [R1+0x6a98] ;  /* 0x006a9800011c7983 */ /* 0x000f220000300800 */
[----:B------:R-:W-:Y:S03]  /*7d110*/  HMMA.16816.F32.BF16 R8, R40, R18, R8 ;  /* 0x000000122808723c */ /* 0x000fe60000041808 */
[----:B------:R-:W-:Y:S01]  /*7d120*/  STL [R1+0x6938], R29 ;  /* 0x0069381d01007387 */ /* 0x000fe20000100800 */
[----:B------:R-:W-:-:S03]  /*7d130*/  IMAD.MOV.U32 R60, RZ, RZ, R34 ;  /* 0x000000ffff3c7224 */ /* 0x000fc600078e0022 */
[----:B------:R-:W-:Y:S01]  /*7d140*/  STL [R1+0x6934], R3 ;  /* 0x0069340301007387 */ /* 0x000fe20000100800 */
[----:B------:R-:W-:-:S03]  /*7d150*/  IMAD.MOV.U32 R61, RZ, RZ, R35 ;  /* 0x000000ffff3d7224 */ /* 0x000fc600078e0023 */
[----:B------:R-:W-:Y:S04]  /*7d160*/  STL.64 [R1+0x4c0], R24 ;  /* 0x0004c01801007387 */ /* 0x000fe80000100a00 */
[----:B------:R0:W-:Y:S04]  /*7d170*/  STL.64 [R1+0x4c8], R26 ;  /* 0x0004c81a01007387 */ /* 0x0001e80000100a00 */
[----:B0-----:R-:W2:Y:S04]  /*7d180*/  LDL.LU.64 R26, [R1+0x6a90] ;  /* 0x006a9000011a7983 */ /* 0x001ea80000300a00 */
[----:B------:R-:W2:Y:S04]  /*7d190*/  LDL.LU.64 R34, [R1+0x6a88] ;  /* 0x006a880001227983 */ /* 0x000ea80000300a00 */
[----:B------:R-:W2:Y:S01]  /*7d1a0*/  LDL.LU.64 R32, [R1+0x6a80] ;  /* 0x006a800001207983 */ /* 0x000ea20000300a00 */
[----:B------:R-:W-:-:S03]  /*7d1b0*/  IMAD.MOV.U32 R24, RZ, RZ, R46 ;  /* 0x000000ffff187224 */ /* 0x000fc600078e002e */
[----:B------:R-:W-:Y:S01]  /*7d1c0*/  STL.64 [R1+0x4b0], R20 ;  /* 0x0004b01401007387 */ /* 0x000fe20000100a00 */
[----:B------:R-:W-:-:S03]  /*7d1d0*/  IMAD.MOV.U32 R25, RZ, RZ, R47 ;  /* 0x000000ffff197224 */ /* 0x000fc600078e002f */
[----:B------:R0:W-:Y:S01]  /*7d1e0*/  STL.64 [R1+0x4b8], R22 ;  /* 0x0004b81601007387 */ /* 0x0001e20000100a00 */
[----:B------:R-:W-:Y:S02]  /*7d1f0*/  IMAD.MOV.U32 R0, RZ, RZ, R18 ;  /* 0x000000ffff007224 */ /* 0x000fe400078e0012 */
[----:B------:R-:W-:Y:S01]  /*7d200*/  IMAD.MOV.U32 R2, RZ, RZ, R19 ;  /* 0x000000ffff027224 */ /* 0x000fe200078e0013 */
[----:B0-----:R-:W2:Y:S04]  /*7d210*/  LDL.LU.64 R22, [R1+0x6a78] ;  /* 0x006a780001167983 */ /* 0x001ea80000300a00 */
[----:B------:R-:W2:Y:S04]  /*7d220*/  LDL.LU.64 R20, [R1+0x6a70] ;  /* 0x006a700001147983 */ /* 0x000ea80000300a00 */
[----:B------:R-:W2:Y:S04]  /*7d230*/  LDL.LU.64 R46, [R1+0x6a68] ;  /* 0x006a6800012e7983 */ /* 0x000ea80000300a00 */
[----:B------:R-:W2:Y:S04]  /*7d240*/  LDL.LU.64 R44, [R1+0x6a60] ;  /* 0x006a6000012c7983 */ /* 0x000ea80000300a00 */
[----:B------:R-:W-:Y:S04]  /*7d250*/  STL.64 [R1+0x4a0], R8 ;  /* 0x0004a00801007387 */ /* 0x000fe80000100a00 */
[----:B------:R0:W-:Y:S01]  /*7d260*/  STL.64 [R1+0x4a8], R10 ;  /* 0x0004a80a01007387 */ /* 0x0001e20000100a00 */
[----:B------:R-:W-:-:S02]  /*7d270*/  IMAD.MOV.U32 R29, RZ, RZ, R58 ;  /* 0x000000ffff1d7224 */ /* 0x000fc400078e003a */
[----:B------:R-:W-:Y:S01]  /*7d280*/  IMAD.MOV.U32 R3, RZ, RZ, R59 ;  /* 0x000000ffff037224 */ /* 0x000fe200078e003b */
[----:B0-----:R-:W2:Y:S04]  /*7d290*/  LDL.LU.64 R10, [R1+0x6a58] ;  /* 0x006a5800010a7983 */ /* 0x001ea80000300a00 */
[----:B------:R-:W2:Y:S04]  /*7d2a0*/  LDL.LU.64 R8, [R1+0x6a50] ;  /* 0x006a500001087983 */ /* 0x000ea80000300a00 */
[----:B------:R-:W2:Y:S04]  /*7d2b0*/  LDL.LU.64 R18, [R1+0x6a48] ;  /* 0x006a480001127983 */ /* 0x000ea80000300a00 */
[----:B------:R-:W2:Y:S01]  /*7d2c0*/  LDL.LU.64 R16, [R1+0x6a40] ;  /* 0x006a400001107983 */ /* 0x000ea20000300a00 */
[----:B---3--:R-:W-:-:S15]  /*7d2d0*/  HMMA.16816.F32.BF16 R36, R40, R58, R36 ;  /* 0x0000003a2824723c */ /* 0x008fde0000041824 */
[----:B------:R-:W-:-:S04]  /*7d2e0*/  NOP ;  /* 0x0000000000007918 */ /* 0x000fc80000000000 */
[----:B------:R-:W-:Y:S04]  /*7d2f0*/  STL.64 [R1+0x490], R36 ;  /* 0x0004902401007387 */ /* 0x000fe80000100a00 */
[----:B------:R0:W-:Y:S04]  /*7d300*/  STL.64 [R1+0x498], R38 ;  /* 0x0004982601007387 */ /* 0x0001e80000100a00 */
[----:B0-----:R-:W3:Y:S04]  /*7d310*/  LDL.LU.64 R38, [R1+0x6a38] ;  /* 0x006a380001267983 */ /* 0x001ee80000300a00 */
[----:B------:R-:W2:Y:S04]  /*7d320*/  LDL.LU.64 R36, [R1+0x6a30] ;  /* 0x006a300001247983 */ /* 0x000ea80000300a00 */
[----:B------:R-:W2:Y:S04]  /*7d330*/  LDL.LU.64 R58, [R1+0x6a28] ;  /* 0x006a2800013a7983 */ /* 0x000ea80000300a00 */
[----:B------:R-:W3:Y:S01]  /*7d340*/  LDL.LU.64 R56, [R1+0x6a20] ;  /* 0x006a200001387983 */ /* 0x000ee20000300a00 */
[----:B--2---:R-:W-:-:S15]  /*7d350*/  HMMA.16816.F32.BF16 R52, R40, R58, R52 ;  /* 0x0000003a2834723c */ /* 0x004fde0000041834 */
[----:B------:R-:W-:-:S04]  /*7d360*/  NOP ;  /* 0x0000000000007918 */ /* 0x000fc80000000000 */
[----:B------:R-:W-:Y:S04]  /*7d370*/  STL.64 [R1+0x480], R52 ;  /* 0x0004803401007387 */ /* 0x000fe80000100a00 */
[----:B------:R0:W-:Y:S04]  /*7d380*/  STL.64 [R1+0x488], R54 ;  /* 0x0004883601007387 */ /* 0x0001e80000100a00 */
[----:B0-----:R-:W2:Y:S04]  /*7d390*/  LDL.LU.64 R54, [R1+0x6a18] ;  /* 0x006a180001367983 */ /* 0x001ea80000300a00 */
[----:B------:R-:W4:Y:S04]  /*7d3a0*/  LDL.LU.64 R52, [R1+0x6a10] ;  /* 0x006a100001347983 */ /* 0x000f280000300a00 */
[----:B------:R-:W-:Y:S04]  /*7d3b0*/  STL.64 [R1+0x6848], R58 ;  /* 0x0068483a01007387 */ /* 0x000fe80000100a00 */
[----:B---3--:R0:W-:Y:S04]  /*7d3c0*/  STL.64 [R1+0x6840], R56 ;  /* 0x0068403801007387 */ /* 0x0081e80000100a00 */
        /* <DEDUP_REMOVED lines=8> */
[----:B0-----:R-:W3:Y:S04]  /*7d450*/  LDL.LU.64 R50, [R1+0x6a08] ;  /* 0x006a080001327983 */ /* 0x001ee80000300a00 */
[----:B------:R-:W2:Y:S04]  /*7d460*/  LDL.LU.64 R48, [R1+0x6a00] ;  /* 0x006a000001307983 */ /* 0x000ea80000300a00 */
[----:B------:R-:W-:Y:S04]  /*7d470*/  STL.64 [R1+0x6858], R54 ;  /* 0x0068583601007387 */ /* 0x000fe80000100a00 */
[----:B----4-:R3:W-:Y:S01]  /*7d480*/  STL.64 [R1+0x6850], R52 ;  /* 0x0068503401007387 */ /* 0x0107e20000100a00 */
[C---:B------:R-:W-:Y:S08]  /*7d490*/  HMMA.16816.F32.BF16 R4, R40.reuse, R38, R4 ;  /* 0x000000262804723c */ /* 0x040ff00000041804 */
[C---:B------:R-:W-:Y:S08]  /*7d4a0*/  HMMA.16816.F32.BF16 R12, R40.reuse, R34, R12 ;  /* 0x00000022280c723c */ /* 0x040ff0000004180c */
[----:B---3--:R-:W-:Y:S01]  /*7d4b0*/  HMMA.16816.F32.BF16 R52, R40, R50, R56 ;  /* 0x000000322834723c */ /* 0x008fe20000041838 */
[----:B------:R-:W-:Y:S04]  /*7d4c0*/  STL.64 [R1+0x6838], R50 ;  /* 0x0068383201007387 */ /* 0x000fe80000100a00 */
[----:B--2---:R-:W-:Y:S01]  /*7d4d0*/  STL.64 [R1+0x6830], R48 ;  /* 0x0068303001007387 */ /* 0x004fe20000100a00 */
[----:B------:R-:W-:-:S13]  /*7d4e0*/  MOV R58, R21 ;  /* 0x00000015003a7202 */ /* 0x000fda0000000f00 */
[----:B------:R-:W-:Y:S04]  /*7d4f0*/  STL.64 [R1+0x460], R52 ;  /* 0x0004603401007387 */ /* 0x000fe80000100a00 */
[----:B------:R-:W-:Y:S04]  /*7d500*/  STL.64 [R1+0x468], R54 ;  /* 0x0004683601007387 */ /* 0x000fe80000100a00 */
[----:B------:R-:W-:Y:S04]  /*7d510*/  STL.64 [R1+0x6828], R38 ;  /* 0x0068282601007387 */ /* 0x000fe80000100a00 */
[----:B------:R-:W-:Y:S04]  /*7d520*/  STL.64 [R1+0x6820], R36 ;  /* 0x0068202401007387 */ /* 0x000fe80000100a00 */
[----:B------:R0:W-:Y:S04]  /*7d530*/  STL.64 [R1+0x450], R4 ;  /* 0x0004500401007387 */ /* 0x0001e80000100a00 */
[----:B------:R1:W-:Y:S01]  /*7d540*/  STL.64 [R1+0x458], R6 ;  /* 0x0004580601007387 */ /* 0x0003e20000100a00 */
[----:B------:R-:W-:-:S03]  /*7d550*/  IMAD.MOV.U32 R59, RZ, RZ, R32 ;  /* 0x000000ffff3b7224 */ /* 0x000fc600078e0020 */
[----:B0-----:R-:W2:Y:S04]  /*7d560*/  LDL.LU R4, [R1+0x420] ;  /* 0x0004200001047983 */ /* 0x001ea80000300800 */
[----:B------:R0:W-:Y:S04]  /*7d570*/  STL.64 [R1+0x440], R12 ;  /* 0x0004400c01007387 */ /* 0x0001e80000100a00 */
[----:B------:R3:W-:Y:S04]  /*7d580*/  STL.64 [R1+0x448], R14 ;  /* 0x0004480e01007387 */ /* 0x0007e80000100a00 */
[----:B------:R-:W2:Y:S04]  /*7d590*/  LDL.LU R5, [R1+0x424] ;  /* 0x0004240001057983 */ /* 0x000ea80000300800 */
[----:B-1----:R-:W2:Y:S04]  /*7d5a0*/  LDL.LU R6, [R1+0x428] ;  /* 0x0004280001067983 */ /* 0x002ea80000300800 */
[----:B------:R-:W2:Y:S04]  /*7d5b0*/  LDL.LU R7, [R1+0x42c] ;  /* 0x00042c0001077983 */ /* 0x000ea80000300800 */
[----:B0-----:R-:W4:Y:S04]  /*7d5c0*/  LDL.LU R12, [R1+0x410] ;  /* 0x00041000010c7983 */ /* 0x001f280000300800 */
[----:B------:R-:W4:Y:S04]  /*7d5d0*/  LDL.LU R13, [R1+0x414] ;  /* 0x00041400010d7983 */ /* 0x000f280000300800 */
[----:B---3--:R-:W4:Y:S04]  /*7d5e0*/  LDL.LU R14, [R1+0x418] ;  /* 0x00041800010e7983 */ /* 0x008f280000300800 */
[----:B------:R-:W4:Y:S04]  /*7d5f0*/  LDL.LU R15, [R1+0x41c] ;  /* 0x00041c00010f7983 */ /* 0x000f280000300800 */
[----:B------:R-:W3:Y:S04]  /*7d600*/  LDL.LU R21, [R1+0x69fc] ;  /* 0x0069fc0001157983 */ /* 0x000ee80000300800 */
[----:B------:R-:W2:Y:S04]  /*7d610*/  LDL.LU R32, [R1+0x69f8] ;  /* 0x0069f80001207983 */ /* 0x000ea80000300800 */
[----:B------:R0:W-:Y:S04]  /*7d620*/  STL.64 [R1+0x6940], R58 ;  /* 0x0069403a01007387 */ /* 0x0001e80000100a00 */
[----:B------:R-:W2:Y:S04]  /*7d630*/  LDL.LU R56, [R1+0x430] ;  /* 0x0004300001387983 */ /* 0x000ea80000300800 */
[----:B------:R-:W2:Y:S04]  /*7d640*/  LDL.LU R57, [R1+0x434] ;  /* 0x0004340001397983 */ /* 0x000ea80000300800 */
[----:B0-----:R-:W2:Y:S04]  /*7d650*/  LDL.LU R58, [R1+0x438] ;  /* 0x00043800013a7983 */ /* 0x001ea80000300800 */
[----:B------:R-:W2:Y:S04]  /*7d660*/  LDL.LU R59, [R1+0x43c] ;  /* 0x00043c00013b7983 */ /* 0x000ea80000300800 */
[----:B------:R-:W2:Y:S04]  /*7d670*/  LDL.LU R52, [R1+0x2a0] ;  /* 0x0002a00001347983 */ /* 0x000ea80000300800 */
[----:B------:R-:W2:Y:S04]  /*7d680*/  LDL.LU R53, [R1+0x2a4] ;  /* 0x0002a40001357983 */ /* 0x000ea80000300800 */
[----:B------:R-:W2:Y:S04]  /*7d690*/  LDL.LU R54, [R1+0x2a8] ;  /* 0x0002a80001367983 */ /* 0x000ea80000300800 */
[----:B------:R-:W2:Y:S01]  /*7d6a0*/  LDL.LU R55, [R1+0x2ac] ;  /* 0x0002ac0001377983 */ /* 0x000ea20000300800 */
[----:B------:R-:W-:-:S02]  /*7d6b0*/  IMAD.MOV.U32 R50, RZ, RZ, R33 ;  /* 0x000000ffff327224 */ /* 0x000fc400078e0021 */
[----:B------:R-:W-:Y:S01]  /*7d6c0*/  IMAD.MOV.U32 R51, RZ, RZ, R28 ;  /* 0x000000ffff337224 */ /* 0x000fe200078e001c */
[----:B--2---:R-:W-:Y:S04]  /*7d6d0*/  STL.64 [R1+0x6950], R54 ;  /* 0x0069503601007387 */ /* 0x004fe80000100a00 */
[----:B------:R-:W-:Y:S04]  /*7d6e0*/  STL.64 [R1+0x6948], R52 ;  /* 0x0069483401007387 */ /* 0x000fe80000100a00 */
[----:B------:R-:W2:Y:S04]  /*7d6f0*/  LDL.LU R33, [R1+0x69f4] ;  /* 0x0069f40001217983 */ /* 0x000ea80000300800 */
[----:B------:R-:W2:Y:S04]  /*7d700*/  LDL.LU R28, [R1+0x69f0] ;  /* 0x0069f000011c7983 */ /* 0x000ea80000300800 */
[----:B------:R-:W-:Y:S04]  /*7d710*/  STL.64 [R1+0x6958], R50 ;  /* 0x0069583201007387 */ /* 0x000fe80000100a00 */
[----:B------:R-:W2:Y:S04]  /*7d720*/  LDL.LU R36, [R1+0x2b0] ;  /* 0x0002b00001247983 */ /* 0x000ea80000300800 */
[----:B------:R-:W2:Y:S04]  /*7d730*/  LDL.LU R37, [R1+0x2b4] ;  /* 0x0002b40001257983 */ /* 0x000ea80000300800 */
[----:B------:R-:W2:Y:S04]  /*7d740*/  LDL.LU R38, [R1+0x2b8] ;  /* 0x0002b80001267983 */ /* 0x000ea80000300800 */
[----:B------:R-:W2:Y:S01]  /*7d750*/  LDL.LU R39, [R1+0x2bc] ;  /* 0x0002bc0001277983 */ /* 0x000ea20000300800 */
[----:B------:R-:W-:Y:S03]  /*7d760*/  HMMA.16816.F32.BF16 R4, R40, R26, R4 ;  /* 0x0000001a2804723c */ /* 0x000fe60000041804 */
[----:B--2---:R-:W-:Y:S04]  /*7d770*/  STL.64 [R1+0x6968], R38 ;  /* 0x0069682601007387 */ /* 0x004fe80000100a00 */
[----:B------:R-:W-:Y:S04]  /*7d780*/  STL.64 [R1+0x6960], R36 ;  /* 0x0069602401007387 */ /* 0x000fe80000100a00 */
[----:B------:R0:W-:Y:S04]  /*7d790*/  STL.64 [R1+0x6818], R34 ;  /* 0x0068182201007387 */ /* 0x0001e80000100a00 */
[----:B------:R-:W-:Y:S01]  /*7d7a0*/  STL.64 [R1+0x6810], R32 ;  /* 0x0068102001007387 */ /* 0x000fe20000100a00 */
[----:B0-----:R-:W-:-:S02]  /*7d7b0*/  IMAD.MOV.U32 R34, RZ, RZ, R47 ;  /* 0x000000ffff227224 */ /* 0x001fc400078e002f */
[----:B------:R-:W-:-:S05]  /*7d7c0*/  IMAD.MOV.U32 R35, RZ, RZ, R46 ;  /* 0x000000ffff237224 */ /* 0x000fca00078e002e */
[----:B------:R0:W-:Y:S02]  /*7d7d0*/  STL.64 [R1+0x6970], R34 ;  /* 0x0069702201007387 */ /* 0x0001e40000100a00 */
[----:B0-----:R-:W-:Y:S02]  /*7d7e0*/  HMMA.16816.F32.BF16 R32, R40, R30, R56 ;  /* 0x0000001e2820723c */ /* 0x001fe40000041838 */
[----:B------:R-:W-:Y:S04]  /*7d7f0*/  STL.64 [R1+0x6808], R30 ;  /* 0x0068081e01007387 */ /* 0x000fe80000100a00 */
[----:B------:R-:W-:-:S13]  /*7d800*/  STL [R1+0x6800], R28 ;  /* 0x0068001c01007387 */ /* 0x000fda0000100800 */
[----:B------:R-:W-:Y:S04]  /*7d810*/  STL.64 [R1+0x430], R32 ;  /* 0x0004302001007387 */ /* 0x000fe80000100a00 */
[----:B------:R-:W-:Y:S04]  /*7d820*/  STL.64 [R1+0x438], R34 ;  /* 0x0004382201007387 */ /* 0x000fe80000100a00 */
[----:B------:R-:W-:Y:S04]  /*7d830*/  STL [R1+0x6978], R29 ;  /* 0x0069781d01007387 */ /* 0x000fe80000100800 */
[----:B------:R-:W-:Y:S04]  /*7d840*/  STL.64 [R1+0x67f8], R26 ;  /* 0x0067f81a01007387 */ /* 0x000fe80000100a00 */
[----:B------:R-:W-:Y:S04]  /*7d850*/  STL.64 [R1+0x6980], R24 ;  /* 0x0069801801007387 */ /* 0x000fe80000100a00 */
[----:B------:R-:W-:Y:S04]  /*7d860*/  STL.64 [R1+0x420], R4 ;  /* 0x0004200401007387 */ /* 0x000fe80000100a00 */
[----:B------:R4:W-:Y:S02]  /*7d870*/  STL.64 [R1+0x428], R6 ;  /* 0x0004280601007387 */ /* 0x0009e40000100a00 */
[----:B----4-:R-:W-:Y:S02]  /*7d880*/  HMMA.16816.F32.BF16 R4, R40, R22, R12 ;  /* 0x000000162804723c */ /* 0x010fe4000004180c */
[----:B------:R-:W-:Y:S04]  /*7d890*/  STL.64 [R1+0x6868], R22 ;  /* 0x0068681601007387 */ /* 0x000fe80000100a00 */
[----:B---3--:R0:W-:-:S13]  /*7d8a0*/  STL.64 [R1+0x6860], R20 ;  /* 0x0068601401007387 */ /* 0x0081da0000100a00 */
[----:B------:R1:W-:Y:S04]  /*7d8b0*/  STL.64 [R1+0x410], R4 ;  /* 0x0004100401007387 */ /* 0x0003e80000100a00 */
[----:B------:R2:W-:Y:S04]  /*7d8c0*/  STL.64 [R1+0x418], R6 ;  /* 0x0004180601007387 */ /* 0x0005e80000100a00 */
[----:B0-----:R-:W3:Y:S04]  /*7d8d0*/  LDL.LU R20, [R1+0x2c0] ;  /* 0x0002c00001147983 */ /* 0x001ee80000300800 */
[----:B------:R-:W3:Y:S04]  /*7d8e0*/  LDL.LU R21, [R1+0x2c4] ;  /* 0x0002c40001157983 */ /* 0x000ee80000300800 */
[----:B------:R-:W4:Y:S04]  /*7d8f0*/  LDL.LU R22, [R1+0x2c8] ;  /* 0x0002c80001167983 */ /* 0x000f280000300800 */
[----:B------:R-:W4:Y:S01]  /*7d900*/  LDL.LU R23, [R1+0x2cc] ;  /* 0x0002cc0001177983 */ /* 0x000f220000300800 */
[----:B------:R-:W-:-:S02]  /*7d910*/  IMAD.MOV.U32 R54, RZ, RZ, R11 ;  /* 0x000000ffff367224 */ /* 0x000fc400078e000b */
[----:B------:R-:W-:Y:S01]  /*7d920*/  IMAD.MOV.U32 R55, RZ, RZ, R10 ;  /* 0x000000ffff377224 */ /* 0x000fe200078e000a */
[----:B----4-:R0:W-:Y:S04]  /*7d930*/  STL.64 [R1+0x6990], R22 ;  /* 0x0069901601007387 */ /* 0x0101e80000100a00 */
[----:B---3--:R-:W-:Y:S04]  /*7d940*/  STL.64 [R1+0x6988], R20 ;  /* 0x0069881401007387 */ /* 0x008fe80000100a00 */
        /* <DEDUP_REMOVED lines=9> */
[----:B------:R-:W-:-:S02]  /*7d9e0*/  IMAD.MOV.U32 R39, RZ, RZ, R8 ;  /* 0x000000ffff277224 */ /* 0x000fc400078e0008 */
[----:B------:R-:W-:Y:S01]  /*7d9f0*/  IMAD.MOV.U32 R38, RZ, RZ, R9 ;  /* 0x000000ffff267224 */ /* 0x000fe200078e0009 */
        /* <DEDUP_REMOVED lines=8> */
[----:B------:R-:W-:-:S03]  /*7da80*/  IMAD.MOV.U32 R31, RZ, RZ, R44 ;  /* 0x000000ffff1f7224 */ /* 0x000fc600078e002c */
[----:B-1----:R-:W4:Y:S01]  /*7da90*/  LDL.LU R4, [R1+0x3e0] ;  /* 0x0003e00001047983 */ /* 0x002f220000300800 */
[----:B------:R-:W-:-:S03]  /*7daa0*/  IMAD.MOV.U32 R30, RZ, RZ, R45 ;  /* 0x000000ffff1e7224 */ /* 0x000fc600078e002d */
[----:B------:R-:W4:Y:S04]  /*7dab0*/  LDL.LU R5, [R1+0x3e4] ;  /* 0x0003e40001057983 */ /* 0x000f280000300800 */
[----:B--2---:R-:W2:Y:S04]  /*7dac0*/  LDL.LU R6, [R1+0x3e8] ;  /* 0x0003e80001067983 */ /* 0x004ea80000300800 */
[----:B------:R-:W2:Y:S04]  /*7dad0*/  LDL.LU R7, [R1+0x3ec] ;  /* 0x0003ec0001077983 */ /* 0x000ea80000300800 */
[----:B------:R-:W2:Y:S04]  /*7dae0*/  LDL.LU R44, [R1+0x340] ;  /* 0x00034000012c7983 */ /* 0x000ea80000300800 */
[----:B------:R-:W2:Y:S04]  /*7daf0*/  LDL.LU R45, [R1+0x344] ;  /* 0x00034400012d7983 */ /* 0x000ea80000300800 */
[----:B------:R-:W2:Y:S04]  /*7db00*/  LDL.LU R46, [R1+0x348] ;  /* 0x00034800012e7983 */ /* 0x000ea80000300800 */
[----:B------:R-:W2:Y:S01]  /*7db10*/  LDL.LU R47, [R1+0x34c] ;  /* 0x00034c00012f7983 */ /* 0x000ea20000300800 */
[----:B0-----:R-:W-:-:S03]  /*7db20*/  IMAD.MOV.U32 R22, RZ, RZ, R16 ;  /* 0x000000ffff167224 */ /* 0x001fc600078e0010 */
        /* <DEDUP_REMOVED lines=9> */
[----:B---3--:R-:W3:Y:S04]  /*7dbc0*/  LDL.LU R54, [R1+0x338] ;  /* 0x0003380001367983 */ /* 0x008ee80000300800 */
[----:B------:R-:W3:Y:S04]  /*7dbd0*/  LDL.LU R55, [R1+0x33c] ;  /* 0x00033c0001377983 */ /* 0x000ee80000300800 */
[----:B------:R-:W3:Y:S04]  /*7dbe0*/  LDL.LU R56, [R1+0x2f0] ;  /* 0x0002f00001387983 */ /* 0x000ee80000300800 */
[----:B------:R-:W3:Y:S04]  /*7dbf0*/  LDL.LU R57, [R1+0x2f4] ;  /* 0x0002f40001397983 */ /* 0x000ee80000300800 */
[----:B------:R-:W3:Y:S04]  /*7dc00*/  LDL.LU R58, [R1+0x2f8] ;  /* 0x0002f800013a7983 */ /* 0x000ee80000300800 */
[----:B------:R-:W3:Y:S01]  /*7dc10*/  LDL.LU R59, [R1+0x2fc] ;  /* 0x0002fc00013b7983 */ /* 0x000ee20000300800 */
[----:B----4-:R-:W-:-:S15]  /*7dc20*/  HMMA.16816.F32.BF16 R12, R40, R18, R12 ;  /* 0x00000012280c723c */ /* 0x010fde000004180c */
[----:B------:R-:W-:-:S04]  /*7dc30*/  NOP ;  /* 0x0000000000007918 */ /* 0x000fc80000000000 */
[----:B------:R-:W-:Y:S04]  /*7dc40*/  STL.64 [R1+0x400], R12 ;  /* 0x0004000c01007387 */ /* 0x000fe80000100a00 */
[----:B------:R0:W-:Y:S04]  /*7dc50*/  STL.64 [R1+0x408], R14 ;  /* 0x0004080e01007387 */ /* 0x0001e80000100a00 */
[----:B0-----:R-:W4:Y:S04]  /*7dc60*/  LDL.LU.64 R14, [R1+0x69e0] ;  /* 0x0069e000010e7983 */ /* 0x001f280000300a00 */
[----:B------:R-:W3:Y:S04]  /*7dc70*/  LDL.LU.64 R12, [R1+0x69d8] ;  /* 0x0069d800010c7983 */ /* 0x000ee80000300a00 */
[----:B------:R0:W-:Y:S04]  /*7dc80*/  STL.64 [R1+0x6878], R18 ;  /* 0x0068781201007387 */ /* 0x0001e80000100a00 */
[----:B--2---:R-:W-:Y:S04]  /*7dc90*/  STL.64 [R1+0x6870], R16 ;  /* 0x0068701001007387 */ /* 0x004fe80000100a00 */
[----:B0-----:R-:W2:Y:S04]  /*7dca0*/  LDL.LU R18, [R1+0xd8] ;  /* 0x0000d80001127983 */ /* 0x001ea80000300800 */
[----:B------:R-:W2:Y:S01]  /*7dcb0*/  LDL.LU R19, [R1+0xdc] ;  /* 0x0000dc0001137983 */ /* 0x000ea20000300800 */
[----:B----4-:R-:W-:-:S15]  /*7dcc0*/  HMMA.16816.F32.BF16 R8, R40, R14, R8 ;  /* 0x0000000e2808723c */ /* 0x010fde0000041808 */
[----:B------:R-:W-:-:S04]  /*7dcd0*/  NOP ;  /* 0x0000000000007918 */ /* 0x000fc80000000000 */
[----:B------:R-:W-:Y:S04]  /*7dce0*/  STL.64 [R1+0x3f0], R8 ;  /* 0x0003f00801007387 */ /* 0x000fe80000100a00 */
[----:B------:R0:W-:Y:S04]  /*7dcf0*/  STL.64 [R1+0x3f8], R10 ;  /* 0x0003f80a01007387 */ /* 0x0001e80000100a00 */
[----:B0-----:R-:W4:Y:S04]  /*7dd00*/  LDL.LU.64 R10, [R1+0x69d0] ;  /* 0x0069d000010a7983 */ /* 0x001f280000300a00 */
[----:B------:R-:W2:Y:S04]  /*7dd10*/  LDL.LU.64 R8, [R1+0x69c8] ;  /* 0x0069c80001087983 */ /* 0x000ea80000300a00 */
[----:B------:R-:W-:Y:S04]  /*7dd20*/  STL.64 [R1+0x6888], R14 ;  /* 0x0068880e01007387 */ /* 0x000fe80000100a00 */
[----:B---3--:R0:W-:Y:S04]  /*7dd30*/  STL.64 [R1+0x6880], R12 ;  /* 0x0068800c01007387 */ /* 0x0081e80000100a00 */
[----:B0-----:R-:W3:Y:S04]  /*7dd40*/  LDL.LU R12, [R1+0x2d0] ;  /* 0x0002d000010c7983 */ /* 0x001ee80000300800 */
        /* <DEDUP_REMOVED lines=10> */
[----:B--2---:R-:W-:Y:S01]  /*7ddf0*/  STL.64 [R1+0x6890], R8 ;  /* 0x0068900801007387 */ /* 0x004fe20000100a00 */
[----:B----4-:R-:W-:Y:S01]  /*7de00*/  HMMA.16816.F32.BF16 R40, R40, R6, R44 ;  /* 0x000000062828723c */ /* 0x010fe2000004182c */
[----:B---3--:R-:W-:-:S02]  /*7de10*/  IMAD.MOV.U32 R10, RZ, RZ, R4 ;  /* 0x000000ffff0a7224 */ /* 0x008fc400078e0004 */
[----:B------:R-:W2:Y:S01]  /*7de20*/  LDL.LU R4, [R1+0x69b4] ;  /* 0x0069b40001047983 */ /* 0x000ea20000300800 */
[----:B------:R-:W-:-:S03]  /*7de30*/  IMAD.MOV.U32 R11, RZ, RZ, R5 ;  /* 0x000000ffff0b7224 */ /* 0x000fc600078e0005 */
[----:B------:R-:W2:Y:S04]  /*7de40*/  LDL.LU R5, [R1+0x69b0] ;  /* 0x0069b00001057983 */ /* 0x000ea80000300800 */
[----:B------:R-:W3:Y:S04]  /*7de50*/  LDL.LU.64 R46, [R1+0x69a8] ;  /* 0x0069a800012e7983 */ /* 0x000ee80000300a00 */
[----:B------:R-:W3:Y:S04]  /*7de60*/  LDL.LU.64 R44, [R1+0x69a0] ;  /* 0x0069a000012c7983 */ /* 0x000ee80000300a00 */
[----:B------:R0:W-:Y:S04]  /*7de70*/  STL.64 [R1+0x340], R40 ;  /* 0x0003402801007387 */ /* 0x0001e80000100a00 */
[----:B------:R1:W-:Y:S04]  /*7de80*/  STL.64 [R1+0x348], R42 ;  /* 0x0003482a01007387 */ /* 0x0003e80000100a00 */
[----:B0-----:R-:W4:Y:S04]  /*7de90*/  LDL.LU R40, [R1+0x2e0] ;  /* 0x0002e00001287983 */ /* 0x001f280000300800 */
[----:B------:R-:W4:Y:S04]  /*7dea0*/  LDL.LU R41, [R1+0x2e4] ;  /* 0x0002e40001297983 */ /* 0x000f280000300800 */
[----:B-1----:R-:W4:Y:S04]  /*7deb0*/  LDL.LU R42, [R1+0x2e8] ;  /* 0x0002e800012a7983 */ /* 0x002f280000300800 */
[----:B------:R-:W4:Y:S04]  /*7dec0*/  LDL.LU R43, [R1+0x2ec] ;  /* 0x0002ec00012b7983 */ /* 0x000f280000300800 */
[----:B------:R0:W-:Y:S04]  /*7ded0*/  STL.64 [R1+0x68a8], R6 ;  /* 0x0068a80601007387 */ /* 0x0001e80000100a00 */
[----:B--2---:R-:W-:Y:S04]  /*7dee0*/  STL.64 [R1+0x68a0], R4 ;  /* 0x0068a00401007387 */ /* 0x004fe80000100a00 */
[----:B0-----:R-:W2:Y:S04]  /*7def0*/  LDL.LU R6, [R1+0xf8] ;  /* 0x0000f80001067983 */ /* 0x001ea80000300800 */
[----:B------:R-:W2:Y:S01]  /*7df00*/  LDL.LU R7, [R1+0xfc] ;  /* 0x0000fc0001077983 */ /* 0x000ea20000300800 */
[C---:B---3--:R-:W-:Y:S03]  /*7df10*/  HMMA.16816.F32.BF16 R20, R44.reuse, R22, R52 ;  /* 0x000000162c14723c */ /* 0x048fe60000041834 */
[----:B------:R-:W3:Y:S05]  /*7df20*/  LDL.LU.64 R54, [R1+0x6998] ;  /* 0x0069980001367983 */ /* 0x000eea0000300a00 */
[C---:B------:R-:W-:Y:S08]  /*7df30*/  HMMA.16816.F32.BF16 R28, R44.reuse, R30, R24 ;  /* 0x0000001e2c1c723c */ /* 0x040ff00000041818 */
[C---:B------:R-:W-:Y:S03]  /*7df40*/  HMMA.16816.F32.BF16 R36, R44.reuse, R38, R32 ;  /* 0x000000262c24723c */ /* 0x040fe60000041820 */
[----:B------:R-:W-:Y:S04]  /*7df50*/  STL.64 [R1+0x330], R20 ;  /* 0x0003301401007387 */ /* 0x000fe80000100a00 */
[----:B------:R0:W-:Y:S04]  /*7df60*/  STL.64 [R1+0x338], R22 ;  /* 0x0003381601007387 */ /* 0x0001e80000100a00 */
[----:B0-----:R-:W4:Y:S04]  /*7df70*/  LDL.LU.64 R22, [R1+0x6990] ;  /* 0x0069900001167983 */ /* 0x001f280000300a00 */
[----:B------:R-:W4:Y:S04]  /*7df80*/  LDL.LU.64 R20, [R1+0x6988] ;  /* 0x0069880001147983 */ /* 0x000f280000300a00 */
[----:B------:R-:W4:Y:S04]  /*7df90*/  LDL.LU.64 R24, [R1+0x6980] ;  /* 0x0069800001187983 */ /* 0x000f280000300a00 */
[----:B------:R0:W-:Y:S04]  /*7dfa0*/  STL.64 [R1+0x320], R28 ;  /* 0x0003201c01007387 */ /* 0x0001e80000100a00 */
[----:B------:R-:W-:Y:S04]  /*7dfb0*/  STL.64 [R1+0x328], R30 ;  /* 0x0003281e01007387 */ /* 0x000fe80000100a00 */
[----:B0-----:R-:W4:Y:S04]  /*7dfc0*/  LDL.LU R29, [R1+0x6978] ;  /* 0x00697800011d7983 */ /* 0x001f280000300800 */
[----:B------:R-:W4:Y:S04]  /*7dfd0*/  LDL.LU.64 R34, [R1+0x6970] ;  /* 0x0069700001227983 */ /* 0x000f280000300a00 */
[----:B------:R-:W-:Y:S04]  /*7dfe0*/  STL.64 [R1+0x310], R36 ;  /* 0x0003102401007387 */ /* 0x000fe80000100a00 */
[----:B------:R0:W-:Y:S04]  /*7dff0*/  STL.64 [R1+0x318], R38 ;  /* 0x0003182601007387 */ /* 0x0001e80000100a00 */
[----:B0-----:R-:W4:Y:S04]  /*7e000*/  LDL.LU.64 R38, [R1+0x6968] ;  /* 0x0069680001267983 */ /* 0x001f280000300a00 */
[----:B------:R-:W4:Y:S01]  /*7e010*/  LDL.LU.64 R36, [R1+0x6960] ;  /* 0x0069600001247983 */ /* 0x000f220000300a00 */
[C---:B---3--:R-:W-:Y:S03]  /*7e020*/  HMMA.16816.F32.BF16 R52, R44.reuse, R54, R48 ;  /* 0x000000362c34723c */ /* 0x048fe60000041830 */
[----:B------:R-:W3:Y:S05]  /*7e030*/  LDL.LU.64 R50, [R1+0x6958] ;  /* 0x0069580001327983 */ /* 0x000eea0000300a00 */
[C---:B--2---:R-:W-:Y:S11]  /*7e040*/  HMMA.16816.F32.BF16 R4, R44.reuse, R6, R56 ;  /* 0x000000062c04723c */ /* 0x044ff60000041838 */
[----:B------:R-:W-:Y:S04]  /*7e050*/  STL.64 [R1+0x300], R52 ;  /* 0x0003003401007387 */ /* 0x000fe80000100a00 */
[----:B------:R0:W-:Y:S04]  /*7e060*/  STL.64 [R1+0x308], R54 ;  /* 0x0003083601007387 */ /* 0x0001e80000100a00 */
[----:B0-----:R-:W2:Y:S04]  /*7e070*/  LDL.LU.64 R54, [R1+0x6950] ;  /* 0x0069500001367983 */ /* 0x001ea80000300a00 */
[----:B------:R-:W2:Y:S04]  /*7e080*/  LDL.LU.64 R52, [R1+0x6948] ;  /* 0x0069480001347983 */ /* 0x000ea80000300a00 */
[----:B------:R-:W2:Y:S01]  /*7e090*/  LDL.LU.64 R58, [R1+0x6940] ;  /* 0x00694000013a7983 */ /* 0x000ea20000300a00 */
[C---:B----4-:R-:W-:Y:S03]  /*7e0a0*/  HMMA.16816.F32.BF16 R8, R44.reuse, R10, R40 ;  /* 0x0000000a2c08723c */ /* 0x050fe60000041828 */
[----:B------:R-:W-:Y:S04]  /*7e0b0*/  STL.64 [R1+0x2f0], R4 ;  /* 0x0002f00401007387 */ /* 0x000fe80000100a00 */
[----:B------:R0:W-:Y:S02]  /*7e0c0*/  STL.64 [R1+0x2f8], R6 ;  /* 0x0002f80601007387 */ /* 0x0001e40000100a00 */
[C---:B0-----:R-:W-:Y:S10]  /*7e0d0*/  HMMA.16816.F32.BF16 R4, R44.reuse, R18, R12 ;  /* 0x000000122c04723c */ /* 0x041ff4000004180c */
[----:B------:R-:W-:Y:S04]  /*7e0e0*/  STL.64 [R1+0x2e0], R8 ;  /* 0x0002e00801007387 */ /* 0x000fe80000100a00 */
[----:B------:R3:W-:Y:S01]  /*7e0f0*/  STL.64 [R1+0x2e8], R10 ;  /* 0x0002e80a01007387 */ /* 0x0007e20000100a00 */
[----:B------:R-:W-:Y:S04]  /*7e100*/  HMMA.16816.F32.BF16 R12, R44, R34, R20 ;  /* 0x000000222c0c723c */ /* 0x000fe80000041814 */
[----:B------:R-:W-:Y:S04]  /*7e110*/  STL.64 [R1+0x2d0], R4 ;  /* 0x0002d00401007387 */ /* 0x000fe80000100a00 */
[----:B------:R2:W-:Y:S11]  /*7e120*/  STL.64 [R1+0x2d8], R6 ;  /* 0x0002d80601007387 */ /* 0x0005f60000100a00 */
[----:B------:R-:W-:Y:S04]  /*7e130*/  STL.64 [R1+0x2c0], R12 ;  /* 0x0002c00c01007387 */ /* 0x000fe80000100a00 */
[----:B------:R-:W-:Y:S01]  /*7e140*/  STL.64 [R1+0x2c8], R14 ;  /* 0x0002c80e01007387 */ /* 0x000fe20000100a00 */
[----:B------:R-:W-:Y:S01]  /*7e150*/  MOV R26, R0 ;  /* 0x00000000001a7202 */ /* 0x000fe20000000f00 */
[----:B------:R-:W-:-:S02]  /*7e160*/  IMAD.MOV.U32 R27, RZ, RZ, R2 ;  /* 0x000000ffff1b7224 */ /* 0x000fc400078e0002 */
[----:B------:R-:W-:Y:S02]  /*7e170*/  IMAD.MOV.U32 R30, RZ, RZ, R24 ;  /* 0x000000ffff1e7224 */ /* 0x000fe400078e0018 */
[----:B------:R-:W-:Y:S01]  /*7e180*/  IMAD.MOV.U32 R31, RZ, RZ, R25 ;  /* 0x000000ffff1f7224 */ /* 0x000fe200078e0019 */
[----:B---3--:R-:W-:-:S15]  /*7e190*/  HMMA.16816.F32.BF16 R8, R44, R50, R36 ;  /* 0x000000322c08723c */ /* 0x008fde0000041824 */
[----:B------:R-:W-:-:S04]  /*7e1a0*/  NOP ;  /* 0x0000000000007918 */ /* 0x000fc80000000000 */
[----:B------:R-:W-:Y:S04]  /*7e1b0*/  STL.64 [R1+0x2b0], R8 ;  /* 0x0002b00801007387 */ /* 0x000fe80000100a00 */
[----:B------:R-:W-:Y:S01]  /*7e1c0*/  STL.64 [R1+0x2b8], R10 ;  /* 0x0002b80a01007387 */ /* 0x000fe20000100a00 */
[----:B--2---:R-:W-:Y:S01]  /*7e1d0*/  HMMA.16816.F32.BF16 R4, R44, R58, R52 ;  /* 0x0000003a2c04723c */ /* 0x004fe20000041834 */
[----:B------:R-:W-:Y:S02]  /*7e1e0*/  IMAD.MOV.U32 R58, RZ, RZ, R29 ;  /* 0x000000ffff3a7224 */ /* 0x000fe400078e001d */
[----:B------:R-:W-:Y:S01]  /*7e1f0*/  IMAD.MOV.U32 R59, RZ, RZ, R3 ;  /* 0x000000ffff3b7224 */ /* 0x000fe200078e0003 */
[----:B------:R-:W2:-:S15]  /*7e200*/  LDL.LU R29, [R1+0x6938] ;  /* 0x00693800011d7983 */ /* 0x000e9e0000300800 */
[----:B------:R-:W-:Y:S04]  /*7e210*/  STL.64 [R1+0x2a0], R4 ;  /* 0x0002a00401007387 */ /* 0x000fe80000100a00 */
[----:B------:R-:W-:Y:S04]  /*7e220*/  STL.64 [R1+0x2a8], R6 ;  /* 0x0002a80601007387 */ /* 0x000fe80000100a00 */
[----:B------:R-:W3:Y:S04]  /*7e230*/  LDL.LU R3, [R1+0x6934] ;  /* 0x0069340001037983 */ /* 0x000ee80000300800 */
[----:B------:R0:W-:Y:S04]  /*7e240*/  STL.64 [R1+0x68b0], R58 ;  /* 0x0068b03a01007387 */ /* 0x0001e80000100a00 */
[----:B------:R-:W4:Y:S04]  /*7e250*/  LDL.LU R0, [R1+0x6930] ;  /* 0x0069300001007983 */ /* 0x000f280000300800 */
[----:B------:R-:W4:Y:S04]  /*7e260*/  LDL.LU R2, [R1+0x692c] ;  /* 0x00692c0001027983 */ /* 0x000f280000300800 */
[----:B------:R1:W-:Y:S04]  /*7e270*/  STL.64 [R1+0x68b8], R26 ;  /* 0x0068b81a01007387 */ /* 0x0003e80000100a00 */
[----:B------:R-:W0:Y:S04]  /*7e280*/  LDL.LU R24, [R1+0x6928] ;  /* 0x0069280001187983 */ /* 0x000e280000300800 */
[----:B------:R-:W4:Y:S04]  /*7e290*/  LDL.LU R25, [R1+0x6924] ;  /* 0x0069240001197983 */ /* 0x000f280000300800 */
[----:B------:R0:W-:Y:S01]  /*7e2a0*/  STL.64 [R1+0x68c0], R30 ;  /* 0x0068c01e01007387 */ /* 0x0001e20000100a00 */
[----:B--2---:R-:W-:-:S02]  /*7e2b0*/  IMAD.MOV.U32 R39, RZ, RZ, R29 ;  /* 0x000000ffff277224 */ /* 0x004fc400078e001d */
[----:B---3--:R-:W-:Y:S02]  /*7e2c0*/  IMAD.MOV.U32 R38, RZ, RZ, R3 ;  /* 0x000000ffff267224 */ /* 0x008fe400078e0003 */
[----:B------:R-:W2:Y:S04]  /*7e2d0*/  LDL.LU R3, [R1+0x6920] ;  /* 0x0069200001037983 */ /* 0x000ea80000300800 */
[----:B------:R-:W3:Y:S01]  /*7e2e0*/  LDL.LU R29, [R1+0x691c] ;  /* 0x00691c00011d7983 */ /* 0x000ee20000300800 */
[----:B----4-:R-:W-:-:S03]  /*7e2f0*/  IMAD.MOV.U32 R51, RZ, RZ, R0 ;  /* 0x000000ffff337224 */ /* 0x010fc600078e0000 */
[----:B------:R-:W-:Y:S01]  /*7e300*/  STL.64 [R1+0x68c8], R38 ;  /* 0x0068c82601007387 */ /* 0x000fe20000100a00 */
[----:B------:R-:W-:-:S03]  /*7e310*/  IMAD.MOV.U32 R50, RZ, RZ, R2 ;  /* 0x000000ffff327224 */ /* 0x000fc600078e0002 */
[----:B------:R-:W4:Y:S04]  /*7e320*/  LDL.LU R2, [R1+0x6918] ;  /* 0x0069180001027983 */ /* 0x000f280000300800 */
[----:B------:R-:W4:Y:S01]  /*7e330*/  LDL.LU R0, [R1+0x6914] ;  /* 0x0069140001007983 */ /* 0x000f220000300800 */
[----:B0-----:R-:W-:Y:S02]  /*7e340*/  IMAD.MOV.U32 R59, RZ, RZ, R24 ;  /* 0x000000ffff3b7224 */ /* 0x001fe400078e0018 */
[----:B------:R-:W-:Y:S01]  /*7e350*/  IMAD.MOV.U32 R58, RZ, RZ, R25 ;  /* 0x000000ffff3a7224 */ /* 0x000fe200078e0019 */
[----:B------:R4:W-:Y:S04]  /*7e360*/  STL.64 [R1+0x68d0], R50 ;  /* 0x0068d03201007387 */ /* 0x0009e80000100a00 */
[----:B------:R0:W-:Y:S04]  /*7e370*/  STL.64 [R1+0x68d8], R58 ;  /* 0x0068d83a01007387 */ /* 0x0001e80000100a00 */
[----:B------:R-:W4:Y:S04]  /*7e380*/  LDL.LU R24, [R1+0x260] ;  /* 0x0002600001187983 */ /* 0x000f280000300800 */
[----:B------:R-:W4:Y:S04]  /*7e390*/  LDL.LU R25, [R1+0x264] ;  /* 0x0002640001197983 */ /* 0x000f280000300800 */
[----:B-1----:R-:W4:Y:S04]  /*7e3a0*/  LDL.LU R26, [R1+0x268] ;  /* 0x00026800011a7983 */ /* 0x002f280000300800 */
[----:B------:R-:W4:Y:S01]  /*7e3b0*/  LDL.LU R27, [R1+0x26c] ;  /* 0x00026c00011b7983 */ /* 0x000f220000300800 */
[----:B--2---:R-:W-:-:S02]  /*7e3c0*/  IMAD.MOV.U32 R31, RZ, RZ, R3 ;  /* 0x000000ffff1f7224 */ /* 0x004fc400078e0003 */
[----:B---3--:R-:W-:Y:S01]  /*7e3d0*/  IMAD.MOV.U32 R30, RZ, RZ, R29 ;  /* 0x000000ffff1e7224 */ /* 0x008fe200078e001d */
[----:B----4-:R1:W-:Y:S04]  /*7e3e0*/  STL.64 [R1+0x68e8], R26 ;  /* 0x0068e81a01007387 */ /* 0x0103e80000100a00 */
[----:B------:R-:W-:Y:S04]  /*7e3f0*/  STL.64 [R1+0x68e0], R24 ;  /* 0x0068e01801007387 */ /* 0x000fe80000100a00 */
[----:B------:R-:W1:Y:S04]  /*7e400*/  LDL.LU R29, [R1+0x6910] ;  /* 0x00691000011d7983 */ /* 0x000e680000300800 */
[----:B------:R-:W2:Y:S04]  /*7e410*/  LDL.LU R3, [R1+0x690c] ;  /* 0x00690c0001037983 */ /* 0x000ea80000300800 */
[----:B------:R3:W-:Y:S01]  /*7e420*/  STL.64 [R1+0x68f0], R30 ;  /* 0x0068f01e01007387 */ /* 0x0007e20000100a00 */
[----:B------:R-:W-:-:S03]  /*7e430*/  IMAD.MOV.U32 R50, RZ, RZ, R0 ;  /* 0x000000ffff327224 */ /* 0x000fc600078e0000 */
[----:B------:R-:W4:Y:S01]  /*7e440*/  LDL.LU R36, [R1+0x270] ;  /* 0x0002700001247983 */ /* 0x000f220000300800 */
[----:B------:R-:W-:-:S03]  /*7e450*/  IMAD.MOV.U32 R51, RZ, RZ, R2 ;  /* 0x000000ffff337224 */ /* 0x000fc600078e0002 */
        /* <DEDUP_REMOVED lines=8> */
[----:B------:R-:W4:Y:S01]  /*7e4e0*/  LDL.LU R59, [R1+0x28c] ;  /* 0x00028c00013b7983 */ /* 0x000f220000300800 */
[----:B-1----:R-:W-:-:S02]  /*7e4f0*/  IMAD.MOV.U32 R27, RZ, RZ, R29 ;  /* 0x000000ffff1b7224 */ /* 0x002fc400078e001d */
[----:B--2---:R-:W-:Y:S02]  /*7e500*/  IMAD.MOV.U32 R26, RZ, RZ, R3 ;  /* 0x000000ffff1a7224 */ /* 0x004fe400078e0003 */
[----:B------:R-:W2:Y:S04]  /*7e510*/  LDL.LU R3, [R1+0x6900] ;  /* 0x0069000001037983 */ /* 0x000ea80000300800 */
[----:B------:R-:W2:Y:S04]  /*7e520*/  LDL.LU R28, [R1+0x290] ;  /* 0x00029000011c7983 */ /* 0x000ea80000300800 */
[----:B------:R-:W2:Y:S04]  /*7e530*/  LDL.LU R29, [R1+0x294] ;  /* 0x00029400011d7983 */ /* 0x000ea80000300800 */
[----:B---3--:R-:W2:Y:S04]  /*7e540*/  LDL.LU R30, [R1+0x298] ;  /* 0x00029800011e7983 */ /* 0x008ea80000300800 */
[----:B------:R-:W2:Y:S04]  /*7e550*/  LDL.LU R31, [R1+0x29c] ;  /* 0x00029c00011f7983 */ /* 0x000ea80000300800 */
[----:B------:R-:W3:Y:S04]  /*7e560*/  LDL.LU R4, [R1+0x250] ;  /* 0x0002500001047983 */ /* 0x000ee80000300800 */
[----:B------:R-:W3:Y:S04]  /*7e570*/  LDL.LU R5, [R1+0x254] ;  /* 0x0002540001057983 */ /* 0x000ee80000300800 */
[----:B------:R-:W3:Y:S04]  /*7e580*/  LDL.LU R6, [R1+0x258] ;  /* 0x0002580001067983 */ /* 0x000ee80000300800 */
[----:B------:R-:W3:Y:S01]  /*7e590*/  LDL.LU R7, [R1+0x25c] ;  /* 0x00025c0001077983 */ /* 0x000ee20000300800 */
[----:B------:R-:W-:-:S03]  /*7e5a0*/  IMAD.MOV.U32 R34, RZ, RZ, R60 ;  /* 0x000000ffff227224 */ /* 0x000fc600078e003c */
[----:B------:R-:W3:Y:S01]  /*7e5b0*/  LDL.LU R8, [R1+0x240] ;  /* 0x0002400001087983 */ /* 0x000ee20000300800 */
[----:B------:R-:W-:-:S03]  /*7e5c0*/  IMAD.MOV.U32 R35, RZ, RZ, R61 ;  /* 0x000000ffff237224 */ /* 0x000fc600078e003d */
        /* <DEDUP_REMOVED lines=25> */
[C---:B----4-:R-:W-:Y:S08]  /*7e760*/  HMMA.16816.F32.BF16 R48, R44.reuse, R50, R56 ;  /* 0x000000322c30723c */ /* 0x050ff00000041838 */
[----:B--2---:R-:W-:Y:S01]  /*7e770*/  HMMA.16816.F32.BF16 R24, R44, R26, R28 ;  /* 0x0000001a2c18723c */ /* 0x004fe2000004181c */
[----:B------:R-:W2:-:S15]  /*7e780*/  LDL.LU.64 R30, [R1+0x68f0] ;  /* 0x0068f000011e7983 */ /* 0x000e9e0000300a00 */
[----:B------:R-:W-:-:S03]  /*7e790*/  NOP ;  /* 0x0000000000007918 */ /* 0x000fc60000000000 */
[----:B------:R-:W-:Y:S04]  /*7e7a0*/  STL.64 [R1+0x290], R24 ;  /* 0x0002901801007387 */ /* 0x000fe80000100a00 */
[----:B------:R0:W-:Y:S04]  /*7e7b0*/  STL.64 [R1+0x298], R26 ;  /* 0x0002981a01007387 */ /* 0x0001e80000100a00 */
[----:B0-----:R-:W4:Y:S04]  /*7e7c0*/  LDL.LU.64 R26, [R1+0x68e8] ;  /* 0x0068e800011a7983 */ /* 0x001f280000300a00 */
[----:B------:R-:W4:Y:S04]  /*7e7d0*/  LDL.LU.64 R24, [R1+0x68e0] ;  /* 0x0068e00001187983 */ /* 0x000f280000300a00 */
[----:B------:R-:W4:Y:S04]  /*7e7e0*/  LDL.LU.64 R58, [R1+0x68d8] ;  /* 0x0068d800013a7983 */ /* 0x000f280000300a00 */
[----:B------:R-:W-:Y:S04]  /*7e7f0*/  STL.64 [R1+0x280], R48 ;  /* 0x0002803001007387 */ /* 0x000fe80000100a00 */
[----:B------:R0:W-:Y:S04]  /*7e800*/  STL.64 [R1+0x288], R50 ;  /* 0x0002883201007387 */ /* 0x0001e80000100a00 */
[----:B0-----:R-:W3:Y:S01]  /*7e810*/  LDL.LU.64 R50, [R1+0x68d0] ;  /* 0x0068d00001327983 */ /* 0x001ee20000300a00 */
[----:B--2---:R-:W-:Y:S03]  /*7e820*/  HMMA.16816.F32.BF16 R28, R44, R30, R36 ;  /* 0x0000001e2c1c723c */ /* 0x004fe60000041824 */
[----:B------:R-:W2:-:S15]  /*7e830*/  LDL.LU.64 R38, [R1+0x68c8] ;  /* 0x0068c80001267983 */ /* 0x000e9e0000300a00 */
[----:B------:R-:W-:Y:S01]  /*7e840*/  NOP ;  /* 0x0000000000007918 */ /* 0x000fe20000000000 */
[----:B------:R-:W-:Y:S04]  /*7e850*/  STL.64 [R1+0x270], R28 ;  /* 0x0002701c01007387 */ /* 0x000fe80000100a00 */
[----:B------:R0:W-:Y:S04]  /*7e860*/  STL.64 [R1+0x278], R30 ;  /* 0x0002781e01007387 */ /* 0x0001e80000100a00 */
[----:B0-----:R-:W2:Y:S01]  /*7e870*/  LDL.LU.64 R30, [R1+0x68c0] ;  /* 0x0068c000011e7983 */ /* 0x001ea20000300a00 */
[----:B----4-:R-:W-:Y:S03]  /*7e880*/  HMMA.16816.F32.BF16 R56, R44, R58, R24 ;  /* 0x0000003a2c38723c */ /* 0x010fe60000041818 */
[----:B------:R-:W4:-:S15]  /*7e890*/  LDL.LU.64 R26, [R1+0x68b8] ;  /* 0x0068b800011a7983 */ /* 0x000f1e0000300a00 */
[----:B------:R-:W-:Y:S01]  /*7e8a0*/  NOP ;  /* 0x0000000000007918 */ /* 0x000fe20000000000 */
[----:B------:R-:W-:Y:S04]  /*7e8b0*/  STL.64 [R1+0x260], R56 ;  /* 0x0002603801007387 */ /* 0x000fe80000100a00 */
[----:B------:R0:W-:Y:S04]  /*7e8c0*/  STL.64 [R1+0x268], R58 ;  /* 0x0002683a01007387 */ /* 0x0001e80000100a00 */
[----:B0-----:R-:W4:Y:S01]  /*7e8d0*/  LDL.LU.64 R58, [R1+0x68b0] ;  /* 0x0068b000013a7983 */ /* 0x001f220000300a00 */
[C---:B---3--:R-:W-:Y:S03]  /*7e8e0*/  HMMA.16816.F32.BF16 R48, R44.reuse, R50, R4 ;  /* 0x000000322c30723c */ /* 0x048fe60000041804 */
[----:B------:R-:W3:Y:S04]  /*7e8f0*/  LDL.LU.64 R6, [R1+0x68a8] ;  /* 0x0068a80001067983 */ /* 0x000ee80000300a00 */
[----:B------:R-:W3:Y:S01]  /*7e900*/  LDL.LU.64 R4, [R1+0x68a0] ;  /* 0x0068a00001047983 */ /* 0x000ee20000300a00 */
[C---:B------:R-:W-:Y:S11]  /*7e910*/  HMMA.16816.F32.BF16 R32, R44.reuse, R34, R12 ;  /* 0x000000222c20723c */ /* 0x040ff6000004180c */
[----:B------:R0:W-:Y:S04]  /*7e920*/  STL.64 [R1+0x250], R48 ;  /* 0x0002503001007387 */ /* 0x0001e80000100a00 */
[----:B------:R1:W-:Y:S04]  /*7e930*/  STL.64 [R1+0x258], R50 ;  /* 0x0002583201007387 */ /* 0x0003e80000100a00 */
[----:B0-----:R-:W3:Y:S04]  /*7e940*/  LDL.LU R48, [R1+0x1e0] ;  /* 0x0001e00001307983 */ /* 0x001ee80000300800 */
[----:B------:R-:W3:Y:S04]  /*7e950*/  LDL.LU R49, [R1+0x1e4] ;  /* 0x0001e40001317983 */ /* 0x000ee80000300800 */
[----:B-1----:R-:W3:Y:S04]  /*7e960*/  LDL.LU R50, [R1+0x1e8] ;  /* 0x0001e80001327983 */ /* 0x002ee80000300800 */
[----:B------:R-:W3:Y:S01]  /*7e970*/  LDL.LU R51, [R1+0x1ec] ;  /* 0x0001ec0001337983 */ /* 0x000ee20000300800 */
[----:B--2---:R-:W-:Y:S03]  /*7e980*/  HMMA.16816.F32.BF16 R36, R44, R38, R8 ;  /* 0x000000262c24723c */ /* 0x004fe60000041808 */
[----:B------:R-:W2:Y:S04]  /*7e990*/  LDL.LU.64 R10, [R1+0x6898] ;  /* 0x00689800010a7983 */ /* 0x000ea80000300a00 */
[----:B------:R-:W2:-:S12]  /*7e9a0*/  LDL.LU.64 R8, [R1+0x6890] ;  /* 0x0068900001087983 */ /* 0x000e980000300a00 */
[----:B------:R0:W-:Y:S04]  /*7e9b0*/  STL.64 [R1+0x240], R36 ;  /* 0x0002402401007387 */ /* 0x0001e80000100a00 */
[----:B------:R1:W-:Y:S04]  /*7e9c0*/  STL.64 [R1+0x248], R38 ;  /* 0x0002482601007387 */ /* 0x0003e80000100a00 */
[----:B0-----:R-:W2:Y:S01]  /*7e9d0*/  LDL.LU R36, [R1+0x1d0] ;  /* 0x0001d00001247983 */ /* 0x001ea20000300800 */
[C---:B------:R-:W-:Y:S03]  /*7e9e0*/  HMMA.16816.F32.BF16 R28, R44.reuse, R30, R16 ;  /* 0x0000001e2c1c723c */ /* 0x040fe60000041810 */
[----:B------:R-:W2:Y:S04]  /*7e9f0*/  LDL.LU R37, [R1+0x1d4] ;  /* 0x0001d40001257983 */ /* 0x000ea80000300800 */
[----:B-1----:R-:W2:Y:S01]  /*7ea00*/  LDL.LU R38, [R1+0x1d8] ;  /* 0x0001d80001267983 */ /* 0x002ea20000300800 */
[C---:B----4-:R-:W-:Y:S03]  /*7ea10*/  HMMA.16816.F32.BF16 R24, R44.reuse, R26, R20 ;  /* 0x0000001a2c18723c */ /* 0x050fe60000041814 */
[----:B------:R-:W2:Y:S04]  /*7ea20*/  LDL.LU R39, [R1+0x1dc] ;  /* 0x0001dc0001277983 */ /* 0x000ea80000300800 */
[----:B------:R-:W4:Y:S04]  /*7ea30*/  LDL.LU.64 R14, [R1+0x6888] ;  /* 0x00688800010e7983 */ /* 0x000f280000300a00 */
[----:B------:R-:W2:Y:S04]  /*7ea40*/  LDL.LU.64 R12, [R1+0x6880] ;  /* 0x00688000010c7983 */ /* 0x000ea80000300a00 */
[----:B------:R0:W-:Y:S04]  /*7ea50*/  STL.64 [R1+0x230], R32 ;  /* 0x0002302001007387 */ /* 0x0001e80000100a00 */
[----:B------:R1:W-:Y:S04]  /*7ea60*/  STL.64 [R1+0x238], R34 ;  /* 0x0002382201007387 */ /* 0x0003e80000100a00 */
[----:B0-----:R-:W2:Y:S04]  /*7ea70*/  LDL.LU R32, [R1+0x1c0] ;  /* 0x0001c00001207983 */ /* 0x001ea80000300800 */
[----:B------:R-:W2:Y:S04]  /*7ea80*/  LDL.LU R33, [R1+0x1c4] ;  /* 0x0001c40001217983 */ /* 0x000ea80000300800 */
[----:B-1----:R-:W2:Y:S01]  /*7ea90*/  LDL.LU R34, [R1+0x1c8] ;  /* 0x0001c80001227983 */ /* 0x002ea20000300800 */
[C---:B------:R-:W-:Y:S03]  /*7eaa0*/  HMMA.16816.F32.BF16 R56, R44.reuse, R58, R52 ;  /* 0x0000003a2c38723c */ /* 0x040fe60000041834 */
[----:B------:R-:W2:Y:S04]  /*7eab0*/  LDL.LU R35, [R1+0x1cc] ;  /* 0x0001cc0001237983 */ /* 0x000ea80000300800 */
[----:B------:R-:W2:Y:S04]  /*7eac0*/  LDL.LU.64 R18, [R1+0x6878] ;  /* 0x0068780001127983 */ /* 0x000ea80000300a00 */
[----:B------:R-:W2:Y:S04]  /*7ead0*/  LDL.LU.64 R16, [R1+0x6870] ;  /* 0x0068700001107983 */ /* 0x000ea80000300a00 */
[----:B------:R0:W-:Y:S04]  /*7eae0*/  STL.64 [R1+0x220], R28 ;  /* 0x0002201c01007387 */ /* 0x0001e80000100a00 */
[----:B------:R1:W-:Y:S04]  /*7eaf0*/  STL.64 [R1+0x228], R30 ;  /* 0x0002281e01007387 */ /* 0x0003e80000100a00 */
[----:B0-----:R-:W2:Y:S04]  /*7eb00*/  LDL.LU R28, [R1+0x1b0] ;  /* 0x0001b000011c7983 */ /* 0x001ea80000300800 */
[----:B------:R-:W2:Y:S04]  /*7eb10*/  LDL.LU R29, [R1+0x1b4] ;  /* 0x0001b400011d7983 */ /* 0x000ea80000300800 */
[----:B-1----:R-:W2:Y:S04]  /*7eb20*/  LDL.LU R30, [R1+0x1b8] ;  /* 0x0001b800011e7983 */ /* 0x002ea80000300800 */
[----:B------:R-:W2:Y:S04]  /*7eb30*/  LDL.LU R31, [R1+0x1bc] ;  /* 0x0001bc00011f7983 */ /* 0x000ea80000300800 */
[----:B------:R-:W2:Y:S04]  /*7eb40*/  LDL.LU.64 R22, [R1+0x6868] ;  /* 0x0068680001167983 */ /* 0x000ea80000300a00 */
[----:B------:R-:W2:Y:S04]  /*7eb50*/  LDL.LU.64 R20, [R1+0x6860] ;  /* 0x0068600001147983 */ /* 0x000ea80000300a00 */
[----:B------:R0:W-:Y:S04]  /*7eb60*/  STL.64 [R1+0x210], R24 ;  /* 0x0002101801007387 */ /* 0x0001e80000100a00 */
[----:B------:R-:W-:Y:S04]  /*7eb70*/  STL.64 [R1+0x218], R26 ;  /* 0x0002181a01007387 */ /* 0x000fe80000100a00 */
[----:B0-----:R-:W2:Y:S04]  /*7eb80*/  LDL.LU R24, [R1+0x1a0] ;  /* 0x0001a00001187983 */ /* 0x001ea80000300800 */
[----:B------:R-:W2:Y:S04]  /*7eb90*/  LDL.LU R25, [R1+0x1a4] ;  /* 0x0001a40001197983 */ /* 0x000ea80000300800 */
[----:B------:R-:W3:Y:S04]  /*7eba0*/  LDL.LU.64 R54, [R1+0x6858] ;  /* 0x0068580001367983 */ /* 0x000ee80000300a00 */
[----:B------:R-:W2:Y:S04]  /*7ebb0*/  LDL.LU.64 R52, [R1+0x6850] ;  /* 0x0068500001347983 */ /* 0x000ea80000300a00 */
[----:B------:R-:W-:Y:S04]  /*7ebc0*/  STL.64 [R1+0x200], R56 ;  /* 0x0002003801007387 */ /* 0x000fe80000100a00 */
[----:B------:R0:W-:Y:S04]  /*7ebd0*/  STL.64 [R1+0x208], R58 ;  /* 0x0002083a01007387 */ /* 0x0001e80000100a00 */
[----:B0-----:R-:W2:Y:S04]  /*7ebe0*/  LDL.LU.64 R58, [R1+0x6848] ;  /* 0x00684800013a7983 */ /* 0x001ea80000300a00 */
[----:B------:R-:W3:Y:S01]  /*7ebf0*/  LDL.LU.64 R56, [R1+0x6840] ;  /* 0x0068400001387983 */ /* 0x000ee20000300a00 */
[----:B--2---:R-:W-:Y:S01]  /*7ec00*/  HMMA.16816.F32.BF16 R40, R44, R58, R40 ;  /* 0x0000003a2c28723c */ /* 0x004fe20000041828 */
[----:B------:R-:W-:-:S02]  /*7ec10*/  IMAD.MOV.U32 R58, RZ, RZ, R53 ;  /* 0x000000ffff3a7224 */ /* 0x000fc400078e0035 */
[----:B------:R-:W-:-:S05]  /*7ec20*/  IMAD.MOV.U32 R59, RZ, RZ, R52 ;  /* 0x000000ffff3b7224 */ /* 0x000fca00078e0034 */
[----:B---3--:R-:W-:Y:S11]  /*7ec30*/  HMMA.16816.F32.BF16 R52, R44, R54, R48 ;  /* 0x000000362c34723c */ /* 0x008ff60000041830 */
[----:B------:R-:W-:Y:S04]  /*7ec40*/  STL.64 [R1+0x1f0], R40 ;  /* 0x0001f02801007387 */ /* 0x000fe80000100a00 */
[----:B------:R-:W-:Y:S04]  /*7ec50*/  STL.64 [R1+0x1f8], R42 ;  /* 0x0001f82a01007387 */ /* 0x000fe80000100a00 */
[----:B------:R-:W2:Y:S04]  /*7ec60*/  LDL.LU.64 R50, [R1+0x6838] ;  /* 0x0068380001327983 */ /* 0x000ea80000300a00 */
[----:B------:R-:W3:Y:S04]  /*7ec70*/  LDL.LU.64 R48, [R1+0x6830] ;  /* 0x0068300001307983 */ /* 0x000ee80000300a00 */
[----:B------:R3:W-:Y:S04]  /*7ec80*/  STL.64 [R1+0x1e0], R52 ;  /* 0x0001e03401007387 */ /* 0x0007e80000100a00 */
[----:B------:R-:W-:Y:S01]  /*7ec90*/  STL.64 [R1+0x1e8], R54 ;  /* 0x0001e83601007387 */ /* 0x000fe20000100a00 */
[----:B---3--:R-:W-:-:S02]  /*7eca0*/  IMAD.MOV.U32 R52, RZ, RZ, R49 ;  /* 0x000000ffff347224 */ /* 0x008fc400078e0031 */
[----:B------:R-:W-:Y:S02]  /*7ecb0*/  IMAD.MOV.U32 R53, RZ, RZ, R48 ;  /* 0x000000ffff357224 */ /* 0x000fe400078e0030 */
[----:B--2---:R-:W-:Y:S01]  /*7ecc0*/  HMMA.16816.F32.BF16 R48, R44, R50, R36 ;  /* 0x000000322c30723c */ /* 0x004fe20000041824 */
[----:B------:R-:W2:Y:S04]  /*7ecd0*/  LDL.LU.64 R38, [R1+0x6828] ;  /* 0x0068280001267983 */ /* 0x000ea80000300a00 */
[----:B------:R-:W3:-:S14]  /*7ece0*/  LDL.LU.64 R36, [R1+0x6820] ;  /* 0x0068200001247983 */ /* 0x000edc0000300a00 */
[----:B------:R3:W-:Y:S04]  /*7ecf0*/  STL.64 [R1+0x1d0], R48 ;  /* 0x0001d03001007387 */ /* 0x0007e80000100a00 */
[----:B------:R-:W-:Y:S01]  /*7ed00*/  STL.64 [R1+0x1d8], R50 ;  /* 0x0001d83201007387 */ /* 0x000fe20000100a00 */
[----:B---3--:R-:W-:Y:S02]  /*7ed10*/  IMAD.MOV.U32 R48, RZ, RZ, R37 ;  /* 0x000000ffff307224 */ /* 0x008fe400078e0025 */
        /* <DEDUP_REMOVED lines=10> */
[----:B------:R-:W3:Y:S01]  /*7edc0*/  LDL.LU R28, [R1+0x6800] ;  /* 0x00680000011c7983 */ /* 0x000ee20000300800 */
[----:B------:R-:W-:Y:S01]  /*7edd0*/  MOV R26, R61 ;  /* 0x0000003d001a7202 */ /* 0x000fe20000000f00 */
[----:B------:R-:W-:-:S12]  /*7ede0*/  IMAD.MOV.U32 R27, RZ, RZ, R60 ;  /* 0x000000ffff1b7224 */ /* 0x000fd800078e003c */
[----:B------:R3:W-:Y:S04]  /*7edf0*/  STL.64 [R1+0x1b0], R32 ;  /* 0x0001b02001007387 */ /* 0x0007e80000100a00 */
[----:B------:R0:W-:Y:S01]  /*7ee00*/  STL.64 [R1+0x1b8], R34 ;  /* 0x0001b82201007387 */ /* 0x0001e20000100a00 */
[----:B---3--:R-:W-:Y:S02]  /*7ee10*/  IMAD.MOV.U32 R32, RZ, RZ, R28 ;  /* 0x000000ffff207224 */ /* 0x008fe400078e001c */
[----:B--2---:R-:W-:Y:S01]  /*7ee20*/  HMMA.16816.F32.BF16 R28, R44, R30, R24 ;  /* 0x0000001e2c1c723c */ /* 0x004fe20000041818 */
[----:B------:R-:W2:Y:S01]  /*7ee30*/  LDL.LU.64 R26, [R1+0x67f8] ;  /* 0x0067f800011a7983 */ /* 0x000ea20000300a00 */
[----:B------:R-:W-:Y:S01]  /*7ee40*/  MOV R38, R21 ;  /* 0x0000001500267202 */ /* 0x000fe20000000f00 */
[----:B------:R-:W-:-:S02]  /*7ee50*/  IMAD.MOV.U32 R39, RZ, RZ, R20 ;  /* 0x000000ffff277224 */ /* 0x000fc400078e0014 */
[----:B------:R-:W-:Y:S02]  /*7ee60*/  IMAD.MOV.U32 R40, RZ, RZ, R9 ;  /* 0x000000ffff287224 */ /* 0x000fe400078e0009 */
[----:B------:R-:W-:Y:S02]  /*7ee70*/  IMAD.MOV.U32 R41, RZ, RZ, R8 ;  /* 0x000000ffff297224 */ /* 0x000fe400078e0008 */
[----:B------:R-:W-:Y:S01]  /*7ee80*/  IMAD.MOV.U32 R33, RZ, RZ, R3 ;  /* 0x000000ffff217224 */ /* 0x000fe200078e0003 */
[----:B------:R-:W-:Y:S01]  /*7ee90*/  HMMA.16816.F32.BF16 R8, R44, R10, R56 ;  /* 0x0000000a2c08723c */ /* 0x000fe20000041838 */
[----:B0-----:R-:W-:Y:S01]  /*7eea0*/  IMAD.MOV.U32 R34, RZ, RZ, R2 ;  /* 0x000000ffff227224 */ /* 0x001fe200078e0002 */
[----:B------:R-:W0:Y:S01]  /*7eeb0*/  S2R R56, SR_TID.X ;  /* 0x0000000000387919 */ /* 0x000e220000002100 */
[----:B------:R-:W-:Y:S02]  /*7eec0*/  IMAD.MOV.U32 R35, RZ, RZ, R0 ;  /* 0x000000ffff237224 */ /* 0x000fe400078e0000 */
[----:B------:R-:W-:-:S02]  /*7eed0*/  IMAD.MOV.U32 R50, RZ, RZ, R17 ;  /* 0x000000ffff327224 */ /* 0x000fc400078e0011 */
[----:B------:R-:W-:Y:S01]  /*7eee0*/  IMAD.MOV.U32 R51, RZ, RZ, R16 ;  /* 0x000000ffff337224 */ /* 0x000fe200078e0010 */
[----:B------:R-:W-:Y:S01]  /*7eef0*/  HMMA.16816.F32.BF16 R20, R44, R22, R36 ;  /* 0x000000162c14723c */ /* 0x000fe20000041824 */
[----:B------:R-:W-:Y:S02]  /*7ef00*/  IMAD.MOV.U32 R54, RZ, RZ, R13 ;  /* 0x000000ffff367224 */ /* 0x000fe400078e000d */
[----:B------:R-:W-:Y:S01]  /*7ef10*/  IMAD.MOV.U32 R55, RZ, RZ, R12 ;  /* 0x000000ffff377224 */ /* 0x000fe200078e000c */
[----:B------:R-:W1:Y:S01]  /*7ef20*/  S2R R57, SR_TID.X ;  /* 0x0000000000397919 */ /* 0x000e620000002100 */
[----:B------:R-:W-:-:S03]  /*7ef30*/  IMAD.MOV.U32 R42, RZ, RZ, R5 ;  /* 0x000000ffff2a7224 */ /* 0x000fc600078e0005 */
[----:B------:R-:W-:Y:S01]  /*7ef40*/  HMMA.16816.F32.BF16 R16, R44, R18, R48 ;  /* 0x000000122c10723c */ /* 0x000fe20000041830 */
[----:B------:R-:W-:-:S07]  /*7ef50*/  IMAD.MOV.U32 R43, RZ, RZ, R4 ;  /* 0x000000ffff2b7224 */ /* 0x000fce00078e0004 */
[----:B----4-:R-:W-:Y:S01]  /*7ef60*/  HMMA.16816.F32.BF16 R12, R44, R14, R52 ;  /* 0x0000000e2c0c723c */ /* 0x010fe20000041834 */
[----:B------:R-:W-:Y:S02]  /*7ef70*/  STL.64 [R1+0x1a0], R28 ;  /* 0x0001a01c01007387 */ /* 0x000fe40000100a00 */
[----:B------:R-:W-:-:S05]  /*7ef80*/  IMAD.MOV.U32 R0, RZ, RZ, R23 ;  /* 0x000000ffff007224 */ /* 0x000fca00078e0017 */
[----:B------:R-:W-:Y:S01]  /*7ef90*/  HMMA.16816.F32.BF16 R4, R44, R6, R40 ;  /* 0x000000062c04723c */ /* 0x000fe20000041828 */
[----:B------:R-:W-:Y:S01]  /*7efa0*/  IMAD.MOV.U32 R2, RZ, RZ, R22 ;  /* 0x000000ffff027224 */ /* 0x000fe200078e0016 */
[----:B------:R-:W-:Y:S01]  /*7efb0*/  STL.64 [R1+0x1a8], R30 ;  /* 0x0001a81e01007387 */ /* 0x000fe20000100a00 */
[----:B------:R-:W-:Y:S02]  /*7efc0*/  IMAD.MOV.U32 R3, RZ, RZ, R21 ;  /* 0x000000ffff037224 */ /* 0x000fe400078e0015 */
[----:B------:R-:W-:Y:S02]  /*7efd0*/  IMAD.MOV.U32 R60, RZ, RZ, R20 ;  /* 0x000000ffff3c7224 */ /* 0x000fe400078e0014 */
[----:B------:R-:W-:Y:S01]  /*7efe0*/  IMAD.MOV.U32 R61, RZ, RZ, R19 ;  /* 0x000000ffff3d7224 */ /* 0x000fe200078e0013 */
[----:B0-----:R-:W-:-:S05]  /*7eff0*/  LOP3.LUT R52, R56, 0x7, RZ, 0xc0, !PT ;  /* 0x0000000738347812 */ /* 0x001fca00078ec0ff */
[----:B------:R-:W-:Y:S01]  /*7f000*/  IMAD R52, R52, 0x110, RZ ;  /* 0x0000011034347824 */ /* 0x000fe200078e02ff */
[----:B--2---:R-:W-:-:S15]  /*7f010*/  HMMA.16816.F32.BF16 R24, R44, R26, R32 ;  /* 0x0000001a2c18723c */ /* 0x004fde0000041820 */
[----:B------:R-:W-:-:S04]  /*7f020*/  NOP ;  /* 0x0000000000007918 */ /* 0x000fc80000000000 */
[----:B------:R-:W-:Y:S04]  /*7f030*/  STL.64 [R1+0x190], R24 ;  /* 0x0001901801007387 */ /* 0x000fe80000100a00 */
[----:B------:R-:W-:Y:S04]  /*7f040*/  STL.64 [R1+0x198], R26 ;  /* 0x0001981a01007387 */ /* 0x000fe80000100a00 */
[----:B------:R0:W-:Y:S04]  /*7f050*/  STL [R1+0x61c4], R0 ;  /* 0x0061c40001007387 */ /* 0x0001e80000100800 */
[----:B------:R2:W-:Y:S04]  /*7f060*/  STL [R1+0x61c0], R2 ;  /* 0x0061c00201007387 */ /* 0x0005e80000100800 */
[----:B------:R3:W-:Y:S01]  /*7f070*/  STL [R1+0x61bc], R3 ;  /* 0x0061bc0301007387 */ /* 0x0007e20000100800 */
[----:B0-----:R-:W-:-:S03]  /*7f080*/  IMAD.MOV.U32 R0, RZ, RZ, R12 ;  /* 0x000000ffff007224 */ /* 0x001fc600078e000c */
[----:B------:R0:W-:Y:S01]  /*7f090*/  STL [R1+0x61b8], R60 ;  /* 0x0061b83c01007387 */ /* 0x0001e20000100800 */
[----:B--2---:R-:W-:-:S03]  /*7f0a0*/  IMAD.MOV.U32 R2, RZ, RZ, R13 ;  /* 0x000000ffff027224 */ /* 0x004fc600078e000d */
[----:B------:R-:W-:Y:S01]  /*7f0b0*/  STL.64 [R1+0x170], R16 ;  /* 0x0001701001007387 */ /* 0x000fe20000100a00 */
[----:B---3--:R-:W-:-:S03]  /*7f0c0*/  IMAD.MOV.U32 R3, RZ, RZ, R14 ;  /* 0x000000ffff037224 */ /* 0x008fc600078e000e */
[----:B------:R-:W-:Y:S04]  /*7f0d0*/  STL [R1+0x178], R18 ;  /* 0x0001781201007387 */ /* 0x000fe80000100800 */
[----:B------:R-:W-:Y:S04]  /*7f0e0*/  STL [R1+0x61c8], R61 ;  /* 0x0061c83d01007387 */ /* 0x000fe80000100800 */
[----:B------:R-:W-:Y:S04]  /*7f0f0*/  STL [R1+0x6374], R2 ;  /* 0x0063740201007387 */ /* 0x000fe80000100800 */
[----:B------:R-:W-:Y:S04]  /*7f100*/  STL [R1+0x6370], R0 ;  /* 0x0063700001007387 */ /* 0x000fe80000100800 */
[----:B------:R2:W-:Y:S01]  /*7f110*/  STL [R1+0x61d0], R3 ;  /* 0x0061d00301007387 */ /* 0x0005e20000100800 */
[----:B0-----:R-:W-:-:S02]  /*7f120*/  IMAD.MOV.U32 R60, RZ, RZ, R15 ;  /* 0x000000ffff3c7224 */ /* 0x001fc400078e000f */
[----:B--2---:R-:W-:Y:S01]  /*7f130*/  IMAD.MOV.U32 R3, RZ, RZ, R4 ;  /* 0x000000ffff037224 */ /* 0x004fe200078e0004 */
[----:B-1----:R-:W-:-:S04]  /*7f140*/  SHF.L.U32 R4, R57, 0x1, RZ ;  /* 0x0000000139047819 */ /* 0x002fc800000006ff */
[----:B------:R-:W-:Y:S01]  /*7f150*/  LOP3.LUT R4, R52, 0x30, R4, 0x78, !PT ;  /* 0x0000003034047812 */ /* 0x000fe200078e7804 */
[----:B------:R0:W-:Y:S03]  /*7f160*/  STL [R1+0x61cc], R60 ;  /* 0x0061cc3c01007387 */ /* 0x0001e60000100800 */
[----:B------:R-:W-:Y:S01]  /*7f170*/  LOP3.LUT R4, R4, 0x40, RZ, 0x3c, !PT ;  /* 0x0000004004047812 */ /* 0x000fe200078e3cff */
[----:B------:R-:W-:Y:S04]  /*7f180*/  STL.64 [R1+0x150], R8 ;  /* 0x0001500801007387 */ /* 0x000fe80000100a00 */
[----:B------:R-:W-:Y:S04]  /*7f190*/  STL.64 [R1+0x158], R10 ;  /* 0x0001580a01007387 */ /* 0x000fe80000100a00 */
[----:B------:R-:W1:Y:S01]  /*7f1a0*/  LDSM.16.M88.4 R8, [R4+UR5] ;  /* 0x000000050408783b */ /* 0x000e620008000200 */
[----:B------:R-:W-:-:S02]  /*7f1b0*/  IMAD.MOV.U32 R61, RZ, RZ, R7 ;  /* 0x000000ffff3d7224 */ /* 0x000fc400078e0007 */
[----:B0-----:R-:W-:Y:S01]  /*7f1c0*/  IMAD.MOV.U32 R60, RZ, RZ, R5 ;  /* 0x000000ffff3c7224 */ /* 0x001fe200078e0005 */
[----:B------:R-:W-:Y:S04]  /*7f1d0*/  STL [R1+0x148], R6 ;  /* 0x0001480601007387 */ /* 0x000fe80000100800 */
[----:B------:R-:W-:Y:S04]  /*7f1e0*/  STL [R1+0x6380], R61 ;  /* 0x0063803d01007387 */ /* 0x000fe80000100800 */
[----:B------:R-:W-:Y:S04]  /*7f1f0*/  STL [R1+0x637c], R60 ;  /* 0x00637c3c01007387 */ /* 0x000fe80000100800 */
[----:B------:R-:W-:Y:S04]  /*7f200*/  STL [R1+0x6378], R3 ;  /* 0x0063780301007387 */ /* 0x000fe80000100800 */
[----:B------:R-:W-:Y:S04]  /*7f210*/  LDSM.16.M88.4 R12, [R4+UR5+0x1000] ;  /* 0x00100005040c783b */ /* 0x000fe80008000200 */
[----:B------:R-:W-:Y:S01]  /*7f220*/  LDSM.16.M88.4 R16, [R4+UR5+0x2000] ;  /* 0x002000050410783b */ /* 0x000fe20008000200 */
[C---:B------:R-:W-:Y:S01]  /*7f230*/  LOP3.LUT R53, R57.reuse, 0x7, RZ, 0xc0, !PT ;  /* 0x0000000739357812 */ /* 0x040fe200078ec0ff */
[----:B------:R-:W-:-:S02]  /*7f240*/  IMAD.SHL.U32 R56, R57, 0x40, RZ ;  /* 0x0000004039387824 */ /* 0x000fc400078e00ff */
[----:B------:R-:W-:Y:S04]  /*7f250*/  LDSM.16.M88.4 R48, [R4+UR5+0xb000] ;  /* 0x00b000050430783b */ /* 0x000fe80008000200 */
[----:B------:R-:W-:Y:S04]  /*7f260*/  LDSM.16.M88.4 R36, [R4+UR5+0xb800] ;  /* 0x00b800050424783b */ /* 0x000fe80008000200 */
[----:B------:R-:W-:Y:S04]  /*7f270*/  LDSM.16.M88.4 R32, [R4+UR5+0xc000] ;  /* 0x00c000050420783b */ /* 0x000fe80008000200 */
[----:B-1----:R-:W-:Y:S01]  /*7f280*/  STL.64 [R1+0x130], R8 ;  /* 0x0001300801007387 */ /* 0x002fe20000100a00 */
[----:B------:R-:W-:-:S02]  /*7f290*/  IMAD.MOV.U32 R2, RZ, RZ, R8 ;  /* 0x000000ffff027224 */ /* 0x000fc400078e0008 */
[----:B------:R-:W-:Y:S01]  /*7f2a0*/  IMAD.MOV.U32 R0, RZ, RZ, R9 ;  /* 0x000000ffff007224 */ /* 0x000fe200078e0009 */
[----:B------:R-:W-:Y:S04]  /*7f2b0*/  STL.64 [R1+0x138], R10 ;  /* 0x0001380a01007387 */ /* 0x000fe80000100a00 */
[----:B------:R-:W0:Y:S04]  /*7f2c0*/  LDSM.16.M88.4 R8, [R4+UR5+0x800] ;  /* 0x000800050408783b */ /* 0x000e280008000200 */
[----:B------:R-:W-:Y:S04]  /*7f2d0*/  LDSM.16.M88.4 R28, [R4+UR5+0xc800] ;  /* 0x00c80005041c783b */ /* 0x000fe80008000200 */
[----:B------:R-:W-:Y:S04]  /*7f2e0*/  LDSM.16.M88.4 R24, [R4+UR5+0xd000] ;  /* 0x00d000050418783b */ /* 0x000fe80008000200 */
[----:B------:R-:W-:Y:S04]  /*7f2f0*/  LDSM.16.M88.4 R20, [R4+UR5+0xd800] ;  /* 0x00d800050414783b */ /* 0x000fe80008000200 */
[----:B0-----:R-:W-:Y:S01]  /*7f300*/  STL.64 [R1+0x120], R8 ;  /* 0x0001200801007387 */ /* 0x001fe20000100a00 */
[----:B------:R-:W-:-:S02]  /*7f310*/  IMAD.MOV.U32 R44, RZ, RZ, R8 ;  /* 0x000000ffff2c7224 */ /* 0x000fc400078e0008 */
[----:B------:R-:W-:Y:S01]  /*7f320*/  IMAD.MOV.U32 R3, RZ, RZ, R9 ;  /* 0x000000ffff037224 */ /* 0x000fe200078e0009 */
[----:B------:R-:W-:Y:S04]  /*7f330*/  STL.64 [R1+0x128], R10 ;  /* 0x0001280a01007387 */ /* 0x000fe80000100a00 */
[----:B------:R-:W0:Y:S04]  /*7f340*/  LDSM.16.M88.4 R8, [R4+UR5+0x1800] ;  /* 0x001800050408783b */ /* 0x000e280008000200 */
[----:B------:R-:W-:Y:S04]  /*7f350*/  STL.64 [R1+0x110], R12 ;  /* 0x0001100c01007387 */ /* 0x000fe80000100a00 */
[----:B------:R-:W-:Y:S04]  /*7f360*/  STL.64 [R1+0x118], R14 ;  /* 0x0001180e01007387 */ /* 0x000fe80000100a00 */
[----:B------:R-:W1:Y:S04]  /*7f370*/  LDSM.16.M88.4 R12, [R4+UR5+0x2800] ;  /* 0x00280005040c783b */ /* 0x000e680008000200 */
[----:B0-----:R-:W-:Y:S04]  /*7f380*/  STL.64 [R1+0x100], R8 ;  /* 0x0001000801007387 */ /* 0x001fe80000100a00 */
[----:B------:R-:W-:Y:S04]  /*7f390*/  STL.64 [R1+0x108], R10 ;  /* 0x0001080a01007387 */ /* 0x000fe80000100a00 */
[----:B------:R-:W0:Y:S04]  /*7f3a0*/  LDSM.16.M88.4 R8, [R4+UR5+0x3000] ;  /* 0x003000050408783b */ /* 0x000e280008000200 */
[----:B------:R-:W-:Y:S04]  /*7f3b0*/  STL.64 [R1+0xf0], R16 ;  /* 0x0000f01001007387 */ /* 0x000fe80000100a00 */
[----:B------:R-:W-:Y:S04]  /*7f3c0*/  STL.64 [R1+0xf8], R18 ;  /* 0x0000f81201007387 */ /* 0x000fe80000100a00 */
[----:B-1----:R-:W-:Y:S04]  /*7f3d0*/  STL.64 [R1+0xe0], R12 ;  /* 0x0000e00c01007387 */ /* 0x002fe80000100a00 */
        /* <DEDUP_REMOVED lines=8> */
[----:B0-----:R-:W-:Y:S04]  /*7f460*/  STL.64 [R1+0xc0], R8 ;  /* 0x0000c00801007387 */ /* 0x001fe80000100a00 */
[----:B------:R-:W-:Y:S04]  /*7f470*/  STL.64 [R1+0xc8], R10 ;  /* 0x0000c80a01007387 */ /* 0x000fe80000100a00 */
[----:B------:R-:W0:Y:S04]  /*7f480*/  LDSM.16.M88.4 R8, [R4+UR5+0x5000] ;  /* 0x005000050408783b */ /* 0x000e280008000200 */
[----:B------:R-:W-:Y:S04]  /*7f490*/  STL.64 [R1+0xb0], R16 ;  /* 0x0000b01001007387 */ /* 0x000fe80000100a00 */
[----:B------:R-:W-:Y:S01]  /*7f4a0*/  STL.64 [R1+0xb8], R18 ;  /* 0x0000b81201007387 */ /* 0x000fe20000100a00 */
[----:B------:R-:W-:-:S02]  /*7f4b0*/  IMAD R53, R53, 0x90, RZ ;  /* 0x0000009035357824 */ /* 0x000fc400078e02ff */
[----:B------:R-:W-:Y:S01]  /*7f4c0*/  IMAD.SHL.U32 R57, R57, 0x2, RZ ;  /* 0x0000000239397824 */ /* 0x000fe200078e00ff */
[----:B------:R-:W-:Y:S04]  /*7f4d0*/  LDSM.16.M88.4 R16, [R4+UR5+0xe000] ;  /* 0x00e000050410783b */ /* 0x000fe80008000200 */
[----:B0-----:R-:W-:Y:S01]  /*7f4e0*/  STL.64 [R1+0x90], R8 ;  /* 0x0000900801007387 */ /* 0x001fe20000100a00 */
[----:B------:R-:W-:-:S03]  /*7f4f0*/  IMAD.MOV.U32 R61, RZ, RZ, R9 ;  /* 0x000000ffff3d7224 */ /* 0x000fc600078e0009 */
[----:B------:R-:W-:Y:S04]  /*7f500*/  STL.64 [R1+0xa0], R12 ;  /* 0x0000a00c01007387 */ /* 0x000fe80000100a00 */
[----:B------:R-:W-:Y:S04]  /*7f510*/  STL.64 [R1+0xa8], R14 ;  /* 0x0000a80e01007387 */ /* 0x000fe80000100a00 */
[----:B------:R-:W-:Y:S04]  /*7f520*/  STL.64 [R1+0x98], R10 ;  /* 0x0000980a01007387 */ /* 0x000fe80000100a00 */
[----:B------:R-:W0:Y:S04]  /*7f530*/  LDSM.16.M88.4 R8, [R4+UR5+0x6000] ;  /* 0x006000050408783b */ /* 0x000e280008000200 */
[----:B------:R-:W1:Y:S04]  /*7f540*/  LDSM.16.M88.4 R12, [R4+UR5+0x5800] ;  /* 0x00580005040c783b */ /* 0x000e680008000200 */
[----:B------:R2:W-:Y:S04]  /*7f550*/  STL [R1+0x67a8], R61 ;  /* 0x0067a83d01007387 */ /* 0x0005e80000100800 */
[----:B0-----:R-:W-:Y:S01]  /*7f560*/  STL.64 [R1+0x70], R8 ;  /* 0x0000700801007387 */ /* 0x001fe20000100a00 */
[----:B--2---:R-:W-:-:S03]  /*7f570*/  IMAD.MOV.U32 R61, RZ, RZ, R9 ;  /* 0x000000ffff3d7224 */ /* 0x004fc600078e0009 */
[----:B-1----:R-:W-:Y:S04]  /*7f580*/  STL.64 [R1+0x80], R12 ;  /* 0x0000800c01007387 */ /* 0x002fe80000100a00 */
        /* <DEDUP_REMOVED lines=19> */
[----:B------:R-:W1:Y:S01]  /*7f6c0*/  LDSM.16.M88.4 R12, [R4+UR5+0x8800] ;  /* 0x00880005040c783b */ /* 0x000e620008000200 */
[----:B------:R-:W-:-:S03]  /*7f6d0*/  LOP3.LUT R57, R53, 0x10, R57, 0x78, !PT ;  /* 0x0000001035397812 */ /* 0x000fc600078e7839 */
[----:B------:R2:W-:Y:S01]  /*7f6e0*/  STL [R1+0x67b4], R61 ;  /* 0x0067b43d01007387 */ /* 0x0005e20000100800 */
[----:B------:R-:W-:-:S03]  /*7f6f0*/  LOP3.LUT R57, R57, 0x400, R56, 0xf8, !PT ;  /* 0x0000040039397812 */ /* 0x000fc600078ef838 */
[----:B------:R-:W-:Y:S04]  /*7f700*/  LDSM.16.M88.4 R52, [R4+UR5+0xa800] ;  /* 0x00a800050434783b */ /* 0x000fe80008000200 */
[----:B------:R-:W-:Y:S04]  /*7f710*/  LDSM.16.MT88.4 R40, [R57+UR5+0x11000] ;  /* 0x011000053928783b */ /* 0x000fe80008004200 */
[----:B------:R-:W3:Y:S04]  /*7f720*/  LDSM.16.M88.4 R56, [R4+UR5+0xa000] ;  /* 0x00a000050438783b */ /* 0x000ee80008000200 */
[----:B0-----:R-:W-:Y:S01]  /*7f730*/  STL.64 [R1+0x10], R8 ;  /* 0x0000100801007387 */ /* 0x001fe20000100a00 */
[----:B--2---:R-:W-:-:S03]  /*7f740*/  IMAD.MOV.U32 R61, RZ, RZ, R9 ;  /* 0x000000ffff3d7224 */ /* 0x004fc600078e0009 */
[----:B-1----:R-:W-:Y:S04]  /*7f750*/  STL.64 [R1+0x20], R12 ;  /* 0x0000200c01007387 */ /* 0x002fe80000100a00 */
[----:B------:R-:W-:Y:S04]  /*7f760*/  STL.64 [R1+0x28], R14 ;  /* 0x0000280e01007387 */ /* 0x000fe80000100a00 */
[----:B------:R-:W-:Y:S04]  /*7f770*/  STL.64 [R1+0x18], R10 ;  /* 0x0000180a01007387 */ /* 0x000fe80000100a00 */
[----:B------:R-:W0:Y:S04]  /*7f780*/  LDSM.16.M88.4 R8, [R4+UR5+0x9800] ;  /* 0x009800050408783b */ /* 0x000e280008000200 */
[----:B---3--:R-:W-:Y:S04]  /*7f790*/  STL.64 [R1+0x66d8], R58 ;  /* 0x0066d83a01007387 */ /* 0x008fe80000100a00 */
[----:B------:R-:W1:Y:S04]  /*7f7a0*/  LDSM.16.M88.4 R12, [R4+UR5+0xe800] ;  /* 0x00e80005040c783b */ /* 0x000e680008000200 */
[----:B0-----:R-:W-:Y:S04]  /*7f7b0*/  STL.64 [R1], R8 ;  /* 0x0000000801007387 */ /* 0x001fe80000100a00 */
[----:B------:R-:W-:Y:S04]  /*7f7c0*/  STL.64 [R1+0x8], R10 ;  /* 0x0000080a01007387 */ /* 0x000fe80000100a00 */
[----:B------:R-:W0:Y:S04]  /*7f7d0*/  LDSM.16.M88.4 R8, [R4+UR5+0xf000] ;  /* 0x00f000050408783b */ /* 0x000e280008000200 */
[----:B------:R-:W-:Y:S04]  /*7f7e0*/  STL.64 [R1+0x66d0], R56 ;  /* 0x0066d03801007387 */ /* 0x000fe80000100a00 */
[----:B------:R-:W-:Y:S04]  /*7f7f0*/  STL.64 [R1+0x66e8], R54 ;  /* 0x0066e83601007387 */ /* 0x000fe80000100a00 */
[----:B------:R-:W-:Y:S04]  /*7f800*/  STL.64 [R1+0x66e0], R52 ;  /* 0x0066e03401007387 */ /* 0x000fe80000100a00 */
[----:B------:R-:W-:Y:S04]  /*7f810*/  STL [R1+0x60bc], R50 ;  /* 0x0060bc3201007387 */ /* 0x000fe80000100800 */
[----:B------:R-:W-:Y:S04]  /*7f820*/  STL [R1+0x60b8], R51 ;  /* 0x0060b83301007387 */ /* 0x000fe80000100800 */
[----:B------:R-:W-:Y:S04]  /*7f830*/  STL.64 [R1+0x66f0], R48 ;  /* 0x0066f03001007387 */ /* 0x000fe80000100a00 */
[----:B------:R-:W-:Y:S04]  /*7f840*/  STL [R1+0x60a0], R38 ;  /* 0x0060a02601007387 */ /* 0x000fe80000100800 */
[----:B------:R-:W-:Y:S04]  /*7f850*/  STL [R1+0x609c], R39 ;  /* 0x00609c2701007387 */ /* 0x000fe80000100800 */
[----:B------:R2:W-:Y:S04]  /*7f860*/  STL.64 [R1+0x66f8], R36 ;  /* 0x0066f82401007387 */ /* 0x0005e80000100a00 */
[----:B------:R-:W-:Y:S04]  /*7f870*/  STL [R1+0x6098], R34 ;  /* 0x0060982201007387 */ /* 0x000fe80000100800 */
[----:B------:R-:W-:Y:S04]  /*7f880*/  STL [R1+0x6094], R35 ;  /* 0x0060942301007387 */ /* 0x000fe80000100800 */
[----:B------:R3:W-:Y:S04]  /*7f890*/  STL.64 [R1+0x66c8], R32 ;  /* 0x0066c82001007387 */ /* 0x0007e80000100a00 */
        /* <DEDUP_REMOVED lines=11> */
[----:B------:R-:W-:Y:S04]  /*7f950*/  STL.64 [R1+0x6708], R16 ;  /* 0x0067081001007387 */ /* 0x000fe80000100a00 */
[----:B-1----:R-:W-:Y:S04]  /*7f960*/  STL [R1+0x60e8], R14 ;  /* 0x0060e80e01007387 */ /* 0x002fe80000100800 */
[----:B------:R-:W-:Y:S04]  /*7f970*/  STL [R1+0x60e4], R15 ;  /* 0x0060e40f01007387 */ /* 0x000fe80000100800 */
[----:B------:R-:W-:Y:S04]  /*7f980*/  STL.64 [R1+0x6710], R12 ;  /* 0x0067100c01007387 */ /* 0x000fe80000100a00 */
[----:B0-----:R-:W-:Y:S04]  /*7f990*/  STL.64 [R1+0x66a0], R10 ;  /* 0x0066a00a01007387 */ /* 0x001fe80000100a00 */
[----:B------:R-:W-:Y:S04]  /*7f9a0*/  STL.64 [R1+0x6698], R8 ;  /* 0x0066980801007387 */ /* 0x000fe80000100a00 */
[----:B--2---:R-:W2:Y:S04]  /*7f9b0*/  LDL.LU R36, [R1+0x8c0] ;  /* 0x0008c00001247983 */ /* 0x004ea80000300800 */
[----:B------:R-:W2:Y:S04]  /*7f9c0*/  LDL.LU R37, [R1+0x8c4] ;  /* 0x0008c40001257983 */ /* 0x000ea80000300800 */
[----:B------:R-:W2:Y:S04]  /*7f9d0*/  LDL.LU R38, [R1+0x8c8] ;  /* 0x0008c80001267983 */ /* 0x000ea80000300800 */
[----:B------:R-:W2:Y:S01]  /*7f9e0*/  LDL.LU R39, [R1+0x8cc] ;  /* 0x0008cc0001277983 */ /* 0x000ea20000300800 */
[----:B---3--:R-:W-:-:S02]  /*7f9f0*/  IMAD.MOV.U32 R32, RZ, RZ, R46 ;  /* 0x000000ffff207224 */ /* 0x008fc400078e002e */
[----:B------:R-:W-:Y:S01]  /*7fa00*/  IMAD.MOV.U32 R33, RZ, RZ, R45 ;  /* 0x000000ffff217224 */ /* 0x000fe200078e002d */
[----:B------:R-:W0:Y:S04]  /*7fa10*/  LDSM.16.M88.4 R4, [R4+UR5+0xf800] ;  /* 0x00f800050404783b */ /* 0x000e280008000200 */
[----:B--2---:R-:W-:Y:S04]  /*7fa20*/  STL.64 [R1+0x67d0], R38 ;  /* 0x0067d02601007387 */ /* 0x004fe80000100a00 */
[----:B------:R1:W-:Y:S04]  /*7fa30*/  STL.64 [R1+0x67c8], R36 ;  /* 0x0067c82401007387 */ /* 0x0003e80000100a00 */
[----:B------:R2:W-:Y:S04]  /*7fa40*/  STL.64 [R1+0x67d8], R32 ;  /* 0x0067d82001007387 */ /* 0x0005e80000100a00 */
[----:B----4-:R-:W3:Y:S04]  /*7fa50*/  LDL.LU R24, [R1+0x910] ;  /* 0x0009100001187983 */ /* 0x010ee80000300800 */
[----:B------:R-:W3:Y:S04]  /*7fa60*/  LDL.LU R25, [R1+0x914] ;  /* 0x0009140001197983 */ /* 0x000ee80000300800 */
[----:B------:R-:W4:Y:S04]  /*7fa70*/  LDL.LU R26, [R1+0x918] ;  /* 0x00091800011a7983 */ /* 0x000f280000300800 */
[----:B------:R-:W4:Y:S01]  /*7fa80*/  LDL.LU R27, [R1+0x91c] ;  /* 0x00091c00011b7983 */ /* 0x000f220000300800 */
[----:B-1----:R-:W-:-:S02]  /*7fa90*/  IMAD.MOV.U32 R36, RZ, RZ, R44 ;  /* 0x000000ffff247224 */ /* 0x002fc400078e002c */
[----:B------:R-:W-:Y:S01]  /*7faa0*/  IMAD.MOV.U32 R37, RZ, RZ, R3 ;  /* 0x000000ffff257224 */ /* 0x000fe200078e0003 */
[----:B----4-:R-:W-:Y:S04]  /*7fab0*/  STL.64 [R1+0x67e8], R26 ;  /* 0x0067e81a01007387 */ /* 0x010fe80000100a00 */
[----:B---3--:R-:W-:Y:S04]  /*7fac0*/  STL.64 [R1+0x67e0], R24 ;  /* 0x0067e01801007387 */ /* 0x008fe80000100a00 */
[----:B------:R1:W-:Y:S04]  /*7fad0*/  STL.64 [R1+0x67f0], R36 ;  /* 0x0067f02401007387 */ /* 0x0003e80000100a00 */
[----:B--2---:R-:W2:Y:S04]  /*7fae0*/  LDL.LU R32, [R1+0x920] ;  /* 0x0009200001207983 */ /* 0x004ea80000300800 */
[----:B------:R-:W2:Y:S04]  /*7faf0*/  LDL.LU R33, [R1+0x924] ;  /* 0x0009240001217983 */ /* 0x000ea80000300800 */
[----:B------:R-:W2:Y:S04]  /*7fb00*/  LDL.LU R34, [R1+0x928] ;  /* 0x0009280001227983 */ /* 0x000ea80000300800 */
[----:B------:R-:W2:Y:S04]  /*7fb10*/  LDL.LU R35, [R1+0x92c] ;  /* 0x00092c0001237983 */ /* 0x000ea80000300800 */
[----:B-1----:R-:W3:Y:S04]  /*7fb20*/  LDL.LU R36, [R1+0x930] ;  /* 0x0009300001247983 */ /* 0x002ee80000300800 */
[----:B------:R-:W3:Y:S04]  /*7fb30*/  LDL.LU R37, [R1+0x934] ;  /* 0x0009340001257983 */ /* 0x000ee80000300800 */
[----:B------:R-:W3:Y:S04]  /*7fb40*/  LDL.LU R38, [R1+0x938] ;  /* 0x0009380001267983 */ /* 0x000ee80000300800 */
[----:B------:R-:W3:Y:S01]  /*7fb50*/  LDL.LU R39, [R1+0x93c] ;  /* 0x00093c0001277983 */ /* 0x000ee20000300800 */
[----:B------:R-:W-:-:S02]  /*7fb60*/  MOV R24, R2 ;  /* 0x0000000200187202 */ /* 0x000fc40000000f00 */
[----:B------:R-:W1:Y:S01]  /*7fb70*/  S2R R2, SR_TID.X ;  /* 0x0000000000027919 */ /* 0x000e620000002100 */
[----:B------:R-:W-:Y:S01]  /*7fb80*/  IMAD.MOV.U32 R25, RZ, RZ, R0 ;  /* 0x000000ffff197224 */ /* 0x000fe200078e0000 */
[----:B------:R-:W4:Y:S04]  /*7fb90*/  LDL.64 R28, [R1+0x110] ;  /* 0x00011000011c7983 */ /* 0x000f280000100a00 */
[----:B------:R-:W2:Y:S04]  /*7fba0*/  LDL.LU R12, [R1+0x8e0] ;  /* 0x0008e000010c7983 */ /* 0x000ea80000300800 */
[----:B------:R-:W2:Y:S04]  /*7fbb0*/  LDL.LU R13, [R1+0x8e4] ;  /* 0x0008e400010d7983 */ /* 0x000ea80000300800 */
[----:B------:R-:W2:Y:S04]  /*7fbc0*/  LDL.LU R14, [R1+0x8e8] ;  /* 0x0008e800010e7983 */ /* 0x000ea80000300800 */
[----:B------:R-:W2:Y:S04]  /*7fbd0*/  LDL.LU R15, [R1+0x8ec] ;  /* 0x0008ec00010f7983 */ /* 0x000ea80000300800 */
[----:B------:R-:W2:Y:S04]  /*7fbe0*/  LDL.64 R8, [R1+0xf0] ;  /* 0x0000f00001087983 */ /* 0x000ea80000100a00 */
[----:B------:R-:W2:Y:S01]  /*7fbf0*/  LDL.64 R16, [R1+0xe0] ;  /* 0x0000e00001107983 */ /* 0x000ea20000100a00 */
[C---:B-1----:R-:W-:Y:S01]  /*7fc00*/  LOP3.LUT R47, R2.reuse, 0x7, RZ, 0xc0, !PT ;  /* 0x00000007022f7812 */ /* 0x042fe200078ec0ff */
[----:B------:R-:W-:-:S02]  /*7fc10*/  IMAD.SHL.U32 R0, R2, 0x40, RZ ;  /* 0x0000004002007824 */ /* 0x000fc400078e00ff */
[----:B------:R-:W2:Y:S01]  /*7fc20*/  LDL.LU R20, [R1+0x8d0] ;  /* 0x0008d00001147983 */ /* 0x000ea20000300800 */
[----:B------:R-:W-:Y:S02]  /*7fc30*/  IMAD.SHL.U32 R2, R2, 0x2, RZ ;  /* 0x0000000202027824 */ /* 0x000fe400078e00ff */
[----:B------:R-:W-:Y:S01]  /*7fc40*/  IMAD R47, R47, 0x90, RZ ;  /* 0x000000902f2f7824 */ /* 0x000fe200078e02ff */
[----:B------:R-:W2:Y:S04]  /*7fc50*/  LDL.LU R21, [R1+0x8d4] ;  /* 0x0008d40001157983 */ /* 0x000ea80000300800 */
[----:B------:R-:W-:Y:S01]  /*7fc60*/  LOP3.LUT R2, R47, 0x10, R2, 0x78, !PT ;  /* 0x000000102f027812 */ /* 0x000fe200078e7802 */
[----:B------:R-:W2:Y:S03]  /*7fc70*/  LDL.LU R22, [R1+0x8d8] ;  /* 0x0008d80001167983 */ /* 0x000ea60000300800 */
[----:B------:R-:W-:Y:S01]  /*7fc80*/  LOP3.LUT R2, R2, 0x400, R0, 0xf8, !PT ;  /* 0x0000040002027812 */ /* 0x000fe200078ef800 */
[----:B------:R-:W2:Y:S03]  /*7fc90*/  LDL.LU R23, [R1+0x8dc] ;  /* 0x0008dc0001177983 */ /* 0x000ea60000300800 */
[----:B------:R-:W-:Y:S01]  /*7fca0*/  LOP3.LUT R2, R2, 0x20, RZ, 0x3c, !PT ;  /* 0x0000002002027812 */ /* 0x000fe200078e3cff */
[----:B------:R-:W2:Y:S04]  /*7fcb0*/  LDL.64 R48, [R1+0xc0] ;  /* 0x0000c00001307983 */ /* 0x000ea80000100a00 */
[----:B------:R-:W1:Y:S04]  /*7fcc0*/  LDSM.16.MT88.4 R44, [R2+UR5+0x11000] ;  /* 0x01100005022c783b */ /* 0x000e680008004200 */
[----:B------:R-:W2:Y:S04]  /*7fcd0*/  LDL.LU R52, [R1+0x8b0] ;  /* 0x0008b00001347983 */ /* 0x000ea80000300800 */
[----:B------:R-:W2:Y:S04]  /*7fce0*/  LDL.LU R53, [R1+0x8b4] ;  /* 0x0008b40001357983 */ /* 0x000ea80000300800 */
[----:B------:R-:W2:Y:S04]  /*7fcf0*/  LDL.LU R54, [R1+0x8b8] ;  /* 0x0008b80001367983 */ /* 0x000ea80000300800 */
[----:B------:R-:W2:Y:S04]  /*7fd00*/  LDL.LU R55, [R1+0x8bc] ;  /* 0x0008bc0001377983 */ /* 0x000ea80000300800 */
[----:B------:R-:W2:Y:S04]  /*7fd10*/  LDL.64 R56, [R1+0xb0] ;  /* 0x0000b00001387983 */ /* 0x000ea80000100a00 */
[----:B0-----:R-:W-:Y:S04]  /*7fd20*/  STL [R1+0x60ec], R6 ;  /* 0x0060ec0601007387 */ /* 0x001fe80000100800 */
[----:B------:R-:W-:Y:S04]  /*7fd30*/  STL [R1+0x60e0], R7 ;  /* 0x0060e00701007387 */ /* 0x000fe80000100800 */
[----:B------:R0:W-:Y:S04]  /*7fd40*/  STL.64 [R1+0x6718], R4 ;  /* 0x0067180401007387 */ /* 0x0001e80000100a00 */
[----:B0-----:R-:W2:Y:S04]  /*7fd50*/  LDL.LU R4, [R1+0x8f0] ;  /* 0x0008f00001047983 */ /* 0x001ea80000300800 */
[----:B------:R-:W2:Y:S04]  /*7fd60*/  LDL.LU R5, [R1+0x8f4] ;  /* 0x0008f40001057983 */ /* 0x000ea80000300800 */
[----:B------:R-:W2:Y:S04]  /*7fd70*/  LDL.LU R6, [R1+0x8f8] ;  /* 0x0008f80001067983 */ /* 0x000ea80000300800 */
[----:B------:R-:W2:Y:S04]  /*7fd80*/  LDL.LU R7, [R1+0x8fc] ;  /* 0x0008fc0001077983 */ /* 0x000ea80000300800 */
[----:B-1----:R-:W-:Y:S04]  /*7fd90*/  STL [R1+0x668c], R44 ;  /* 0x00668c2c01007387 */ /* 0x002fe80000100800 */
[----:B------:R0:W-:Y:S04]  /*7fda0*/  STL [R1+0x6688], R45 ;  /* 0x0066882d01007387 */ /* 0x0001e80000100800 */
[----:B------:R-:W-:Y:S04]  /*7fdb0*/  STL [R1+0x6684], R46 ;  /* 0x0066842e01007387 */ /* 0x000fe80000100800 */
[----:B------:R-:W-:Y:S04]  /*7fdc0*/  STL [R1+0x6680], R47 ;  /* 0x0066802f01007387 */ /* 0x000fe80000100800 */
[----:B0-----:R-:W2:Y:S01]  /*7fdd0*/  LDL.64 R44, [R1+0x100] ;  /* 0x00010000012c7983 */ /* 0x001ea20000100a00 */
[----:B---3--:R-:W-:Y:S03]  /*7fde0*/  HMMA.16816.F32.BF16 R24, R40, R24, R36 ;  /* 0x000000182818723c */ /* 0x008fe60000041824 */
[----:B------:R-:W2:-:S15]  /*7fdf0*/  LDL.LU.64 R36, [R1+0x67f0] ;  /* 0x0067f00001247983 */ /* 0x000e9e0000300a00 */
[----:B------:R-:W-:Y:S01]  /*7fe00*/  NOP ;  /* 0x0000000000007918 */ /* 0x000fe20000000000 */
[----:B------:R-:W-:Y:S04]  /*7fe10*/  STL.64 [R1+0x930], R24 ;  /* 0x0009301801007387 */ /* 0x000fe80000100a00 */
[----:B------:R0:W-:Y:S04]  /*7fe20*/  STL.64 [R1+0x938], R26 ;  /* 0x0009381a01007387 */ /* 0x0001e80000100a00 */
[----:B0-----:R-:W4:Y:S04]  /*7fe30*/  LDL.LU.64 R26, [R1+0x67e8] ;  /* 0x0067e800011a7983 */ /* 0x001f280000300a00 */
[----:B------:R-:W4:Y:S01]  /*7fe40*/  LDL.LU.64 R24, [R1+0x67e0] ;  /* 0x0067e00001187983 */ /* 0x000f220000300a00 */
[----:B--2---:R-:W-:Y:S03]  /*7fe50*/  HMMA.16816.F32.BF16 R36, R40, R36, R32 ;  /* 0x000000242824723c */ /* 0x004fe60000041820 */
[----:B------:R-:W2:-:S15]  /*7fe60*/  LDL.LU.64 R32, [R1+0x67d8] ;  /* 0x0067d80001207983 */ /* 0x000e9e0000300a00 */
[----:B------:R-:W-:Y:S01]  /*7fe70*/  NOP ;  /* 0x0000000000007918 */ /* 0x000fe20000000000 */
[----:B------:R-:W-:Y:S01]  /*7fe80*/  STL.64 [R1+0x920], R36 ;  /* 0x0009202401007387 */ /* 0x000fe20000100a00 */
[----:B----4-:R-:W-:Y:S03]  /*7fe90*/  HMMA.16816.F32.BF16 R24, R40, R28, R24 ;  /* 0x0000001c2818723c */ /* 0x010fe60000041818 */
[----:B------:R0:W-:Y:S04]  /*7fea0*/  STL.64 [R1+0x928], R38 ;  /* 0x0009282601007387 */ /* 0x0001e80000100a00 */
[----:B0-----:R-:W3:Y:S04]  /*7feb0*/  LDL.LU.64 R38, [R1+0x67d0] ;  /* 0x0067d00001267983 */ /* 0x001ee80000300a00 */
[----:B------:R-:W3:Y:S08]  /*7fec0*/  LDL.LU.64 R36, [R1+0x67c8] ;  /* 0x0067c80001247983 */ /* 0x000ef00000300a00 */
[----:B------:R0:W-:Y:S04]  /*7fed0*/  STL.64 [R1+0x910], R24 ;  /* 0x0009101801007387 */ /* 0x0001e80000100a00 */
[----:B------:R1:W-:Y:S04]  /*7fee0*/  STL.64 [R1+0x918], R26 ;  /* 0x0009181a01007387 */ /* 0x0003e80000100a00 */
[----:B0-----:R-:W4:Y:S01]  /*7fef0*/  LDL.LU.64 R24, [R1+0x67c0] ;  /* 0x0067c00001187983 */ /* 0x001f220000300a00 */
[----:B-1----:R-:W-:-:S02]  /*7ff00*/  IMAD.MOV.U32 R26, RZ, RZ, R29 ;  /* 0x000000ffff1a7224 */ /* 0x002fc400078e001d */
[----:B------:R-:W-:Y:S02]  /*7ff10*/  IMAD.MOV.U32 R27, RZ, RZ, R28 ;  /* 0x000000ffff1b7224 */ /* 0x000fe400078e001c */
[----:B------:R-:W2:Y:S04]  /*7ff20*/  LDL.LU.64 R28, [R1+0x67b8] ;  /* 0x0067b800011c7983 */ /* 0x000ea80000300a00 */
[----:B------:R-:W-:Y:S04]  /*7ff30*/  STL [R1+0x6694], R26 ;  /* 0x0066941a01007387 */ /* 0x000fe80000100800 */
[----:B------:R-:W-:Y:S04]  /*7ff40*/  STL [R1+0x6690], R27 ;  /* 0x0066901b01007387 */ /* 0x000fe80000100800 */
[----:B----4-:R0:W-:Y:S04]  /*7ff50*/  STL.64 [R1+0x67a0], R24 ;  /* 0x0067a01801007387 */ /* 0x0101e80000100a00 */
[----:B0-----:R-:W4:Y:S04]  /*7ff60*/  LDL.LU R24, [R1+0x900] ;  /* 0x0009000001187983 */ /* 0x001f280000300800 */
[----:B------:R-:W4:Y:S04]  /*7ff70*/  LDL.LU R25, [R1+0x904] ;  /* 0x0009040001197983 */ /* 0x000f280000300800 */
[----:B------:R-:W4:Y:S04]  /*7ff80*/  LDL.LU R26, [R1+0x908] ;  /* 0x00090800011a7983 */ /* 0x000f280000300800 */
[----:B------:R-:W4:Y:S01]  /*7ff90*/  LDL.LU R27, [R1+0x90c] ;  /* 0x00090c00011b7983 */ /* 0x000f220000300800 */
[----:B------:R-:W-:Y:S01]  /*7ffa0*/  HMMA.16816.F32.BF16 R4, R40, R8, R4 ;  /* 0x000000082804723c */ /* 0x000fe20000041804 */
[----:B------:R-:W-:-:S02]  /*7ffb0*/  IMAD.MOV.U32 R2, RZ, RZ, R8 ;  /* 0x000000ffff027224 */ /* 0x000fc400078e0008 */
[----:B------:R-:W-:-:S05]  /*7ffc0*/  IMAD.MOV.U32 R0, RZ, RZ, R9 ;  /* 0x000000ffff007224 */ /* 0x000fca00078e0009 */
[----:B--2---:R-:W-:Y:S01]  /*7ffd0*/  HMMA.16816.F32.BF16 R8, R40, R32, R20 ;  /* 0x000000202808723c */ /* 0x004fe20000041814 */
[----:B------:R-:W-:Y:S02]  /*7ffe0*/  IMAD.MOV.U32 R31, RZ, RZ, R45 ;  /* 0x000000ffff1f7224 */ /* 0x000fe400078e002d */
[----:B------:R-:W-:Y:S02]  /*7fff0*/  IMAD.MOV.U32 R30, RZ, RZ, R48 ;  /* 0x000000ffff1e7224 */ /* 0x000fe400078e0030 */
[----:B------:R-:W-:-:S03]  /*80000*/  IMAD.MOV.U32 R60, RZ, RZ, R44 ;  /* 0x000000ffff3c7224 */ /* 0x000fc600078e002c */
[----:B----4-:R-:W-:-:S15]  /*80010*/  HMMA.16816.F32.BF16 R24, R40, R44, R24 ;  /* 0x0000002c2818723c */ /* 0x010fde0000041818 */
[----:B------:R-:W-:-:S04]  /*80020*/  NOP ;  /* 0x0000000000007918 */ /* 0x000fc80000000000 */
[----:B------:R-:W-:Y:S04]  /*80030*/  STL.64 [R1+0x900], R24 ;  /* 0x0009001801007387 */ /* 0x000fe80000100a00 */
[----:B------:R-:W-:Y:S04]  /*80040*/  STL.64 [R1+0x908], R26 ;  /* 0x0009081a01007387 */ /* 0x000fe80000100a00 */
[----:B------:R-:W-:Y:S04]  /*80050*/  STL.64 [R1+0x8f0], R4 ;  /* 0x0008f00401007387 */ /* 0x000fe80000100a00 */
[----:B------:R0:W-:Y:S02]  /*80060*/  STL.64 [R1+0x8f8], R6 ;  /* 0x0008f80601007387 */ /* 0x0001e40000100a00 */
[----:B0-----:R-:W-:-:S15]  /*80070*/  HMMA.16816.F32.BF16 R4, R40, R16, R12 ;  /* 0x000000102804723c */ /* 0x001fde000004180c */
[----:B------:R-:W-:-:S04]  /*80080*/  NOP ;  /* 0x0000000000007918 */ /* 0x000fc80000000000 */
[----:B------:R-:W-:Y:S04]  /*80090*/  STL.64 [R1+0x8e0], R4 ;  /* 0x0008e00401007387 */ /* 0x000fe80000100a00 */
[----:B------:R3:W-:Y:S02]  /*800a0*/  STL.64 [R1+0x8e8], R6 ;  /* 0x0008e80601007387 */ /* 0x0007e40000100a00 */
[----:B---3--:R-:W-:Y:S02]  /*800b0*/  HMMA.16816.F32.BF16 R4, R40, R48, R36 ;  /* 0x000000302804723c */ /* 0x008fe40000041824 */
[----:B------:R-:W-:Y:S04]  /*800c0*/  STL.64 [R1+0x8d0], R8 ;  /* 0x0008d00801007387 */ /* 0x000fe80000100a00 */
[----:B------:R-:W-:-:S13]  /*800d0*/  STL.64 [R1+0x8d8], R10 ;  /* 0x0008d80a01007387 */ /* 0x000fda0000100a00 */
[----:B------:R-:W-:Y:S04]  /*800e0*/  STL.64 [R1+0x8c0], R4 ;  /* 0x0008c00401007387 */ /* 0x000fe80000100a00 */
[----:B------:R0:W-:Y:S02]  /*800f0*/  STL.64 [R1+0x8c8], R6 ;  /* 0x0008c80601007387 */ /* 0x0001e40000100a00 */
[----:B0-----:R-:W-:Y:S02]  /*80100*/  HMMA.16816.F32.BF16 R4, R40, R56, R52 ;  /* 0x000000382804723c */ /* 0x001fe40000041834 */
[----:B------:R-:W-:Y:S01]  /*80110*/  STL.64 [R1+0x66c0], R30 ;  /* 0x0066c01e01007387 */ /* 0x000fe20000100a00 */
[----:B------:R-:W-:-:S03]  /*80120*/  IMAD.MOV.U32 R44, RZ, RZ, R56 ;  /* 0x000000ffff2c7224 */ /* 0x000fc600078e0038 */
[----:B------:R-:W-:Y:S01]  /*80130*/  STL.64 [R1+0x66b8], R28 ;  /* 0x0066b81c01007387 */ /* 0x000fe20000100a00 */
[----:B------:R-:W-:-:S12]  /*80140*/  IMAD.MOV.U32 R45, RZ, RZ, R57 ;  /* 0x000000ffff2d7224 */ /* 0x000fd800078e0039 */
[----:B------:R-:W-:Y:S04]  /*80150*/  STL.64 [R1+0x8b0], R4 ;  /* 0x0008b00401007387 */ /* 0x000fe80000100a00 */
[----:B------:R-:W-:Y:S04]  /*80160*/  STL.64 [R1+0x8b8], R6 ;  /* 0x0008b80601007387 */ /* 0x000fe80000100a00 */
[----:B------:R-:W2:Y:S04]  /*80170*/  LDL.LU R56, [R1+0x800] ;  /* 0x0008000001387983 */ /* 0x000ea80000300800 */
[----:B------:R-:W2:Y:S04]  /*80180*/  LDL.LU R57, [R1+0x804] ;  /* 0x0008040001397983 */ /* 0x000ea80000300800 */
[----:B------:R-:W3:Y:S04]  /*80190*/  LDL.LU R58, [R1+0x808] ;  /* 0x00080800013a7983 */ /* 0x000ee80000300800 */
[----:B------:R-:W3:Y:S01]  /*801a0*/  LDL.LU R59, [R1+0x80c] ;  /* 0x00080c00013b7983 */ /* 0x000ee20000300800 */
[----:B------:R-:W-:-:S03]  /*801b0*/  IMAD.MOV.U32 R53, RZ, RZ, R61 ;  /* 0x000000ffff357224 */ /* 0x000fc600078e003d */
[----:B---3--:R-:W-:Y:S04]  /*801c0*/  STL.64 [R1+0x6728], R58 ;  /* 0x0067283a01007387 */ /* 0x008fe80000100a00 */
[----:B--2---:R-:W-:Y:S04]  /*801d0*/  STL.64 [R1+0x6720], R56 ;  /* 0x0067203801007387 */ /* 0x004fe80000100a00 */
[----:B------:R-:W2:Y:S04]  /*801e0*/  LDL R52, [R1+0x10] ;  /* 0x0000100001347983 */ /* 0x000ea80000100800 */
[----:B------:R-:W3:Y:S04]  /*801f0*/  LDL.LU R61, [R1+0x67b4] ;  /* 0x0067b400013d7983 */ /* 0x000ee80000300800 */
[----:B--2---:R-:W-:Y:S04]  /*80200*/  STL.64 [R1+0x6730], R52 ;  /* 0x0067303401007387 */ /* 0x004fe80000100a00 */
[----:B------:R-:W2:Y:S04]  /*80210*/  LDL.LU R20, [R1+0x820] ;  /* 0x0008200001147983 */ /* 0x000ea80000300800 */
[----:B------:R-:W2:Y:S04]  /*80220*/  LDL.LU R21, [R1+0x824] ;  /* 0x0008240001157983 */ /* 0x000ea80000300800 */
[----:B------:R-:W4:Y:S04]  /*80230*/  LDL.LU R22, [R1+0x828] ;  /* 0x0008280001167983 */ /* 0x000f280000300800 */
[----:B------:R-:W4:Y:S01]  /*80240*/  LDL.LU R23, [R1+0x82c] ;  /* 0x00082c0001177983 */ /* 0x000f220000300800 */
[----:B------:R-:W-:-:S02]  /*80250*/  IMAD.MOV.U32 R46, RZ, RZ, R16 ;  /* 0x000000ffff2e7224 */ /* 0x000fc400078e0010 */
[----:B------:R-:W-:Y:S01]  /*80260*/  IMAD.MOV.U32 R47, RZ, RZ, R17 ;  /* 0x000000ffff2f7224 */ /* 0x000fe200078e0011 */
[----:B----4-:R-:W-:Y:S04]  /*80270*/  STL.64 [R1+0x6740], R22 ;  /* 0x0067401601007387 */ /* 0x010fe80000100a00 */
[----:B--2---:R-:W-:Y:S04]  /*80280*/  STL.64 [R1+0x6738], R20 ;  /* 0x0067381401007387 */ /* 0x004fe80000100a00 */
[----:B------:R-:W2:Y:S01]  /*80290*/  LDL R16, [R1+0x30] ;  /* 0x0000300001107983 */ /* 0x000ea20000100800 */
[----:B---3--:R-:W-:-:S03]  /*802a0*/  IMAD.MOV.U32 R17, RZ, RZ, R61 ;  /* 0x000000ffff117224 */ /* 0x008fc600078e003d */
[----:B------:R-:W3:Y:S04]  /*802b0*/  LDL.LU R61, [R1+0x67b0] ;  /* 0x0067b000013d7983 */ /* 0x000ee80000300800 */
[----:B--2---:R0:W-:Y:S04]  /*802c0*/  STL.64 [R1+0x6748], R16 ;  /* 0x0067481001007387 */ /* 0x0041e80000100a00 */
[----:B------:R-:W2:Y:S04]  /*802d0*/  LDL.LU R12, [R1+0x830] ;  /* 0x00083000010c7983 */ /* 0x000ea80000300800 */
[----:B------:R-:W2:Y:S04]  /*802e0*/  LDL.LU R13, [R1+0x834] ;  /* 0x00083400010d7983 */ /* 0x000ea80000300800 */
[----:B------:R-:W4:Y:S04]  /*802f0*/  LDL.LU R14, [R1+0x838] ;  /* 0x00083800010e7983 */ /* 0x000f280000300800 */
[----:B------:R-:W4:Y:S01]  /*80300*/  LDL.LU R15, [R1+0x83c] ;  /* 0x00083c00010f7983 */ /* 0x000f220000300800 */
[----:B---3--:R-:W-:-:S03]  /*80310*/  MOV R9, R61 ;  /* 0x0000003d00097202 */ /* 0x008fc60000000f00 */
[----:B----4-:R-:W-:Y:S04]  /*80320*/  STL.64 [R1+0x6758], R14 ;  /* 0x0067580e01007387 */ /* 0x010fe80000100a00 */
[----:B--2---:R1:W-:Y:S04]  /*80330*/  STL.64 [R1+0x6750], R12 ;  /* 0x0067500c01007387 */ /* 0x0043e80000100a00 */
[----:B------:R-:W2:Y:S04]  /*80340*/  LDL R8, [R1+0x50] ;  /* 0x0000500001087983 */ /* 0x000ea80000100800 */
[----:B------:R-:W1:Y:S04]  /*80350*/  LDL.LU R61, [R1+0x67ac] ;  /* 0x0067ac00013d7983 */ /* 0x000e680000300800 */
[----:B--2---:R2:W-:Y:S04]  /*80360*/  STL.64 [R1+0x6760], R8 ;  /* 0x0067600801007387 */ /* 0x0045e80000100a00 */
[----:B0-----:R-:W3:Y:S04]  /*80370*/  LDL.LU R16, [R1+0x860] ;  /* 0x0008600001107983 */ /* 0x001ee80000300800 */
[----:B------:R-:W3:Y:S04]  /*80380*/  LDL.LU R17, [R1+0x864] ;  /* 0x0008640001117983 */ /* 0x000ee80000300800 */
[----:B------:R-:W4:Y:S04]  /*80390*/  LDL.LU R18, [R1+0x868] ;  /* 0x0008680001127983 */ /* 0x000f280000300800 */
[----:B------:R-:W4:Y:S01]  /*803a0*/  LDL.LU R19, [R1+0x86c] ;  /* 0x00086c0001137983 */ /* 0x000f220000300800 */
[----:B-1----:R-:W-:-:S03]  /*803b0*/  IMAD.MOV.U32 R13, RZ, RZ, R61 ;  /* 0x000000ffff0d7224 */ /* 0x002fc600078e003d */
[----:B----4-:R-:W-:Y:S04]  /*803c0*/  STL.64 [R1+0x6770], R18 ;  /* 0x0067701201007387 */ /* 0x010fe80000100a00 */
[----:B---3--:R0:W-:Y:S04]  /*803d0*/  STL.64 [R1+0x6768], R16 ;  /* 0x0067681001007387 */ /* 0x0081e80000100a00 */
[----:B------:R-:W3:Y:S04]  /*803e0*/  LDL R12, [R1+0x70] ;  /* 0x00007000010c7983 */ /* 0x000ee80000100800 */
[----:B------:R-:W4:Y:S04]  /*803f0*/  LDL.LU R61, [R1+0x67a8] ;  /* 0x0067a800013d7983 */ /* 0x000f280000300800 */
[----:B---3--:R-:W-:Y:S04]  /*80400*/  STL.64 [R1+0x6778], R12 ;  /* 0x0067780c01007387 */ /* 0x008fe80000100a00 */
[----:B--2---:R-:W2:Y:S04]  /*80410*/  LDL.LU R8, [R1+0x870] ;  /* 0x0008700001087983 */ /* 0x004ea80000300800 */
[----:B------:R-:W2:Y:S04]  /*80420*/  LDL.LU R9, [R1+0x874] ;  /* 0x0008740001097983 */ /* 0x000ea80000300800 */
[----:B------:R-:W3:Y:S04]  /*80430*/  LDL.LU R10, [R1+0x878] ;  /* 0x00087800010a7983 */ /* 0x000ee80000300800 */
[----:B------:R-:W3:Y:S04]  /*80440*/  LDL.LU R11, [R1+0x87c] ;  /* 0x00087c00010b7983 */ /* 0x000ee80000300800 */
[----:B---3--:R-:W-:Y:S04]  /*80450*/  STL.64 [R1+0x6788], R10 ;  /* 0x0067880a01007387 */ /* 0x008fe80000100a00 */
[----:B--2---:R4:W-:Y:S04]  /*80460*/  STL.64 [R1+0x6780], R8 ;  /* 0x0067800801007387 */ /* 0x0049e80000100a00 */
[----:B0-----:R-:W2:Y:S04]  /*80470*/  LDL R16, [R1+0x80] ;  /* 0x0000800001107983 */ /* 0x001ea80000100800 */
[----:B------:R-:W2:Y:S01]  /*80480*/  LDL R17, [R1+0x84] ;  /* 0x0000840001117983 */ /* 0x000ea20000100800 */
[----:B----4-:R-:W-:-:S03]  /*80490*/  IMAD.MOV.U32 R9, RZ, RZ, R61 ;  /* 0x000000ffff097224 */ /* 0x010fc600078e003d */
[----:B--2---:R0:W-:Y:S04]  /*804a0*/  STL.64 [R1+0x6790], R16 ;  /* 0x0067901001007387 */ /* 0x0041e80000100a00 */
[----:B------:R-:W2:Y:S04]  /*804b0*/  LDL R8, [R1+0x90] ;  /* 0x0000900001087983 */ /* 0x000ea80000100800 */
[----:B--2---:R1:W-:Y:S04]  /*804c0*/  STL.64 [R1+0x6798], R8 ;  /* 0x0067980801007387 */ /* 0x0043e80000100a00 */
        /* <DEDUP_REMOVED lines=8> */
[----:B-1----:R-:W3:Y:S04]  /*80550*/  LDL.64 R8, [R1+0xa0] ;  /* 0x0000a00001087983 */ /* 0x002ee80000100a00 */
[----:B------:R-:W4:Y:S04]  /*80560*/  LDL.LU R12, [R1+0x880] ;  /* 0x00088000010c7983 */ /* 0x000f280000300800 */
[----:B------:R-:W4:Y:S04]  /*80570*/  LDL.LU R13, [R1+0x884] ;  /* 0x00088400010d7983 */ /* 0x000f280000300800 */
[----:B------:R-:W4:Y:S04]  /*80580*/  LDL.LU R14, [R1+0x888] ;  /* 0x00088800010e7983 */ /* 0x000f280000300800 */
[----:B------:R-:W4:Y:S04]  /*80590*/  LDL.LU R15, [R1+0x88c] ;  /* 0x00088c00010f7983 */ /* 0x000f280000300800 */
[----:B------:R-:W2:Y:S04]  /*805a0*/  LDL.64 R20, [R1+0x60] ;  /* 0x0000600001147983 */ /* 0x000ea80000100a00 */
[----:B------:R-:W2:Y:S04]  /*805b0*/  LDL.LU R52, [R1+0x850] ;  /* 0x0008500001347983 */ /* 0x000ea80000300800 */
[----:B------:R-:W2:Y:S04]  /*805c0*/  LDL.LU R53, [R1+0x854] ;  /* 0x0008540001357983 */ /* 0x000ea80000300800 */
[----:B------:R-:W2:Y:S04]  /*805d0*/  LDL.LU R54, [R1+0x858] ;  /* 0x0008580001367983 */ /* 0x000ea80000300800 */
[----:B------:R-:W2:Y:S04]  /*805e0*/  LDL.LU R55, [R1+0x85c] ;  /* 0x00085c0001377983 */ /* 0x000ea80000300800 */
[----:B------:R-:W2:Y:S04]  /*805f0*/  LDL.LU R56, [R1+0x840] ;  /* 0x0008400001387983 */ /* 0x000ea80000300800 */
[----:B------:R-:W2:Y:S01]  /*80600*/  LDL.LU R57, [R1+0x844] ;  /* 0x0008440001397983 */ /* 0x000ea20000300800 */
[----:B------:R-:W-:-:S03]  /*80610*/  IMAD.MOV.U32 R3, RZ, RZ, R49 ;  /* 0x000000ffff037224 */ /* 0x000fc600078e0031 */
[----:B------:R-:W2:Y:S04]  /*80620*/  LDL.LU R58, [R1+0x848] ;  /* 0x00084800013a7983 */ /* 0x000ea80000300800 */
[----:B------:R-:W2:Y:S04]  /*80630*/  LDL.LU R59, [R1+0x84c] ;  /* 0x00084c00013b7983 */ /* 0x000ea80000300800 */
[----:B------:R-:W2:Y:S04]  /*80640*/  LDL.64 R4, [R1+0x40] ;  /* 0x0000400001047983 */ /* 0x000ea80000100a00 */
        /* <DEDUP_REMOVED lines=13> */
[----:B------:R-:W-:Y:S04]  /*80720*/  STL.64 [R1+0x66b0], R46 ;  /* 0x0066b02e01007387 */ /* 0x000fe80000100a00 */
[----:B------:R0:W-:Y:S04]  /*80730*/  STL.64 [R1+0x66a8], R44 ;  /* 0x0066a82c01007387 */ /* 0x0001e80000100a00 */
[----:B0-----:R-:W2:Y:S01]  /*80740*/  LDL.64 R44, [R1] ;  /* 0x00000000012c7983 */ /* 0x001ea20000100a00 */
[----:B---3--:R-:W-:-:S15]  /*80750*/  HMMA.16816.F32.BF16 R24, R40, R8, R24 ;  /* 0x000000082818723c */ /* 0x008fde0000041818 */
[----:B------:R-:W-:-:S04]  /*80760*/  NOP ;  /* 0x0000000000007918 */ /* 0x000fc80000000000 */
[----:B------:R0:W-:Y:S04]  /*80770*/  STL.64 [R1+0x8a0], R24 ;  /* 0x0008a01801007387 */ /* 0x0001e80000100a00 */
[----:B------:R1:W-:Y:S04]  /*80780*/  STL.64 [R1+0x8a8], R26 ;  /* 0x0008a81a01007387 */ /* 0x0003e80000100a00 */
[----:B0-----:R-:W3:Y:S01]  /*80790*/  LDL.LU.64 R24, [R1+0x67a0] ;  /* 0x0067a00001187983 */ /* 0x001ee20000300a00 */
[----:B-1----:R-:W-:Y:S02]  /*807a0*/  IMAD.MOV.U32 R26, RZ, RZ, R8 ;  /* 0x000000ffff1a7224 */ /* 0x002fe400078e0008 */
[----:B------:R-:W-:-:S02]  /*807b0*/  IMAD.MOV.U32 R27, RZ, RZ, R9 ;  /* 0x000000ffff1b7224 */ /* 0x000fc400078e0009 */
[----:B------:R-:W2:Y:S02]  /*807c0*/  LDL.LU.64 R8, [R1+0x6798] ;  /* 0x0067980001087983 */ /* 0x000ea40000300a00 */
[----:B--2---:R-:W-:Y:S02]  /*807d0*/  HMMA.16816.F32.BF16 R8, R40, R8, R16 ;  /* 0x000000082808723c */ /* 0x004fe40000041810 */
[----:B------:R-:W4:-:S15]  /*807e0*/  LDL.LU.64 R16, [R1+0x6790] ;  /* 0x0067900001107983 */ /* 0x000f1e0000300a00 */
[----:B------:R-:W-:Y:S02]  /*807f0*/  NOP ;  /* 0x0000000000007918 */ /* 0x000fe40000000000 */
[----:B------:R-:W-:Y:S04]  /*80800*/  STL.64 [R1+0x890], R8 ;  /* 0x0008900801007387 */ /* 0x000fe80000100a00 */
[----:B------:R0:W-:Y:S04]  /*80810*/  STL.64 [R1+0x898], R10 ;  /* 0x0008980a01007387 */ /* 0x0001e80000100a00 */
[----:B0-----:R-:W2:Y:S04]  /*80820*/  LDL.LU.64 R10, [R1+0x6788] ;  /* 0x00678800010a7983 */ /* 0x001ea80000300a00 */
[----:B------:R-:W2:Y:S01]  /*80830*/  LDL.LU.64 R8, [R1+0x6780] ;  /* 0x0067800001087983 */ /* 0x000ea20000300a00 */
[----:B----4-:R-:W-:Y:S03]  /*80840*/  HMMA.16816.F32.BF16 R16, R40, R16, R12 ;  /* 0x000000102810723c */ /* 0x010fe6000004180c */
[----:B------:R-:W2:-:S15]  /*80850*/  LDL.LU.64 R12, [R1+0x6778] ;  /* 0x00677800010c7983 */ /* 0x000e9e0000300a00 */
[----:B------:R-:W-:Y:S01]  /*80860*/  NOP ;  /* 0x0000000000007918 */ /* 0x000fe20000000000 */
[----:B------:R-:W-:Y:S04]  /*80870*/  STL.64 [R1+0x880], R16 ;  /* 0x0008801001007387 */ /* 0x000fe80000100a00 */
[----:B------:R0:W-:Y:S04]  /*80880*/  STL.64 [R1+0x888], R18 ;  /* 0x0008881201007387 */ /* 0x0001e80000100a00 */
[----:B0-----:R-:W4:Y:S04]  /*80890*/  LDL.LU.64 R18, [R1+0x6770] ;  /* 0x0067700001127983 */ /* 0x001f280000300a00 */
[----:B------:R-:W4:Y:S01]  /*808a0*/  LDL.LU.64 R16, [R1+0x6768] ;  /* 0x0067680001107983 */ /* 0x000f220000300a00 */
[----:B--2---:R-:W-:Y:S03]  /*808b0*/  HMMA.16816.F32.BF16 R12, R40, R12, R8 ;  /* 0x0000000c280c723c */ /* 0x004fe60000041808 */
[----:B------:R-:W2:Y:S01]  /*808c0*/  LDL.LU.64 R8, [R1+0x6760] ;  /* 0x0067600001087983 */ /* 0x000ea20000300a00 */
[----:B------:R-:W-:-:S04]  /*808d0*/  IMAD.MOV.U32 R61, RZ, RZ, R21 ;  /* 0x000000ffff3d7224 */ /* 0x000fc800078e0015 */
[C---:B------:R-:W-:Y:S11]  /*808e0*/  HMMA.16816.F32.BF16 R56, R40.reuse, R4, R56 ;  /* 0x000000042838723c */ /* 0x040ff60000041838 */
[----:B------:R-:W-:Y:S01]  /*808f0*/  STL.64 [R1+0x870], R12 ;  /* 0x0008700c01007387 */ /* 0x000fe20000100a00 */
[C---:B----4-:R-:W-:Y:S03]  /*80900*/  HMMA.16816.F32.BF16 R16, R40.reuse, R20, R16 ;  /* 0x000000142810723c */ /* 0x050fe60000041810 */
[----:B------:R0:W-:Y:S04]  /*80910*/  STL.64 [R1+0x878], R14 ;  /* 0x0008780e01007387 */ /* 0x0001e80000100a00 */
[----:B0-----:R-:W4:Y:S04]  /*80920*/  LDL.LU.64 R14, [R1+0x6758] ;  /* 0x00675800010e7983 */ /* 0x001f280000300a00 */
[----:B------:R-:W4:Y:S08]  /*80930*/  LDL.LU.64 R12, [R1+0x6750] ;  /* 0x00675000010c7983 */ /* 0x000f300000300a00 */
[----:B------:R0:W-:Y:S04]  /*80940*/  STL.64 [R1+0x860], R16 ;  /* 0x0008601001007387 */ /* 0x0001e80000100a00 */
[----:B------:R-:W-:Y:S04]  /*80950*/  STL.64 [R1+0x868], R18 ;  /* 0x0008681201007387 */ /* 0x000fe80000100a00 */
[----:B0-----:R-:W4:Y:S04]  /*80960*/  LDL.LU.64 R16, [R1+0x6748] ;  /* 0x0067480001107983 */ /* 0x001f280000300a00 */
[----:B------:R-:W3:Y:S04]  /*80970*/  LDL.LU.64 R22, [R1+0x6740] ;  /* 0x0067400001167983 */ /* 0x000ee80000300a00 */
[----:B------:R-:W3:Y:S04]  /*80980*/  LDL.LU.64 R20, [R1+0x6738] ;  /* 0x0067380001147983 */ /* 0x000ee80000300a00 */
[----:B------:R-:W-:Y:S01]  /*80990*/  STL [R1+0x6620], R61 ;  /* 0x0066203d01007387 */ /* 0x000fe20000100800 */
[----:B--2---:R-:W-:Y:S03]  /*809a0*/  HMMA.16816.F32.BF16 R8, R40, R8, R52 ;  /* 0x000000082808723c */ /* 0x004fe60000041834 */
[----:B------:R-:W2:-:S15]  /*809b0*/  LDL.LU.64 R52, [R1+0x6730] ;  /* 0x0067300001347983 */ /* 0x000e9e0000300a00 */
[----:B------:R-:W-:Y:S01]  /*809c0*/  NOP ;  /* 0x0000000000007918 */ /* 0x000fe20000000000 */
[----:B------:R0:W-:Y:S04]  /*809d0*/  STL.64 [R1+0x850], R8 ;  /* 0x0008500801007387 */ /* 0x0001e80000100a00 */
[----:B------:R1:W-:Y:S04]  /*809e0*/  STL.64 [R1+0x858], R10 ;  /* 0x0008580a01007387 */ /* 0x0003e80000100a00 */
[----:B0-----:R-:W2:Y:S04]  /*809f0*/  LDL.LU R8, [R1+0x7d0] ;  /* 0x0007d00001087983 */ /* 0x001ea80000300800 */
[----:B------:R-:W2:Y:S04]  /*80a00*/  LDL.LU R9, [R1+0x7d4] ;  /* 0x0007d40001097983 */ /* 0x000ea80000300800 */
[----:B-1----:R-:W2:Y:S04]  /*80a10*/  LDL.LU R10, [R1+0x7d8] ;  /* 0x0007d800010a7983 */ /* 0x002ea80000300800 */
[----:B------:R-:W2:Y:S04]  /*80a20*/  LDL.LU R11, [R1+0x7dc] ;  /* 0x0007dc00010b7983 */ /* 0x000ea80000300800 */
[----:B------:R-:W-:Y:S04]  /*80a30*/  STL.64 [R1+0x840], R56 ;  /* 0x0008403801007387 */ /* 0x000fe80000100a00 */
[----:B------:R0:W-:Y:S04]  /*80a40*/  STL.64 [R1+0x848], R58 ;  /* 0x0008483a01007387 */ /* 0x0001e80000100a00 */
[----:B0-----:R-:W2:Y:S04]  /*80a50*/  LDL.LU.64 R58, [R1+0x6728] ;  /* 0x00672800013a7983 */ /* 0x001ea80000300a00 */
[----:B------:R-:W2:Y:S01]  /*80a60*/  LDL.LU.64 R56, [R1+0x6720] ;  /* 0x0067200001387983 */ /* 0x000ea20000300a00 */
[C---:B----4-:R-:W-:Y:S08]  /*80a70*/  HMMA.16816.F32.BF16 R16, R40.reuse, R16, R12 ;  /* 0x000000102810723c */ /* 0x050ff0000004180c */
[----:B---3--:R-:W-:Y:S01]  /*80a80*/  HMMA.16816.F32.BF16 R20, R40, R36, R20 ;  /* 0x000000242814723c */ /* 0x008fe20000041814 */
[----:B------:R-:W-:-:S02]  /*80a90*/  IMAD.MOV.U32 R61, RZ, RZ, R5 ;  /* 0x000000ffff3d7224 */ /* 0x000fc400078e0005 */
[----:B------:R-:W3:Y:S04]  /*80aa0*/  LDL.LU.64 R4, [R1+0x6718] ;  /* 0x0067180001047983 */ /* 0x000ee80000300a00 */
[----:B------:R0:W-:Y:S04]  /*80ab0*/  STL [R1+0x6624], R61 ;  /* 0x0066243d01007387 */ /* 0x0001e80000100800 */
[----:B------:R-:W4:Y:S04]  /*80ac0*/  LDL.LU.64 R12, [R1+0x6710] ;  /* 0x00671000010c7983 */ /* 0x000f280000300a00 */
[----:B------:R1:W-:Y:S01]  /*80ad0*/  STL.64 [R1+0x830], R16 ;  /* 0x0008301001007387 */ /* 0x0003e20000100a00 */
[----:B0-----:R-:W-:-:S03]  /*80ae0*/  IMAD.MOV.U32 R61, RZ, RZ, R37 ;  /* 0x000000ffff3d7224 */ /* 0x001fc600078e0025 */
[----:B------:R-:W-:Y:S04]  /*80af0*/  STL.64 [R1+0x838], R18 ;  /* 0x0008381201007387 */ /* 0x000fe80000100a00 */
[----:B-1----:R-:W3:Y:S04]  /*80b00*/  LDL.LU.64 R16, [R1+0x6708] ;  /* 0x0067080001107983 */ /* 0x002ee80000300a00 */
[----:B------:R0:W-:Y:S04]  /*80b10*/  STL.64 [R1+0x820], R20 ;  /* 0x0008201401007387 */ /* 0x0001e80000100a00 */
[----:B------:R-:W-:Y:S04]  /*80b20*/  STL.64 [R1+0x828], R22 ;  /* 0x0008281601007387 */ /* 0x000fe80000100a00 */
[----:B0-----:R-:W3:Y:S04]  /*80b30*/  LDL.LU.64 R20, [R1+0x6700] ;  /* 0x0067000001147983 */ /* 0x001ee80000300a00 */
[----:B------:R-:W3:Y:S04]  /*80b40*/  LDL.LU.64 R36, [R1+0x66f8] ;  /* 0x0066f80001247983 */ /* 0x000ee80000300a00 */
[----:B------:R-:W-:Y:S01]  /*80b50*/  STL [R1+0x6628], R61 ;  /* 0x0066283d01007387 */ /* 0x000fe20000100800 */
[----:B--2---:R-:W-:Y:S03]  /*80b60*/  HMMA.16816.F32.BF16 R52, R40, R52, R48 ;  /* 0x000000342834723c */ /* 0x004fe60000041830 */
[----:B------:R-:W2:-:S15]  /*80b70*/  LDL.LU.64 R48, [R1+0x66f0] ;  /* 0x0066f00001307983 */ /* 0x000e9e0000300a00 */
[----:B------:R-:W-:Y:S01]  /*80b80*/  NOP ;  /* 0x0000000000007918 */ /* 0x000fe20000000000 */
[----:B------:R-:W-:Y:S04]  /*80b90*/  STL.64 [R1+0x810], R52 ;  /* 0x0008103401007387 */ /* 0x000fe80000100a00 */
[----:B------:R0:W-:Y:S04]  /*80ba0*/  STL.64 [R1+0x818], R54 ;  /* 0x0008183601007387 */ /* 0x0001e80000100a00 */
[----:B0-----:R-:W2:Y:S04]  /*80bb0*/  LDL.LU.64 R54, [R1+0x66e8] ;  /* 0x0066e80001367983 */ /* 0x001ea80000300a00 */
[----:B------:R-:W2:Y:S01]  /*80bc0*/  LDL.LU.64 R52, [R1+0x66e0] ;  /* 0x0066e00001347983 */ /* 0x000ea20000300a00 */
[----:B------:R-:W-:-:S15]  /*80bd0*/  HMMA.16816.F32.BF16 R56, R40, R44, R56 ;  /* 0x0000002c2838723c */ /* 0x000fde0000041838 */
[----:B------:R-:W-:-:S04]  /*80be0*/  NOP ;  /* 0x0000000000007918 */ /* 0x000fc80000000000 */
[----:B------:R-:W-:Y:S04]  /*80bf0*/  STL.64 [R1+0x800], R56 ;  /* 0x0008003801007387 */ /* 0x000fe80000100a00 */
[----:B------:R0:W-:Y:S04]  /*80c00*/  STL.64 [R1+0x808], R58 ;  /* 0x0008083a01007387 */ /* 0x0001e80000100a00 */
[----:B0-----:R-:W2:Y:S04]  /*80c10*/  LDL.LU.64 R58, [R1+0x66d8] ;  /* 0x0066d800013a7983 */ /* 0x001ea80000300a00 */
[----:B------:R-:W2:Y:S02]  /*80c20*/  LDL.LU.64 R56, [R1+0x66d0] ;  /* 0x0066d00001387983 */ /* 0x000ea40000300a00 */
[----:B--2---:R-:W-:-:S15]  /*80c30*/  HMMA.16816.F32.BF16 R28, R40, R56, R28 ;  /* 0x00000038281c723c */ /* 0x004fde000004181c */
[----:B------:R-:W-:-:S04]  /*80c40*/  NOP ;  /* 0x0000000000007918 */ /* 0x000fc80000000000 */
[----:B------:R-:W-:Y:S01]  /*80c50*/  STL [R1+0x7f0], R28 ;  /* 0x0007f01c01007387 */ /* 0x000fe20000100800 */
[----:B------:R-:W-:Y:S02]  /*80c60*/  IMAD.MOV.U32 R18, RZ, RZ, R29 ;  /* 0x000000ffff127224 */ /* 0x000fe400078e001d */
[----:B------:R-:W-:Y:S01]  /*80c70*/  IMAD.MOV.U32 R19, RZ, RZ, R30 ;  /* 0x000000ffff137224 */ /* 0x000fe200078e001e */
[----:B------:R0:W-:Y:S02]  /*80c80*/  STL [R1+0x7fc], R31 ;  /* 0x0007fc1f01007387 */ /* 0x0001e40000100800 */
[C---:B0-----:R-:W-:Y:S02]  /*80c90*/  HMMA.16816.F32.BF16 R28, R40.reuse, R52, R32 ;  /* 0x00000034281c723c */ /* 0x041fe40000041820 */
[----:B------:R-:W-:Y:S04]  /*80ca0*/  STL.64 [R1+0x6570], R58 ;  /* 0x0065703a01007387 */ /* 0x000fe80000100a00 */
[----:B------:R-:W-:Y:S04]  /*80cb0*/  STL.64 [R1+0x6568], R56 ;  /* 0x0065683801007387 */ /* 0x000fe80000100a00 */
[----:B------:R-:W3:Y:S09]  /*80cc0*/  LDL.LU R32, [R1+0x7c0] ;  /* 0x0007c00001207983 */ /* 0x000ef20000300800 */
[----:B------:R0:W-:Y:S04]  /*80cd0*/  STL.64 [R1+0x7e0], R28 ;  /* 0x0007e01c01007387 */ /* 0x0001e80000100a00 */
[----:B------:R1:W-:Y:S04]  /*80ce0*/  STL.64 [R1+0x7e8], R30 ;  /* 0x0007e81e01007387 */ /* 0x0003e80000100a00 */
[----:B------:R-:W3:Y:S04]  /*80cf0*/  LDL.LU R33, [R1+0x7c4] ;  /* 0x0007c40001217983 */ /* 0x000ee80000300800 */
[----:B------:R-:W3:Y:S04]  /*80d00*/  LDL.LU R34, [R1+0x7c8] ;  /* 0x0007c80001227983 */ /* 0x000ee80000300800 */
[----:B------:R-:W3:Y:S01]  /*80d10*/  LDL.LU R35, [R1+0x7cc] ;  /* 0x0007cc0001237983 */ /* 0x000ee20000300800 */
[----:B------:R-:W-:Y:S03]  /*80d20*/  HMMA.16816.F32.BF16 R8, R40, R48, R8 ;  /* 0x000000302808723c */ /* 0x000fe60000041808 */
[----:B0-----:R-:W2:Y:S01]  /*80d30*/  LDL.LU R28, [R1+0x7b0] ;  /* 0x0007b000011c7983 */ /* 0x001ea20000300800 */
[----:B------:R-:W-:-:S03]  /*80d40*/  IMAD.MOV.U32 R61, RZ, RZ, R45 ;  /* 0x000000ffff3d7224 */ /* 0x000fc600078e002d */
[----:B------:R-:W2:Y:S04]  /*80d50*/  LDL.LU R29, [R1+0x7b4] ;  /* 0x0007b400011d7983 */ /* 0x000ea80000300800 */
[----:B-1----:R-:W2:Y:S04]  /*80d60*/  LDL.LU R30, [R1+0x7b8] ;  /* 0x0007b800011e7983 */ /* 0x002ea80000300800 */
[----:B------:R-:W2:Y:S04]  /*80d70*/  LDL.LU R31, [R1+0x7bc] ;  /* 0x0007bc00011f7983 */ /* 0x000ea80000300800 */
[----:B------:R-:W2:Y:S04]  /*80d80*/  LDL.LU R44, [R1+0x7a0] ;  /* 0x0007a000012c7983 */ /* 0x000ea80000300800 */
[----:B------:R-:W2:Y:S04]  /*80d90*/  LDL.LU R45, [R1+0x7a4] ;  /* 0x0007a400012d7983 */ /* 0x000ea80000300800 */
[----:B------:R-:W2:Y:S04]  /*80da0*/  LDL.LU R46, [R1+0x7a8] ;  /* 0x0007a800012e7983 */ /* 0x000ea80000300800 */
[----:B------:R-:W2:Y:S04]  /*80db0*/  LDL.LU R47, [R1+0x7ac] ;  /* 0x0007ac00012f7983 */ /* 0x000ea80000300800 */
[----:B------:R-:W-:Y:S04]  /*80dc0*/  STL.64 [R1+0x6560], R54 ;  /* 0x0065603601007387 */ /* 0x000fe80000100a00 */
[----:B------:R0:W-:Y:S04]  /*80dd0*/  STL.64 [R1+0x6558], R52 ;  /* 0x0065583401007387 */ /* 0x0001e80000100a00 */
[----:B------:R1:W-:Y:S04]  /*80de0*/  STL.64 [R1+0x7d0], R8 ;  /* 0x0007d00801007387 */ /* 0x0003e80000100a00 */
[----:B------:R-:W2:Y:S04]  /*80df0*/  LDL.LU R56, [R1+0x3d0] ;  /* 0x0003d00001387983 */ /* 0x000ea80000300800 */
[----:B------:R-:W2:Y:S04]  /*80e00*/  LDL.LU R57, [R1+0x3d4] ;  /* 0x0003d40001397983 */ /* 0x000ea80000300800 */
[----:B------:R-:W2:Y:S04]  /*80e10*/  LDL.LU R58, [R1+0x3d8] ;  /* 0x0003d800013a7983 */ /* 0x000ea80000300800 */
[----:B------:R-:W2:Y:S01]  /*80e20*/  LDL.LU R59, [R1+0x3dc] ;  /* 0x0003dc00013b7983 */ /* 0x000ea20000300800 */
[----:B------:R-:W-:-:S03]  /*80e30*/  IMAD.MOV.U32 R50, RZ, RZ, R10 ;  /* 0x000000ffff327224 */ /* 0x000fc600078e000a */
[----:B0-----:R-:W2:Y:S01]  /*80e40*/  LDL.LU R52, [R1+0x750] ;  /* 0x0007500001347983 */ /* 0x001ea20000300800 */
[----:B------:R-:W-:-:S03]  /*80e50*/  IMAD.MOV.U32 R51, RZ, RZ, R11 ;  /* 0x000000ffff337224 */ /* 0x000fc600078e000b */
[----:B------:R-:W2:Y:S04]  /*80e60*/  LDL.LU R53, [R1+0x754] ;  /* 0x0007540001357983 */ /* 0x000ea80000300800 */
[----:B------:R-:W2:Y:S04]  /*80e70*/  LDL.LU R54, [R1+0x758] ;  /* 0x0007580001367983 */ /* 0x000ea80000300800 */
[----:B------:R-:W2:Y:S04]  /*80e80*/  LDL.LU R55, [R1+0x75c] ;  /* 0x00075c0001377983 */ /* 0x000ea80000300800 */
[----:B-1----:R-:W2:Y:S04]  /*80e90*/  LDL.LU R8, [R1+0x790] ;  /* 0x0007900001087983 */ /* 0x002ea80000300800 */
[----:B------:R-:W2:Y:S04]  /*80ea0*/  LDL.LU R9, [R1+0x794] ;  /* 0x0007940001097983 */ /* 0x000ea80000300800 */
[----:B------:R-:W2:Y:S04]  /*80eb0*/  LDL.LU R10, [R1+0x798] ;  /* 0x00079800010a7983 */ /* 0x000ea80000300800 */
[----:B------:R-:W2:Y:S04]  /*80ec0*/  LDL.LU R11, [R1+0x79c] ;  /* 0x00079c00010b7983 */ /* 0x000ea80000300800 */
[----:B------:R-:W-:Y:S04]  /*80ed0*/  STL.64 [R1+0x6550], R50 ;  /* 0x0065503201007387 */ /* 0x000fe80000100a00 */
[----:B------:R0:W-:Y:S04]  /*80ee0*/  STL.64 [R1+0x6548], R48 ;  /* 0x0065483001007387 */ /* 0x0001e80000100a00 */
[----:B0-----:R-:W4:Y:S04]  /*80ef0*/  LDL.LU R48, [R1+0x760] ;  /* 0x0007600001307983 */ /* 0x001f280000300800 */
[----:B------:R-:W4:Y:S04]  /*80f00*/  LDL.LU R49, [R1+0x764] ;  /* 0x0007640001317983 */ /* 0x000f280000300800 */
[----:B------:R-:W4:Y:S04]  /*80f10*/  LDL.LU R50, [R1+0x768] ;  /* 0x0007680001327983 */ /* 0x000f280000300800 */
[----:B------:R-:W4:Y:S01]  /*80f20*/  LDL.LU R51, [R1+0x76c] ;  /* 0x00076c0001337983 */ /* 0x000f220000300800 */
[----:B---3--:R-:W-:-:S15]  /*80f30*/  HMMA.16816.F32.BF16 R32, R40, R36, R32 ;  /* 0x000000242820723c */ /* 0x008fde0000041820 */
[----:B------:R-:W-:-:S04]  /*80f40*/  NOP ;  /* 0x0000000000007918 */ /* 0x000fc80000000000 */
[----:B------:R-:W-:Y:S02]  /*80f50*/  IMAD.MOV.U32 R6, RZ, RZ, R32 ;  /* 0x000000ffff067224 */ /* 0x000fe400078e0020 */
[----:B------:R-:W-:Y:S02]  /*80f60*/  IMAD.MOV.U32 R14, RZ, RZ, R33 ;  /* 0x000000ffff0e7224 */ /* 0x000fe400078e0021 */
[----:B------:R-:W2:Y:S02]  /*80f70*/  LDL.LU.64 R32, [R1+0x66c8] ;  /* 0x0066c80001207983 */ /* 0x000ea40000300a00 */
[----:B--2---:R-:W-:-:S15]  /*80f80*/  HMMA.16816.F32.BF16 R28, R40, R32, R28 ;  /* 0x00000020281c723c */ /* 0x004fde000004181c */
[----:B------:R-:W-:-:S04]  /*80f90*/  NOP ;  /* 0x0000000000007918 */ /* 0x000fc80000000000 */
[----:B------:R-:W-:Y:S01]  /*80fa0*/  IMAD.MOV.U32 R22, RZ, RZ, R30 ;  /* 0x000000ffff167224 */ /* 0x000fe200078e001e */
[----:B------:R0:W-:Y:S01]  /*80fb0*/  STL.64 [R1+0x7b0], R28 ;  /* 0x0007b01c01007387 */ /* 0x0001e20000100a00 */
[----:B------:R-:W-:-:S03]  /*80fc0*/  MOV R23, R31 ;  /* 0x0000001f00177202 */ /* 0x000fc60000000f00 */
[----:B------:R-:W2:Y:S04]  /*80fd0*/  LDL.LU.64 R30, [R1+0x66c0] ;  /* 0x0066c000011e7983 */ /* 0x000ea80000300a00 */
[----:B0-----:R-:W3:Y:S01]  /*80fe0*/  LDL.LU.64 R28, [R1+0x66b8] ;  /* 0x0066b800011c7983 */ /* 0x001ee20000300a00 */
[----:B------:R-:W-:Y:S02]  /*80ff0*/  IMAD.MOV.U32 R15, RZ, RZ, R34 ;  /* 0x000000ffff0f7224 */ /* 0x000fe400078e0022 */
[----:B------:R-:W-:Y:S01]  /*81000*/  IMAD.MOV.U32 R7, RZ, RZ, R35 ;  /* 0x000000ffff077224 */ /* 0x000fe200078e0023 */
[C---:B------:R-:W-:Y:S08]  /*81010*/  HMMA.16816.F32.BF16 R8, R40.reuse, R24, R8 ;  /* 0x000000182808723c */ /* 0x040ff00000041808 */
[----:B---3--:R-:W-:-:S15]  /*81020*/  HMMA.16816.F32.BF16 R44, R40, R28, R44 ;  /* 0x0000001c282c723c */ /* 0x008fde000004182c */
[----:B------:R-:W-:-:S04]  /*81030*/  NOP ;  /* 0x0000000000007918 */ /* 0x000fc80000000000 */
[----:B------:R-:W-:Y:S02]  /*81040*/  IMAD.MOV.U32 R38, RZ, RZ, R44 ;  /* 0x000000ffff267224 */ /* 0x000fe400078e002c */
[----:B------:R-:W-:Y:S02]  /*81050*/  IMAD.MOV.U32 R39, RZ, RZ, R45 ;  /* 0x000000ffff277224 */ /* 0x000fe400078e002d */
[----:B------:R-:W-:Y:S02]  /*81060*/  IMAD.MOV.U32 R34, RZ, RZ, R46 ;  /* 0x000000ffff227224 */ /* 0x000fe400078e002e */
[----:B------:R-:W-:Y:S02]  /*81070*/  IMAD.MOV.U32 R35, RZ, RZ, R47 ;  /* 0x000000ffff237224 */ /* 0x000fe400078e002f */
[----:B------:R-:W3:Y:S04]  /*81080*/  LDL.LU.64 R46, [R1+0x66b0] ;  /* 0x0066b000012e7983 */ /* 0x000ee80000300a00 */
[----:B------:R-:W2:Y:S04]  /*81090*/  LDL.LU.64 R44, [R1+0x66a8] ;  /* 0x0066a800012c7983 */ /* 0x000ea80000300a00 */
[----:B------:R-:W-:Y:S04]  /*810a0*/  STL.64 [R1+0x6630], R28 ;  /* 0x0066301c01007387 */ /* 0x000fe80000100a00 */
        /* <DEDUP_REMOVED lines=14> */
[----:B0-----:R-:W3:Y:S04]  /*81190*/  LDL.LU.64 R10, [R1+0x66a0] ;  /* 0x0066a000010a7983 */ /* 0x001ee80000300a00 */
[----:B------:R-:W3:Y:S04]  /*811a0*/  LDL.LU.64 R8, [R1+0x6698] ;  /* 0x0066980001087983 */ /* 0x000ee80000300a00 */
[----:B------:R-:W-:Y:S04]  /*811b0*/  STL.64 [R1+0x6648], R24 ;  /* 0x0066481801007387 */ /* 0x000fe80000100a00 */
[----:B------:R-:W-:Y:S04]  /*811c0*/  STL.64 [R1+0x6580], R22 ;  /* 0x0065801601007387 */ /* 0x000fe80000100a00 */
[----:B------:R0:W-:Y:S01]  /*811d0*/  STL.64 [R1+0x6578], R20 ;  /* 0x0065781401007387 */ /* 0x0001e20000100a00 */
[C---:B--2---:R-:W-:Y:S08]  /*811e0*/  HMMA.16816.F32.BF16 R32, R40.reuse, R20, R32 ;  /* 0x000000142820723c */ /* 0x044ff00000041820 */
[C---:B0-----:R-:W-:Y:S11]  /*811f0*/  HMMA.16816.F32.BF16 R20, R40.reuse, R16, R36 ;  /* 0x000000102814723c */ /* 0x041ff60000041824 */
[----:B------:R-:W-:Y:S04]  /*81200*/  STL.64 [R1+0x780], R32 ;  /* 0x0007802001007387 */ /* 0x000fe80000100a00 */
[----:B------:R-:W-:Y:S04]  /*81210*/  STL.64 [R1+0x788], R34 ;  /* 0x0007882201007387 */ /* 0x000fe80000100a00 */
[----:B------:R-:W-:Y:S04]  /*81220*/  STL.64 [R1+0x6590], R18 ;  /* 0x0065901201007387 */ /* 0x000fe80000100a00 */
[----:B------:R4:W-:Y:S02]  /*81230*/  STL.64 [R1+0x6588], R16 ;  /* 0x0065881001007387 */ /* 0x0009e40000100a00 */
[C---:B----4-:R-:W-:Y:S02]  /*81240*/  HMMA.16816.F32.BF16 R16, R40.reuse, R12, R48 ;  /* 0x0000000c2810723c */ /* 0x050fe40000041830 */
[----:B------:R-:W-:Y:S04]  /*81250*/  STL.64 [R1+0x770], R20 ;  /* 0x0007701401007387 */ /* 0x000fe80000100a00 */
[----:B------:R-:W-:Y:S04]  /*81260*/  STL.64 [R1+0x778], R22 ;  /* 0x0007781601007387 */ /* 0x000fe80000100a00 */
[----:B------:R-:W-:Y:S04]  /*81270*/  STL.64 [R1+0x65a0], R14 ;  /* 0x0065a00e01007387 */ /* 0x000fe80000100a00 */
[----:B------:R3:W-:Y:S05]  /*81280*/  STL.64 [R1+0x6598], R12 ;  /* 0x0065980c01007387 */ /* 0x0007ea0000100a00 */
[----:B------:R-:W-:Y:S04]  /*81290*/  STL.64 [R1+0x760], R16 ;  /* 0x0007601001007387 */ /* 0x000fe80000100a00 */
[----:B------:R-:W-:Y:S01]  /*812a0*/  STL.64 [R1+0x768], R18 ;  /* 0x0007681201007387 */ /* 0x000fe20000100a00 */
[C---:B---3--:R-:W-:Y:S03]  /*812b0*/  HMMA.16816.F32.BF16 R12, R40.reuse, R8, R52 ;  /* 0x00000008280c723c */ /* 0x048fe60000041834 */
[----:B------:R-:W-:Y:S04]  /*812c0*/  STL.64 [R1+0x6520], R10 ;  /* 0x0065200a01007387 */ /* 0x000fe80000100a00 */
[----:B------:R0:W-:Y:S02]  /*812d0*/  STL.64 [R1+0x6518], R8 ;  /* 0x0065180801007387 */ /* 0x0001e40000100a00 */
[----:B0-----:R-:W-:Y:S10]  /*812e0*/  HMMA.16816.F32.BF16 R8, R40, R4, R56 ;  /* 0x000000042808723c */ /* 0x001ff40000041838 */
[----:B------:R-:W-:Y:S01]  /*812f0*/  STL.64 [R1+0x750], R12 ;  /* 0x0007500c01007387 */ /* 0x000fe20000100a00 */
[----:B------:R-:W-:-:S02]  /*81300*/  IMAD.MOV.U32 R56, RZ, RZ, R26 ;  /* 0x000000ffff387224 */ /* 0x000fc400078e001a */
[----:B------:R-:W-:Y:S01]  /*81310*/  IMAD.MOV.U32 R57, RZ, RZ, R27 ;  /* 0x000000ffff397224 */ /* 0x000fe200078e001b */
[----:B------:R-:W-:Y:S01]  /*81320*/  STL.64 [R1+0x758], R14 ;  /* 0x0007580e01007387 */ /* 0x000fe20000100a00 */
[----:B------:R-:W-:-:S03]  /*81330*/  IMAD.MOV.U32 R48, RZ, RZ, R44 ;  /* 0x000000ffff307224 */ /* 0x000fc600078e002c */
[----:B------:R-:W2:Y:S01]  /*81340*/  LDL.LU R26, [R1+0x6694] ;  /* 0x00669400011a7983 */ /* 0x000ea20000300800 */
[----:B------:R-:W-:-:S03]  /*81350*/  IMAD.MOV.U32 R49, RZ, RZ, R45 ;  /* 0x000000ffff317224 */ /* 0x000fc600078e002d */
[----:B------:R0:W-:Y:S04]  /*81360*/  STL.64 [R1+0x3d0], R8 ;  /* 0x0003d00801007387 */ /* 0x0001e80000100a00 */
[----:B------:R-:W-:Y:S04]  /*81370*/  STL.64 [R1+0x3d8], R10 ;  /* 0x0003d80a01007387 */ /* 0x000fe80000100a00 */
[----:B------:R-:W3:Y:S04]  /*81380*/  LDL.LU R27, [R1+0x6690] ;  /* 0x00669000011b7983 */ /* 0x000ee80000300800 */
[----:B------:R3:W-:Y:S04]  /*81390*/  STL.64 [R1+0x6640], R56 ;  /* 0x0066403801007387 */ /* 0x0007e80000100a00 */
[----:B------:R-:W4:Y:S04]  /*813a0*/  LDL.LU R44, [R1+0x668c] ;  /* 0x00668c00012c7983 */ /* 0x000f280000300800 */
[----:B------:R-:W4:Y:S04]  /*813b0*/  LDL.LU R45, [R1+0x6688] ;  /* 0x00668800012d7983 */ /* 0x000f280000300800 */
[----:B------:R-:W-:Y:S04]  /*813c0*/  STL.64 [R1+0x6638], R48 ;  /* 0x0066383001007387 */ /* 0x000fe80000100a00 */
[----:B------:R-:W2:Y:S04]  /*813d0*/  LDL.LU R36, [R1+0x730] ;  /* 0x0007300001247983 */ /* 0x000ea80000300800 */
[----:B------:R-:W2:Y:S04]  /*813e0*/  LDL.LU R37, [R1+0x734] ;  /* 0x0007340001257983 */ /* 0x000ea80000300800 */
[----:B------:R-:W2:Y:S04]  /*813f0*/  LDL.LU R38, [R1+0x738] ;  /* 0x0007380001267983 */ /* 0x000ea80000300800 */
[----:B------:R-:W2:Y:S01]  /*81400*/  LDL.LU R39, [R1+0x73c] ;  /* 0x00073c0001277983 */ /* 0x000ea20000300800 */
[----:B0-----:R-:W-:-:S02]  /*81410*/  IMAD.MOV.U32 R8, RZ, RZ, R46 ;  /* 0x000000ffff087224 */ /* 0x001fc400078e002e */
[----:B------:R-:W-:Y:S01]  /*81420*/  IMAD.MOV.U32 R9, RZ, RZ, R47 ;  /* 0x000000ffff097224 */ /* 0x000fe200078e002f */
[----:B--2---:R-:W-:Y:S04]  /*81430*/  STL.64 [R1+0x6658], R38 ;  /* 0x0066582601007387 */ /* 0x004fe80000100a00 */
[----:B------:R-:W-:Y:S04]  /*81440*/  STL.64 [R1+0x6650], R36 ;  /* 0x0066502401007387 */ /* 0x000fe80000100a00 */
[----:B------:R-:W4:Y:S04]  /*81450*/  LDL.LU R46, [R1+0x6684] ;  /* 0x00668400012e7983 */ /* 0x000f280000300800 */
[----:B------:R-:W4:Y:S04]  /*81460*/  LDL.LU R47, [R1+0x6680] ;  /* 0x00668000012f7983 */ /* 0x000f280000300800 */
[----:B------:R0:W-:Y:S04]  /*81470*/  STL.64 [R1+0x6660], R8 ;  /* 0x0066600801007387 */ /* 0x0001e80000100a00 */
[----:B------:R-:W2:Y:S04]  /*81480*/  LDL.LU R40, [R1+0x370] ;  /* 0x0003700001287983 */ /* 0x000ea80000300800 */
[----:B------:R-:W2:Y:S04]  /*81490*/  LDL.LU R41, [R1+0x374] ;  /* 0x0003740001297983 */ /* 0x000ea80000300800 */
[----:B------:R-:W2:Y:S04]  /*814a0*/  LDL.LU R42, [R1+0x378] ;  /* 0x00037800012a7983 */ /* 0x000ea80000300800 */
[----:B------:R-:W2:Y:S01]  /*814b0*/  LDL.LU R43, [R1+0x37c] ;  /* 0x00037c00012b7983 */ /* 0x000ea20000300800 */
[----:B---3--:R-:W-:-:S02]  /*814c0*/  IMAD.MOV.U32 R56, RZ, RZ, R27 ;  /* 0x000000ffff387224 */ /* 0x008fc400078e001b */
[----:B------:R-:W-:Y:S01]  /*814d0*/  IMAD.MOV.U32 R57, RZ, RZ, R26 ;  /* 0x000000ffff397224 */ /* 0x000fe200078e001a */
[----:B--2---:R-:W-:Y:S04]  /*814e0*/  STL.64 [R1+0x6670], R42 ;  /* 0x0066702a01007387 */ /* 0x004fe80000100a00 */
[----:B------:R-:W-:Y:S04]  /*814f0*/  STL.64 [R1+0x6668], R40 ;  /* 0x0066682801007387 */ /* 0x000fe80000100a00 */
[----:B------:R1:W-:Y:S04]  /*81500*/  STL.64 [R1+0x6678], R56 ;  /* 0x0066783801007387 */ /* 0x0003e80000100a00 */
[----:B0-----:R-:W2:Y:S04]  /*81510*/  LDL.LU R8, [R1+0x3b0] ;  /* 0x0003b00001087983 */ /* 0x001ea80000300800 */
[----:B------:R-:W2:Y:S04]  /*81520*/  LDL.LU R9, [R1+0x3b4] ;  /* 0x0003b40001097983 */ /* 0x000ea80000300800 */
[----:B------:R-:W2:Y:S04]  /*81530*/  LDL.LU R10, [R1+0x3b8] ;  /* 0x0003b800010a7983 */ /* 0x000ea80000300800 */
[----:B------:R-:W2:Y:S04]  /*81540*/  LDL.LU R11, [R1+0x3bc] ;  /* 0x0003bc00010b7983 */ /* 0x000ea80000300800 */
[----:B-1----:R-:W4:Y:S04]  /*81550*/  LDL.LU R56, [R1+0x3c0] ;  /* 0x0003c00001387983 */ /* 0x002f280000300800 */
[----:B------:R-:W4:Y:S04]  /*81560*/  LDL.LU R57, [R1+0x3c4] ;  /* 0x0003c40001397983 */ /* 0x000f280000300800 */
[----:B------:R-:W4:Y:S04]  /*81570*/  LDL.LU R58, [R1+0x3c8] ;  /* 0x0003c800013a7983 */ /* 0x000f280000300800 */
[----:B------:R-:W4:Y:S04]  /*81580*/  LDL.LU R59, [R1+0x3cc] ;  /* 0x0003cc00013b7983 */ /* 0x000f280000300800 */
[----:B------:R-:W4:Y:S04]  /*81590*/  LDL.64 R40, [R1+0x130] ;  /* 0x0001300001287983 */ /* 0x000f280000100a00 */
[----:B------:R-:W2:Y:S04]  /*815a0*/  LDL.64 R36, [R1+0x120] ;  /* 0x0001200001247983 */ /* 0x000ea80000100a00 */
[----:B------:R-:W3:Y:S04]  /*815b0*/  LDL.LU R24, [R1+0x3a0] ;  /* 0x0003a00001187983 */ /* 0x000ee80000300800 */
[----:B------:R-:W3:Y:S04]  /*815c0*/  LDL.LU R25, [R1+0x3a4] ;  /* 0x0003a40001197983 */ /* 0x000ee80000300800 */
[----:B------:R-:W3:Y:S04]  /*815d0*/  LDL.LU R26, [R1+0x3a8] ;  /* 0x0003a800011a7983 */ /* 0x000ee80000300800 */
[----:B------:R-:W3:Y:S04]  /*815e0*/  LDL.LU R27, [R1+0x3ac] ;  /* 0x0003ac00011b7983 */ /* 0x000ee80000300800 */
        /* <DEDUP_REMOVED lines=17> */
[----:B------:R-:W-:Y:S04]  /*81700*/  STL.64 [R1+0x6510], R6 ;  /* 0x0065100601007387 */ /* 0x000fe80000100a00 */
[----:B------:R-:W-:Y:S01]  /*81710*/  STL.64 [R1+0x6508], R4 ;  /* 0x0065080401007387 */ /* 0x000fe20000100a00 */
[----:B----4-:R-:W-:-:S15]  /*81720*/  HMMA.16816.F32.BF16 R56, R44, R40, R56 ;  /* 0x000000282c38723c */ /* 0x010fde0000041838 */
[----:B------:R-:W-:-:S04]  /*81730*/  NOP ;  /* 0x0000000000007918 */ /* 0x000fc80000000000 */
[----:B------:R0:W-:Y:S04]  /*81740*/  STL.64 [R1+0x3c0], R56 ;  /* 0x0003c03801007387 */ /* 0x0001e80000100a00 */
[----:B------:R-:W-:Y:S04]  /*81750*/  STL.64 [R1+0x3c8], R58 ;  /* 0x0003c83a01007387 */ /* 0x000fe80000100a00 */
[----:B0-----:R-:W3:Y:S01]  /*81760*/  LDL.LU.64 R56, [R1+0x6678] ;  /* 0x0066780001387983 */ /* 0x001ee20000300a00 */
[----:B--2---:R-:W-:Y:S01]  /*81770*/  HMMA.16816.F32.BF16 R8, R44, R36, R8 ;  /* 0x000000242c08723c */ /* 0x004fe20000041808 */
[----:B------:R-:W-:-:S02]  /*81780*/  IMAD.MOV.U32 R28, RZ, RZ, R60 ;  /* 0x000000ffff1c7224 */ /* 0x000fc400078e003c */
[----:B------:R-:W-:Y:S01]  /*81790*/  IMAD.MOV.U32 R33, RZ, RZ, R3 ;  /* 0x000000ffff217224 */ /* 0x000fe200078e0003 */
[----:B------:R-:W2:Y:S01]  /*817a0*/  LDL.LU.64 R42, [R1+0x6670] ;  /* 0x00667000012a7983 */ /* 0x000ea20000300a00 */
[----:B------:R-:W-:Y:S02]  /*817b0*/  IMAD.MOV.U32 R60, RZ, RZ, R40 ;  /* 0x000000ffff3c7224 */ /* 0x000fe400078e0028 */
[----:B------:R-:W-:Y:S02]  /*817c0*/  IMAD.MOV.U32 R3, RZ, RZ, R41 ;  /* 0x000000ffff037224 */ /* 0x000fe400078e0029 */
[----:B------:R-:W2:Y:S01]  /*817d0*/  LDL.LU.64 R40, [R1+0x6668] ;  /* 0x0066680001287983 */ /* 0x000ea20000300a00 */
[----:B------:R-:W-:Y:S01]  /*817e0*/  IMAD.MOV.U32 R4, RZ, RZ, R2 ;  /* 0x000000ffff047224 */ /* 0x000fe200078e0002 */
[----:B------:R-:W-:Y:S01]  /*817f0*/  MOV R5, R0 ;  /* 0x0000000000057202 */ /* 0x000fe20000000f00 */
[----:B------:R-:W-:Y:S02]  /*81800*/  IMAD.MOV.U32 R2, RZ, RZ, R36 ;  /* 0x000000ffff027224 */ /* 0x000fe400078e0024 */
[----:B------:R-:W-:-:S05]  /*81810*/  IMAD.MOV.U32 R0, RZ, RZ, R37 ;  /* 0x000000ffff007224 */ /* 0x000fca00078e0025 */
[----:B------:R0:W-:Y:S04]  /*81820*/  STL.64 [R1+0x3b0], R8 ;  /* 0x0003b00801007387 */ /* 0x0001e80000100a00 */
[----:B------:R-:W-:Y:S04]  /*81830*/  STL.64 [R1+0x3b8], R10 ;  /* 0x0003b80a01007387 */ /* 0x000fe80000100a00 */
[----:B0-----:R-:W2:Y:S04]  /*81840*/  LDL.LU.64 R8, [R1+0x6660] ;  /* 0x0066600001087983 */ /* 0x001ea80000300a00 */
[----:B------:R-:W4:Y:S04]  /*81850*/  LDL.LU.64 R38, [R1+0x6658] ;  /* 0x0066580001267983 */ /* 0x000f280000300a00 */
[----:B------:R-:W4:Y:S01]  /*81860*/  LDL.LU.64 R36, [R1+0x6650] ;  /* 0x0066500001247983 */ /* 0x000f220000300a00 */
[----:B---3--:R-:W-:Y:S03]  /*81870*/  HMMA.16816.F32.BF16 R56, R44, R56, R24 ;  /* 0x000000382c38723c */ /* 0x008fe60000041818 */
[----:B------:R-:W3:-:S15]  /*81880*/  LDL.LU.64 R24, [R1+0x6648] ;  /* 0x0066480001187983 */ /* 0x000ede0000300a00 */
[----:B------:R-:W-:Y:S01]  /*81890*/  NOP ;  /* 0x0000000000007918 */ /* 0x000fe20000000000 */
[----:B------:R-:W-:Y:S02]  /*818a0*/  IMAD.MOV.U32 R27, RZ, RZ, R59 ;  /* 0x000000ffff1b7224 */ /* 0x000fe400078e003b */
[----:B------:R-:W-:Y:S01]  /*818b0*/  IMAD.MOV.U32 R26, RZ, RZ, R58 ;  /* 0x000000ffff1a7224 */ /* 0x000fe200078e003a */
[----:B------:R0:W-:Y:S04]  /*818c0*/  STL.64 [R1+0x3a0], R56 ;  /* 0x0003a03801007387 */ /* 0x0001e80000100a00 */
[----:B0-----:R-:W2:Y:S04]  /*818d0*/  LDL.LU.64 R56, [R1+0x6640] ;  /* 0x0066400001387983 */ /* 0x001ea80000300a00 */
[----:B------:R-:W-:Y:S04]  /*818e0*/  STL [R1+0x6084], R27 ;  /* 0x0060841b01007387 */ /* 0x000fe80000100800 */
[----:B------:R-:W-:Y:S01]  /*818f0*/  STL [R1+0x6080], R26 ;  /* 0x0060801a01007387 */ /* 0x000fe20000100800 */
[----:B------:R-:W-:-:S02]  /*81900*/  IMAD.MOV.U32 R29, RZ, RZ, R31 ;  /* 0x000000ffff1d7224 */ /* 0x000fc400078e001f */
[----:B------:R-:W-:-:S05]  /*81910*/  IMAD.MOV.U32 R32, RZ, RZ, R30 ;  /* 0x000000ffff207224 */ /* 0x000fca00078e001e */
[----:B------:R-:W-:Y:S01]  /*81920*/  HMMA.16816.F32.BF16 R28, R44, R28, R48 ;  /* 0x0000001c2c1c723c */ /* 0x000fe20000041830 */
[----:B---3--:R0:W-:Y:S04]  /*81930*/  STL.64 [R1+0x65a8], R24 ;  /* 0x0065a81801007387 */ /* 0x0081e80000100a00 */
[----:B0-----:R-:W3:Y:S04]  /*81940*/  LDL.LU R24, [R1+0x380] ;  /* 0x0003800001187983 */ /* 0x001ee80000300800 */
[----:B------:R-:W3:Y:S04]  /*81950*/  LDL.LU R25, [R1+0x384] ;  /* 0x0003840001197983 */ /* 0x000ee80000300800 */
[----:B------:R-:W3:Y:S04]  /*81960*/  LDL.LU R26, [R1+0x388] ;  /* 0x00038800011a7983 */ /* 0x000ee80000300800 */
[----:B------:R-:W3:Y:S04]  /*81970*/  LDL.LU R27, [R1+0x38c] ;  /* 0x00038c00011b7983 */ /* 0x000ee80000300800 */
[----:B------:R-:W4:Y:S04]  /*81980*/  LDL.LU.64 R48, [R1+0x6638] ;  /* 0x0066380001307983 */ /* 0x000f280000300a00 */
[----:B------:R0:W-:Y:S04]  /*81990*/  STL.64 [R1+0x390], R28 ;  /* 0x0003901c01007387 */ /* 0x0001e80000100a00 */
[----:B------:R1:W-:Y:S04]  /*819a0*/  STL.64 [R1+0x398], R30 ;  /* 0x0003981e01007387 */ /* 0x0003e80000100a00 */
[----:B0-----:R-:W4:Y:S01]  /*819b0*/  LDL.LU.64 R28, [R1+0x6630] ;  /* 0x00663000011c7983 */ /* 0x001f220000300a00 */
        /* <DEDUP_REMOVED lines=8> */
[C---:B---3--:R-:W-:Y:S08]  /*81a40*/  HMMA.16816.F32.BF16 R24, R44.reuse, R4, R24 ;  /* 0x000000042c18723c */ /* 0x048ff00000041818 */
[C---:B--2---:R-:W-:Y:S01]  /*81a50*/  HMMA.16816.F32.BF16 R4, R44.reuse, R8, R40 ;  /* 0x000000082c04723c */ /* 0x044fe20000041828 */
[----:B------:R-:W0:Y:S07]  /*81a60*/  LDSM.16.MT88.4 R40, [R59+UR5+0x11000] ;  /* 0x011000053b28783b */ /* 0x000e2e0008004200 */
[C---:B------:R-:W-:Y:S08]  /*81a70*/  HMMA.16816.F32.BF16 R8, R44.reuse, R16, R12 ;  /* 0x000000102c08723c */ /* 0x040ff0000004180c */
[----:B------:R-:W-:Y:S01]  /*81a80*/  HMMA.16816.F32.BF16 R12, R44, R32, R20 ;  /* 0x000000202c0c723c */ /* 0x000fe20000041814 */
[----:B------:R-:W-:Y:S04]  /*81a90*/  STL.64 [R1+0x380], R24 ;  /* 0x0003801801007387 */ /* 0x000fe80000100a00 */
[----:B------:R-:W-:Y:S04]  /*81aa0*/  STL.64 [R1+0x388], R26 ;  /* 0x0003881a01007387 */ /* 0x000fe80000100a00 */
[----:B------:R2:W-:Y:S02]  /*81ab0*/  STL.64 [R1+0x370], R4 ;  /* 0x0003700401007387 */ /* 0x0005e40000100a00 */
[----:B-1----:R-:W-:-:S02]  /*81ac0*/  IMAD.MOV.U32 R30, RZ, RZ, R9 ;  /* 0x000000ffff1e7224 */ /* 0x002fc400078e0009 */
[----:B------:R-:W-:Y:S01]  /*81ad0*/  IMAD.MOV.U32 R31, RZ, RZ, R10 ;  /* 0x000000ffff1f7224 */ /* 0x000fe200078e000a */
[----:B------:R-:W-:Y:S04]  /*81ae0*/  STL.64 [R1+0x378], R6 ;  /* 0x0003780601007387 */ /* 0x000fe80000100a00 */
[----:B------:R-:W-:Y:S01]  /*81af0*/  STL [R1+0x360], R8 ;  /* 0x0003600801007387 */ /* 0x000fe20000100800 */
[----:B--2---:R-:W-:Y:S02]  /*81b00*/  IMAD.MOV.U32 R5, RZ, RZ, R16 ;  /* 0x000000ffff057224 */ /* 0x004fe400078e0010 */
[----:B------:R-:W-:Y:S01]  /*81b10*/  IMAD.MOV.U32 R4, RZ, RZ, R17 ;  /* 0x000000ffff047224 */ /* 0x000fe200078e0011 */
[----:B------:R-:W-:Y:S04]  /*81b20*/  STL [R1+0x36c], R11 ;  /* 0x00036c0b01007387 */ /* 0x000fe80000100800 */
[----:B------:R-:W-:Y:S04]  /*81b30*/  STL.64 [R1+0x65c0], R30 ;  /* 0x0065c01e01007387 */ /* 0x000fe80000100a00 */
[----:B----4-:R-:W-:Y:S04]  /*81b40*/  STL.64 [R1+0x65b8], R28 ;  /* 0x0065b81c01007387 */ /* 0x010fe80000100a00 */
[----:B------:R1:W-:Y:S04]  /*81b50*/  STL.64 [R1+0x65b0], R4 ;  /* 0x0065b00401007387 */ /* 0x0003e80000100a00 */
[----:B0-----:R-:W-:Y:S04]  /*81b60*/  STL.64 [R1+0x6500], R42 ;  /* 0x0065002a01007387 */ /* 0x001fe80000100a00 */
[----:B------:R-:W-:Y:S04]  /*81b70*/  STL.64 [R1+0x64f8], R40 ;  /* 0x0064f82801007387 */ /* 0x000fe80000100a00 */
[----:B------:R0:W-:Y:S01]  /*81b80*/  STL.64 [R1+0x740], R12 ;  /* 0x0007400c01007387 */ /* 0x0001e20000100a00 */
[C---:B-1----:R-:W-:Y:S03]  /*81b90*/  HMMA.16816.F32.BF16 R4, R44.reuse, R56, R52 ;  /* 0x000000382c04723c */ /* 0x042fe60000041834 */
[----:B------:R1:W-:Y:S04]  /*81ba0*/  STL.64 [R1+0x748], R14 ;  /* 0x0007480e01007387 */ /* 0x0003e80000100a00 */
[----:B------:R-:W2:Y:S01]  /*81bb0*/  LDL R56, [R1] ;  /* 0x0000000001387983 */ /* 0x000ea20000100800 */
[----:B------:R-:W-:Y:S01]  /*81bc0*/  HMMA.16816.F32.BF16 R8, R44, R48, R36 ;  /* 0x000000302c08723c */ /* 0x000fe20000041824 */
[----:B------:R-:W-:-:S15]  /*81bd0*/  IMAD.MOV.U32 R57, RZ, RZ, R61 ;  /* 0x000000ffff397224 */ /* 0x000fde00078e003d */
[----:B------:R-:W-:-:S03]  /*81be0*/  NOP ;  /* 0x0000000000007918 */ /* 0x000fc60000000000 */
[----:B------:R-:W-:Y:S04]  /*81bf0*/  STL.64 [R1+0x730], R8 ;  /* 0x0007300801007387 */ /* 0x000fe80000100a00 */
[----:B------:R-:W-:Y:S04]  /*81c00*/  STL.64 [R1+0x738], R10 ;  /* 0x0007380a01007387 */ /* 0x000fe80000100a00 */
[----:B------:R3:W-:Y:S04]  /*81c10*/  STL.64 [R1+0x720], R4 ;  /* 0x0007200401007387 */ /* 0x0007e80000100a00 */
[----:B------:R4:W-:Y:S04]  /*81c20*/  STL.64 [R1+0x728], R6 ;  /* 0x0007280601007387 */ /* 0x0009e80000100a00 */
[----:B------:R-:W3:Y:S04]  /*81c30*/  LDL.LU R61, [R1+0x6628] ;  /* 0x00662800013d7983 */ /* 0x000ee80000300800 */
[----:B--2---:R-:W-:Y:S04]  /*81c40*/  STL.64 [R1+0x65c8], R56 ;  /* 0x0065c83801007387 */ /* 0x004fe80000100a00 */
[----:B------:R-:W2:Y:S04]  /*81c50*/  LDL.LU R20, [R1+0x680] ;  /* 0x0006800001147983 */ /* 0x000ea80000300800 */
[----:B------:R-:W2:Y:S04]  /*81c60*/  LDL.LU R21, [R1+0x684] ;  /* 0x0006840001157983 */ /* 0x000ea80000300800 */
[----:B------:R-:W2:Y:S04]  /*81c70*/  LDL.LU R22, [R1+0x688] ;  /* 0x0006880001167983 */ /* 0x000ea80000300800 */
[----:B------:R-:W2:Y:S04]  /*81c80*/  LDL.LU R23, [R1+0x68c] ;  /* 0x00068c0001177983 */ /* 0x000ea80000300800 */
[----:B--2---:R-:W-:Y:S04]  /*81c90*/  STL.64 [R1+0x65d8], R22 ;  /* 0x0065d81601007387 */ /* 0x004fe80000100a00 */
[----:B------:R-:W-:Y:S04]  /*81ca0*/  STL.64 [R1+0x65d0], R20 ;  /* 0x0065d01401007387 */ /* 0x000fe80000100a00 */
[----:B------:R-:W2:Y:S04]  /*81cb0*/  LDL R16, [R1+0x10] ;  /* 0x0000100001107983 */ /* 0x000ea80000100800 */
[----:B------:R-:W2:Y:S04]  /*81cc0*/  LDL R17, [R1+0x14] ;  /* 0x0000140001117983 */ /* 0x000ea80000100800 */
[----:B--2---:R-:W-:Y:S04]  /*81cd0*/  STL.64 [R1+0x65e0], R16 ;  /* 0x0065e01001007387 */ /* 0x004fe80000100a00 */
[----:B0-----:R-:W2:Y:S04]  /*81ce0*/  LDL.LU R12, [R1+0x690] ;  /* 0x00069000010c7983 */ /* 0x001ea80000300800 */
[----:B------:R-:W2:Y:S04]  /*81cf0*/  LDL.LU R13, [R1+0x694] ;  /* 0x00069400010d7983 */ /* 0x000ea80000300800 */
[----:B-1----:R-:W2:Y:S04]  /*81d00*/  LDL.LU R14, [R1+0x698] ;  /* 0x00069800010e7983 */ /* 0x002ea80000300800 */
[----:B------:R-:W2:Y:S01]  /*81d10*/  LDL.LU R15, [R1+0x69c] ;  /* 0x00069c00010f7983 */ /* 0x000ea20000300800 */
[----:B---3--:R-:W-:-:S03]  /*81d20*/  IMAD.MOV.U32 R25, RZ, RZ, R61 ;  /* 0x000000ffff197224 */ /* 0x008fc600078e003d */
[----:B--2---:R-:W-:Y:S04]  /*81d30*/  STL.64 [R1+0x65f0], R14 ;  /* 0x0065f00e01007387 */ /* 0x004fe80000100a00 */
[----:B------:R-:W-:Y:S04]  /*81d40*/  STL.64 [R1+0x65e8], R12 ;  /* 0x0065e80c01007387 */ /* 0x000fe80000100a00 */
[----:B------:R-:W2:Y:S04]  /*81d50*/  LDL R24, [R1+0x20] ;  /* 0x0000200001187983 */ /* 0x000ea80000100800 */
[----:B------:R-:W3:Y:S04]  /*81d60*/  LDL.LU R61, [R1+0x6624] ;  /* 0x00662400013d7983 */ /* 0x000ee80000300800 */
[----:B--2---:R-:W-:Y:S04]  /*81d70*/  STL.64 [R1+0x65f8], R24 ;  /* 0x0065f81801007387 */ /* 0x004fe80000100a00 */
[----:B------:R-:W2:Y:S04]  /*81d80*/  LDL.LU R4, [R1+0x6a0] ;  /* 0x0006a00001047983 */ /* 0x000ea80000300800 */
[----:B------:R-:W2:Y:S04]  /*81d90*/  LDL.LU R5, [R1+0x6a4] ;  /* 0x0006a40001057983 */ /* 0x000ea80000300800 */
[----:B----4-:R-:W4:Y:S04]  /*81da0*/  LDL.LU R6, [R1+0x6a8] ;  /* 0x0006a80001067983 */ /* 0x010f280000300800 */
[----:B------:R-:W4:Y:S04]  /*81db0*/  LDL.LU R7, [R1+0x6ac] ;  /* 0x0006ac0001077983 */ /* 0x000f280000300800 */
[----:B------:R-:W2:Y:S04]  /*81dc0*/  LDL R48, [R1+0x70] ;  /* 0x0000700001307983 */ /* 0x000ea80000100800 */
[----:B------:R-:W2:Y:S04]  /*81dd0*/  LDL R49, [R1+0x74] ;  /* 0x0000740001317983 */ /* 0x000ea80000100800 */
[----:B--2---:R0:W-:Y:S04]  /*81de0*/  STL.64 [R1+0x6618], R48 ;  /* 0x0066183001007387 */ /* 0x0041e80000100a00 */
[----:B------:R-:W2:Y:S04]  /*81df0*/  LDL.LU R36, [R1+0x6f0] ;  /* 0x0006f00001247983 */ /* 0x000ea80000300800 */
[----:B------:R-:W2:Y:S04]  /*81e00*/  LDL.LU R37, [R1+0x6f4] ;  /* 0x0006f40001257983 */ /* 0x000ea80000300800 */
[----:B------:R-:W2:Y:S04]  /*81e10*/  LDL.LU R38, [R1+0x6f8] ;  /* 0x0006f80001267983 */ /* 0x000ea80000300800 */
[----:B------:R-:W2:Y:S04]  /*81e20*/  LDL.LU R39, [R1+0x6fc] ;  /* 0x0006fc0001277983 */ /* 0x000ea80000300800 */
[----:B------:R-:W2:Y:S04]  /*81e30*/  LDL R32, [R1+0x80] ;  /* 0x0000800001207983 */ /* 0x000ea80000100800 */
[----:B------:R-:W2:Y:S04]  /*81e40*/  LDL R33, [R1+0x84] ;  /* 0x0000840001217983 */ /* 0x000ea80000100800 */
[----:B------:R-:W2:Y:S04]  /*81e50*/  LDL.LU R8, [R1+0x700] ;  /* 0x0007000001087983 */ /* 0x000ea80000300800 */
[----:B------:R-:W2:Y:S04]  /*81e60*/  LDL.LU R9, [R1+0x704] ;  /* 0x0007040001097983 */ /* 0x000ea80000300800 */
[----:B------:R-:W2:Y:S04]  /*81e70*/  LDL.LU R10, [R1+0x708] ;  /* 0x00070800010a7983 */ /* 0x000ea80000300800 */
[----:B------:R-:W2:Y:S04]  /*81e80*/  LDL.LU R11, [R1+0x70c] ;  /* 0x00070c00010b7983 */ /* 0x000ea80000300800 */
[----:B------:R-:W2:Y:S04]  /*81e90*/  LDL R40, [R1+0x90] ;  /* 0x0000900001287983 */ /* 0x000ea80000100800 */
[----:B------:R-:W2:Y:S04]  /*81ea0*/  LDL R41, [R1+0x94] ;  /* 0x0000940001297983 */ /* 0x000ea80000100800 */
[----:B0-----:R-:W2:Y:S04]  /*81eb0*/  LDL.LU R48, [R1+0x710] ;  /* 0x0007100001307983 */ /* 0x001ea80000300800 */
[----:B------:R-:W2:Y:S04]  /*81ec0*/  LDL.LU R49, [R1+0x714] ;  /* 0x0007140001317983 */ /* 0x000ea80000300800 */
[----:B------:R-:W2:Y:S04]  /*81ed0*/  LDL.LU R50, [R1+0x718] ;  /* 0x0007180001327983 */ /* 0x000ea80000300800 */
[----:B------:R-:W2:Y:S04]  /*81ee0*/  LDL.LU R51, [R1+0x71c] ;  /* 0x00071c0001337983 */ /* 0x000ea80000300800 */
[----:B----4-:R-:W-:Y:S04]  /*81ef0*/  STL.64 [R1+0x6608], R6 ;  /* 0x0066080601007387 */ /* 0x010fe80000100a00 */
[----:B------:R0:W-:Y:S04]  /*81f00*/  STL.64 [R1+0x6600], R4 ;  /* 0x0066000401007387 */ /* 0x0001e80000100a00 */
[----:B------:R-:W4:Y:S04]  /*81f10*/  LDL R28, [R1+0x30] ;  /* 0x00003000011c7983 */ /* 0x000f280000100800 */
[----:B------:R-:W4:Y:S01]  /*81f20*/  LDL R29, [R1+0x34] ;  /* 0x00003400011d7983 */ /* 0x000f220000100800 */
[----:B---3--:R-:W-:-:S03]  /*81f30*/  IMAD.MOV.U32 R21, RZ, RZ, R61 ;  /* 0x000000ffff157224 */ /* 0x008fc600078e003d */
[----:B----4-:R1:W-:Y:S04]  /*81f40*/  STL.64 [R1+0x6610], R28 ;  /* 0x0066101c01007387 */ /* 0x0103e80000100a00 */
[----:B------:R-:W3:Y:S04]  /*81f50*/  LDL R20, [R1+0x40] ;  /* 0x0000400001147983 */ /* 0x000ee80000100800 */
[----:B------:R-:W4:Y:S04]  /*81f60*/  LDL.LU R61, [R1+0x6620] ;  /* 0x00662000013d7983 */ /* 0x000f280000300800 */
[----:B------:R-:W3:Y:S04]  /*81f70*/  LDL.LU R16, [R1+0x6c0] ;  /* 0x0006c00001107983 */ /* 0x000ee80000300800 */
[----:B------:R-:W3:Y:S04]  /*81f80*/  LDL.LU R17, [R1+0x6c4] ;  /* 0x0006c40001117983 */ /* 0x000ee80000300800 */
[----:B------:R-:W3:Y:S04]  /*81f90*/  LDL.LU R18, [R1+0x6c8] ;  /* 0x0006c80001127983 */ /* 0x000ee80000300800 */
[----:B------:R-:W3:Y:S04]  /*81fa0*/  LDL.LU R19, [R1+0x6cc] ;  /* 0x0006cc0001137983 */ /* 0x000ee80000300800 */
[----:B------:R-:W3:Y:S04]  /*81fb0*/  LDL R12, [R1+0x50] ;  /* 0x00005000010c7983 */ /* 0x000ee80000100800 */
[----:B------:R-:W3:Y:S04]  /*81fc0*/  LDL R13, [R1+0x54] ;  /* 0x00005400010d7983 */ /* 0x000ee80000100800 */
[----:B------:R-:W3:Y:S04]  /*81fd0*/  LDL.LU R24, [R1+0x6d0] ;  /* 0x0006d00001187983 */ /* 0x000ee80000300800 */
[----:B------:R-:W3:Y:S04]  /*81fe0*/  LDL.LU R25, [R1+0x6d4] ;  /* 0x0006d40001197983 */ /* 0x000ee80000300800 */
[----:B------:R-:W3:Y:S04]  /*81ff0*/  LDL.LU R26, [R1+0x6d8] ;  /* 0x0006d800011a7983 */ /* 0x000ee80000300800 */
[----:B------:R-:W3:Y:S04]  /*82000*/  LDL.LU R27, [R1+0x6dc] ;  /* 0x0006dc00011b7983 */ /* 0x000ee80000300800 */
[----:B0-----:R-:W3:Y:S04]  /*82010*/  LDL R4, [R1+0x60] ;  /* 0x0000600001047983 */ /* 0x001ee80000100800 */
[----:B-1----:R-:W3:Y:S04]  /*82020*/  LDL.LU R28, [R1+0x6e0] ;  /* 0x0006e000011c7983 */ /* 0x002ee80000300800 */
[----:B------:R-:W3:Y:S04]  /*82030*/  LDL.LU R29, [R1+0x6e4] ;  /* 0x0006e400011d7983 */ /* 0x000ee80000300800 */
[----:B------:R-:W3:Y:S04]  /*82040*/  LDL.LU R30, [R1+0x6e8] ;  /* 0x0006e800011e7983 */ /* 0x000ee80000300800 */
[----:B------:R-:W3:Y:S04]  /*82050*/  LDL.LU R31, [R1+0x6ec] ;  /* 0x0006ec00011f7983 */ /* 0x000ee80000300800 */
[----:B------:R-:W3:Y:S04]  /*82060*/  LDL.LU R56, [R1+0x6b0] ;  /* 0x0006b00001387983 */ /* 0x000ee80000300800 */
[----:B------:R-:W3:Y:S04]  /*82070*/  LDL.LU R57, [R1+0x6b4] ;  /* 0x0006b40001397983 */ /* 0x000ee80000300800 */
[----:B------:R-:W3:Y:S04]  /*82080*/  LDL.LU R58, [R1+0x6b8] ;  /* 0x0006b800013a7983 */ /* 0x000ee80000300800 */
[----:B------:R-:W3:Y:S01]  /*82090*/  LDL.LU R59, [R1+0x6bc] ;  /* 0x0006bc00013b7983 */ /* 0x000ee20000300800 */
[C---:B--2---:R-:W-:Y:S03]  /*820a0*/  HMMA.16816.F32.BF16 R40, R44.reuse, R40, R48 ;  /* 0x000000282c28723c */ /* 0x044fe60000041830 */
[----:B------:R-:W2:Y:S04]  /*820b0*/  LDL.LU R52, [R1+0x670] ;  /* 0x0006700001347983 */ /* 0x000ea80000300800 */
[----:B------:R-:W2:Y:S04]  /*820c0*/  LDL.LU R53, [R1+0x674] ;  /* 0x0006740001357983 */ /* 0x000ea80000300800 */
[----:B------:R-:W2:Y:S04]  /*820d0*/  LDL.LU R54, [R1+0x678] ;  /* 0x0006780001367983 */ /* 0x000ea80000300800 */
[----:B------:R-:W2:Y:S04]  /*820e0*/  LDL.LU R55, [R1+0x67c] ;  /* 0x00067c0001377983 */ /* 0x000ea80000300800 */
[----:B------:R-:W2:Y:S01]  /*820f0*/  LDL.LU.64 R48, [R1+0x6618] ;  /* 0x0066180001307983 */ /* 0x000ea20000300a00 */
[C---:B------:R-:W-:Y:S03]  /*82100*/  HMMA.16816.F32.BF16 R32, R44.reuse, R32, R8 ;  /* 0x000000202c20723c */ /* 0x040fe60000041808 */
[----:B------:R0:W-:Y:S04]  /*82110*/  STL.64 [R1+0x710], R40 ;  /* 0x0007102801007387 */ /* 0x0001e80000100a00 */
[----:B------:R1:W-:Y:S01]  /*82120*/  STL.64 [R1+0x718], R42 ;  /* 0x0007182a01007387 */ /* 0x0003e20000100a00 */
[----:B----4-:R-:W-:Y:S01]  /*82130*/  IMAD.MOV.U32 R5, RZ, RZ, R61 ;  /* 0x000000ffff057224 */ /* 0x010fe200078e003d */
[C---:B--2---:R-:W-:Y:S02]  /*82140*/  HMMA.16816.F32.BF16 R8, R44.reuse, R48, R36 ;  /* 0x000000302c08723c */ /* 0x044fe40000041824 */
[----:B------:R-:W2:Y:S08]  /*82150*/  LDL.LU R48, [R1+0x660] ;  /* 0x0006600001307983 */ /* 0x000eb00000300800 */
[----:B------:R4:W-:Y:S04]  /*82160*/  STL.64 [R1+0x700], R32 ;  /* 0x0007002001007387 */ /* 0x0009e80000100a00 */
[----:B------:R0:W-:Y:S05]  /*82170*/  STL.64 [R1+0x708], R34 ;  /* 0x0007082201007387 */ /* 0x0001ea0000100a00 */
        /* <DEDUP_REMOVED lines=16> */
[----:B------:R-:W4:Y:S01]  /*82280*/  LDL.LU R35, [R1+0x64c] ;  /* 0x00064c0001237983 */ /* 0x000f220000300800 */
[C---:B---3--:R-:W-:Y:S03]  /*82290*/  HMMA.16816.F32.BF16 R4, R44.reuse, R4, R28 ;  /* 0x000000042c04723c */ /* 0x048fe6000004181c */
[----:B------:R-:W3:Y:S04]  /*822a0*/  LDL.LU R8, [R1+0x5f0] ;  /* 0x0005f00001087983 */ /* 0x000ee80000300800 */
[----:B------:R-:W3:Y:S04]  /*822b0*/  LDL.LU R9, [R1+0x5f4] ;  /* 0x0005f40001097983 */ /* 0x000ee80000300800 */
[----:B------:R-:W3:Y:S04]  /*822c0*/  LDL.LU R10, [R1+0x5f8] ;  /* 0x0005f800010a7983 */ /* 0x000ee80000300800 */
[----:B------:R-:W3:Y:S04]  /*822d0*/  LDL.LU R11, [R1+0x5fc] ;  /* 0x0005fc00010b7983 */ /* 0x000ee80000300800 */
[----:B------:R-:W2:Y:S01]  /*822e0*/  LDL.LU.64 R28, [R1+0x6610] ;  /* 0x00661000011c7983 */ /* 0x000ea20000300a00 */
[C---:B------:R-:W-:Y:S08]  /*822f0*/  HMMA.16816.F32.BF16 R12, R44.reuse, R12, R24 ;  /* 0x0000000c2c0c723c */ /* 0x040ff00000041818 */
[C---:B------:R-:W-:Y:S01]  /*82300*/  HMMA.16816.F32.BF16 R20, R44.reuse, R20, R16 ;  /* 0x000000142c14723c */ /* 0x040fe20000041810 */
[----:B------:R-:W-:Y:S04]  /*82310*/  STL.64 [R1+0x6e0], R4 ;  /* 0x0006e00401007387 */ /* 0x000fe80000100a00 */
[----:B------:R0:W-:Y:S04]  /*82320*/  STL.64 [R1+0x6e8], R6 ;  /* 0x0006e80601007387 */ /* 0x0001e80000100a00 */
[----:B0-----:R-:W3:Y:S04]  /*82330*/  LDL.LU.64 R6, [R1+0x6608] ;  /* 0x0066080001067983 */ /* 0x001ee80000300a00 */
[----:B------:R-:W3:Y:S04]  /*82340*/  LDL.LU.64 R4, [R1+0x6600] ;  /* 0x0066000001047983 */ /* 0x000ee80000300a00 */
[----:B------:R-:W3:Y:S04]  /*82350*/  LDL.LU.64 R24, [R1+0x65f8] ;  /* 0x0065f80001187983 */ /* 0x000ee80000300a00 */
[----:B------:R-:W-:Y:S04]  /*82360*/  STL.64 [R1+0x6d0], R12 ;  /* 0x0006d00c01007387 */ /* 0x000fe80000100a00 */
[----:B------:R0:W-:Y:S04]  /*82370*/  STL.64 [R1+0x6d8], R14 ;  /* 0x0006d80e01007387 */ /* 0x0001e80000100a00 */
[----:B0-----:R-:W4:Y:S04]  /*82380*/  LDL.LU.64 R14, [R1+0x65f0] ;  /* 0x0065f000010e7983 */ /* 0x001f280000300a00 */
[----:B------:R-:W4:Y:S04]  /*82390*/  LDL.LU.64 R12, [R1+0x65e8] ;  /* 0x0065e800010c7983 */ /* 0x000f280000300a00 */
[----:B------:R-:W4:Y:S04]  /*823a0*/  LDL.LU.64 R16, [R1+0x65e0] ;  /* 0x0065e00001107983 */ /* 0x000f280000300a00 */
        /* <DEDUP_REMOVED lines=12> */
[----:B------:R-:W3:Y:S01]  /*82470*/  LDL.LU.64 R4, [R1+0x65b0] ;  /* 0x0065b00001047983 */ /* 0x000ee20000300a00 */
[C---:B----4-:R-:W-:Y:S03]  /*82480*/  HMMA.16816.F32.BF16 R16, R44.reuse, R16, R12 ;  /* 0x000000102c10723c */ /* 0x050fe6000004180c */
[----:B------:R0:W-:Y:S04]  /*82490*/  STL.64 [R1+0x6a0], R24 ;  /* 0x0006a01801007387 */ /* 0x0001e80000100a00 */
[----:B------:R-:W-:Y:S04]  /*824a0*/  STL.64 [R1+0x6a8], R26 ;  /* 0x0006a81a01007387 */ /* 0x000fe80000100a00 */
[----:B0-----:R-:W4:Y:S04]  /*824b0*/  LDL.LU.64 R24, [R1+0x65a8] ;  /* 0x0065a80001187983 */ /* 0x001f280000300a00 */
[----:B------:R-:W3:Y:S04]  /*824c0*/  LDL.LU.64 R14, [R1+0x65a0] ;  /* 0x0065a000010e7983 */ /* 0x000ee80000300a00 */
[----:B------:R-:W3:Y:S04]  /*824d0*/  LDL.LU.64 R12, [R1+0x6598] ;  /* 0x00659800010c7983 */ /* 0x000ee80000300a00 */
[----:B------:R-:W-:Y:S04]  /*824e0*/  STL.64 [R1+0x690], R16 ;  /* 0x0006901001007387 */ /* 0x000fe80000100a00 */
[----:B------:R0:W-:Y:S04]  /*824f0*/  STL.64 [R1+0x698], R18 ;  /* 0x0006981201007387 */ /* 0x0001e80000100a00 */
[----:B0-----:R-:W3:Y:S04]  /*82500*/  LDL.LU.64 R18, [R1+0x6590] ;  /* 0x0065900001127983 */ /* 0x001ee80000300a00 */
[----:B------:R-:W3:Y:S01]  /*82510*/  LDL.LU.64 R16, [R1+0x6588] ;  /* 0x0065880001107983 */ /* 0x000ee20000300a00 */
[----:B--2---:R-:W-:Y:S03]  /*82520*/  HMMA.16816.F32.BF16 R56, R44, R56, R20 ;  /* 0x000000382c38723c */ /* 0x004fe60000041814 */
[----:B------:R-:W2:Y:S04]  /*82530*/  LDL.LU.64 R22, [R1+0x6580] ;  /* 0x0065800001167983 */ /* 0x000ea80000300a00 */
        /* <DEDUP_REMOVED lines=13> */
[----:B0-----:R-:W4:Y:S04]  /*82610*/  LDL.LU R56, [R1+0x610] ;  /* 0x0006100001387983 */ /* 0x001f280000300800 */
[----:B------:R-:W4:Y:S04]  /*82620*/  LDL.LU R57, [R1+0x614] ;  /* 0x0006140001397983 */ /* 0x000f280000300800 */
[----:B------:R-:W4:Y:S04]  /*82630*/  LDL.LU R58, [R1+0x618] ;  /* 0x00061800013a7983 */ /* 0x000f280000300800 */
[----:B------:R-:W4:Y:S01]  /*82640*/  LDL.LU R59, [R1+0x61c] ;  /* 0x00061c00013b7983 */ /* 0x000f220000300800 */
        /* <DEDUP_REMOVED lines=31> */
[----:B------:R4:W-:Y:S01]  /*82840*/  STL.64 [R1+0x6468], R36 ;  /* 0x0064682401007387 */ /* 0x0009e20000100a00 */
[C---:B---3--:R-:W-:Y:S03]  /*82850*/  HMMA.16816.F32.BF16 R8, R44.reuse, R16, R8 ;  /* 0x000000102c08723c */ /* 0x048fe60000041808 */
[----:B--2---:R-:W-:Y:S05]  /*82860*/  STL.64 [R1+0x6480], R34 ;  /* 0x0064802201007387 */ /* 0x004fea0000100a00 */
[C---:B----4-:R-:W-:Y:S01]  /*82870*/  HMMA.16816.F32.BF16 R36, R44.reuse, R32, R48 ;  /* 0x000000202c24723c */ /* 0x050fe20000041830 */
[----:B------:R0:W-:Y:S07]  /*82880*/  STL.64 [R1+0x6478], R32 ;  /* 0x0064782001007387 */ /* 0x0001ee0000100a00 */
[C---:B0-----:R-:W-:Y:S11]  /*82890*/  HMMA.16816.F32.BF16 R32, R44.reuse, R28, R52 ;  /* 0x0000001c2c20723c */ /* 0x041ff60000041834 */
[----:B------:R-:W-:Y:S04]  /*828a0*/  STL.64 [R1+0x630], R36 ;  /* 0x0006302401007387 */ /* 0x000fe80000100a00 */
[----:B------:R-:W-:Y:S04]  /*828b0*/  STL.64 [R1+0x638], R38 ;  /* 0x0006382601007387 */ /* 0x000fe80000100a00 */
[----:B------:R-:W-:Y:S04]  /*828c0*/  STL.64 [R1+0x6490], R30 ;  /* 0x0064901e01007387 */ /* 0x000fe80000100a00 */
[----:B------:R0:W-:Y:S04]  /*828d0*/  STL.64 [R1+0x6488], R28 ;  /* 0x0064881c01007387 */ /* 0x0001e80000100a00 */
[----:B------:R-:W-:Y:S04]  /*828e0*/  STL.64 [R1+0x620], R32 ;  /* 0x0006202001007387 */ /* 0x000fe80000100a00 */
[----:B------:R-:W-:Y:S01]  /*828f0*/  STL.64 [R1+0x628], R34 ;  /* 0x0006282201007387 */ /* 0x000fe20000100a00 */
[C---:B0-----:R-:W-:Y:S03]  /*82900*/  HMMA.16816.F32.BF16 R28, R44.reuse, R24, R56 ;  /* 0x000000182c1c723c */ /* 0x041fe60000041838 */
[----:B------:R0:W-:Y:S05]  /*82910*/  STL.64 [R1+0x64c8], R24 ;  /* 0x0064c81801007387 */ /* 0x0001ea0000100a00 */
[----:B0-----:R-:W-:Y:S11]  /*82920*/  HMMA.16816.F32.BF16 R24, R44, R20, R40 ;  /* 0x000000142c18723c */ /* 0x001ff60000041828 */
[----:B------:R0:W-:Y:S04]  /*82930*/  STL.64 [R1+0x610], R28 ;  /* 0x0006101c01007387 */ /* 0x0001e80000100a00 */
[----:B------:R1:W-:Y:S04]  /*82940*/  STL.64 [R1+0x618], R30 ;  /* 0x0006181e01007387 */ /* 0x0003e80000100a00 */
[----:B------:R-:W-:Y:S04]  /*82950*/  STL.64 [R1+0x6430], R22 ;  /* 0x0064301601007387 */ /* 0x000fe80000100a00 */
[----:B------:R-:W-:Y:S04]  /*82960*/  STL.64 [R1+0x6428], R20 ;  /* 0x0064281401007387 */ /* 0x000fe80000100a00 */
[----:B------:R-:W-:Y:S04]  /*82970*/  STL.64 [R1+0x600], R24 ;  /* 0x0006001801007387 */ /* 0x000fe80000100a00 */
[----:B------:R-:W-:Y:S04]  /*82980*/  STL.64 [R1+0x608], R26 ;  /* 0x0006081a01007387 */ /* 0x000fe80000100a00 */
[----:B------:R-:W2:Y:S04]  /*82990*/  LDL.LU R52, [R1+0x550] ;  /* 0x0005500001347983 */ /* 0x000ea80000300800 */
[----:B------:R3:W-:Y:S04]  /*829a0*/  STL.64 [R1+0x5f0], R8 ;  /* 0x0005f00801007387 */ /* 0x0007e80000100a00 */
[----:B------:R4:W-:Y:S04]  /*829b0*/  STL.64 [R1+0x5f8], R10 ;  /* 0x0005f80a01007387 */ /* 0x0009e80000100a00 */
[----:B------:R-:W2:Y:S04]  /*829c0*/  LDL.LU R53, [R1+0x554] ;  /* 0x0005540001357983 */ /* 0x000ea80000300800 */
[----:B------:R-:W2:Y:S04]  /*829d0*/  LDL.LU R54, [R1+0x558] ;  /* 0x0005580001367983 */ /* 0x000ea80000300800 */
[----:B------:R-:W2:Y:S01]  /*829e0*/  LDL.LU R55, [R1+0x55c] ;  /* 0x00055c0001377983 */ /* 0x000ea20000300800 */
[----:B------:R-:W-:Y:S01]  /*829f0*/  IMAD.MOV.U32 R48, RZ, RZ, R5 ;  /* 0x000000ffff307224 */ /* 0x000fe200078e0005 */
[----:B------:R-:W-:-:S02]  /*82a00*/  MOV R49, R4 ;  /* 0x0000000400317202 */ /* 0x000fc40000000f00 */
[----:B--2---:R-:W-:Y:S04]  /*82a10*/  STL.64 [R1+0x64d8], R54 ;  /* 0x0064d83601007387 */ /* 0x004fe80000100a00 */
[----:B------:R2:W-:Y:S04]  /*82a20*/  STL.64 [R1+0x64d0], R52 ;  /* 0x0064d03401007387 */ /* 0x0005e80000100a00 */
[----:B------:R-:W-:Y:S04]  /*82a30*/  STL.64 [R1+0x64e0], R48 ;  /* 0x0064e03001007387 */ /* 0x000fe80000100a00 */
[----:B0-----:R-:W2:Y:S04]  /*82a40*/  LDL.LU R28, [R1+0x570] ;  /* 0x00057000011c7983 */ /* 0x001ea80000300800 */
[----:B------:R-:W2:Y:S04]  /*82a50*/  LDL.LU R29, [R1+0x574] ;  /* 0x00057400011d7983 */ /* 0x000ea80000300800 */
[----:B-1----:R-:W2:Y:S04]  /*82a60*/  LDL.LU R30, [R1+0x578] ;  /* 0x00057800011e7983 */ /* 0x002ea80000300800 */
[----:B------:R-:W2:Y:S04]  /*82a70*/  LDL.LU R31, [R1+0x57c] ;  /* 0x00057c00011f7983 */ /* 0x000ea80000300800 */
[----:B---3--:R-:W3:Y:S04]  /*82a80*/  LDL.LU R8, [R1+0x5e0] ;  /* 0x0005e00001087983 */ /* 0x008ee80000300800 */
[----:B------:R-:W3:Y:S04]  /*82a90*/  LDL.LU R9, [R1+0x5e4] ;  /* 0x0005e40001097983 */ /* 0x000ee80000300800 */
[----:B----4-:R-:W3:Y:S04]  /*82aa0*/  LDL.LU R10, [R1+0x5e8] ;  /* 0x0005e800010a7983 */ /* 0x010ee80000300800 */
[----:B------:R-:W3:Y:S04]  /*82ab0*/  LDL.LU R11, [R1+0x5ec] ;  /* 0x0005ec00010b7983 */ /* 0x000ee80000300800 */
[----:B--2---:R-:W-:Y:S04]  /*82ac0*/  STL.64 [R1+0x64f0], R30 ;  /* 0x0064f01e01007387 */ /* 0x004fe80000100a00 */
[----:B------:R0:W-:Y:S04]  /*82ad0*/  STL.64 [R1+0x64e8], R28 ;  /* 0x0064e81c01007387 */ /* 0x0001e80000100a00 */
[----:B------:R-:W2:Y:S04]  /*82ae0*/  LDL.LU R20, [R1+0x580] ;  /* 0x0005800001147983 */ /* 0x000ea80000300800 */
[----:B------:R-:W2:Y:S04]  /*82af0*/  LDL.LU R21, [R1+0x584] ;  /* 0x0005840001157983 */ /* 0x000ea80000300800 */
[----:B------:R-:W2:Y:S04]  /*82b00*/  LDL.LU R22, [R1+0x588] ;  /* 0x0005880001167983 */ /* 0x000ea80000300800 */
[----:B------:R-:W2:Y:S04]  /*82b10*/  LDL.LU R23, [R1+0x58c] ;  /* 0x00058c0001177983 */ /* 0x000ea80000300800 */
[----:B------:R-:W4:Y:S04]  /*82b20*/  LDL.LU R4, [R1+0x5d0] ;  /* 0x0005d00001047983 */ /* 0x000f280000300800 */
        /* <DEDUP_REMOVED lines=16> */
[----:B------:R-:W2:Y:S04]  /*82c30*/  LDL.LU.64 R24, [R1+0xf0] ;  /* 0x0000f00001187983 */ /* 0x000ea80000300a00 */
[----:B------:R-:W2:Y:S04]  /*82c40*/  LDL.64 R32, [R1+0xe0] ;  /* 0x0000e00001207983 */ /* 0x000ea80000100a00 */
[----:B------:R-:W2:Y:S04]  /*82c50*/  LDL.LU R36, [R1+0x560] ;  /* 0x0005600001247983 */ /* 0x000ea80000300800 */
[----:B------:R-:W2:Y:S04]  /*82c60*/  LDL.LU R37, [R1+0x564] ;  /* 0x0005640001257983 */ /* 0x000ea80000300800 */
[----:B------:R-:W2:Y:S04]  /*82c70*/  LDL.LU R38, [R1+0x568] ;  /* 0x0005680001267983 */ /* 0x000ea80000300800 */
[----:B------:R-:W2:Y:S04]  /*82c80*/  LDL.LU R39, [R1+0x56c] ;  /* 0x00056c0001277983 */ /* 0x000ea80000300800 */
[----:B------:R-:W2:Y:S04]  /*82c90*/  LDL.LU.64 R56, [R1+0xc0] ;  /* 0x0000c00001387983 */ /* 0x000ea80000300a00 */
[----:B------:R-:W-:Y:S04]  /*82ca0*/  STL.64 [R1+0x6420], R18 ;  /* 0x0064201201007387 */ /* 0x000fe80000100a00 */
[----:B------:R0:W-:Y:S04]  /*82cb0*/  STL.64 [R1+0x6418], R16 ;  /* 0x0064181001007387 */ /* 0x0001e80000100a00 */
[----:B0-----:R-:W2:Y:S04]  /*82cc0*/  LDL.LU.64 R16, [R1+0x100] ;  /* 0x0001000001107983 */ /* 0x001ea80000300a00 */
[----:B------:R-:W-:Y:S04]  /*82cd0*/  STL.64 [R1+0x5e0], R8 ;  /* 0x0005e00801007387 */ /* 0x000fe80000100a00 */
[----:B------:R0:W-:Y:S04]  /*82ce0*/  STL.64 [R1+0x5e8], R10 ;  /* 0x0005e80a01007387 */ /* 0x0001e80000100a00 */
[----:B0-----:R-:W2:Y:S04]  /*82cf0*/  LDL.LU.64 R10, [R1+0x6520] ;  /* 0x00652000010a7983 */ /* 0x001ea80000300a00 */
[----:B------:R-:W4:Y:S04]  /*82d00*/  LDL.LU.64 R8, [R1+0x6518] ;  /* 0x0065180001087983 */ /* 0x000f280000300a00 */
[----:B------:R-:W-:Y:S04]  /*82d10*/  STL.64 [R1+0x6410], R14 ;  /* 0x0064100e01007387 */ /* 0x000fe80000100a00 */
[----:B------:R0:W-:Y:S04]  /*82d20*/  STL.64 [R1+0x6408], R12 ;  /* 0x0064080c01007387 */ /* 0x0001e80000100a00 */
[----:B0-----:R-:W2:Y:S04]  /*82d30*/  LDL.LU R12, [R1+0x590] ;  /* 0x00059000010c7983 */ /* 0x001ea80000300800 */
[----:B------:R-:W2:Y:S04]  /*82d40*/  LDL.LU R13, [R1+0x594] ;  /* 0x00059400010d7983 */ /* 0x000ea80000300800 */
[----:B------:R-:W2:Y:S04]  /*82d50*/  LDL.LU R14, [R1+0x598] ;  /* 0x00059800010e7983 */ /* 0x000ea80000300800 */
[----:B------:R-:W2:Y:S01]  /*82d60*/  LDL.LU R15, [R1+0x59c] ;  /* 0x00059c00010f7983 */ /* 0x000ea20000300800 */
[----:B----4-:R-:W-:-:S15]  /*82d70*/  HMMA.16816.F32.BF16 R4, R44, R8, R4 ;  /* 0x000000082c04723c */ /* 0x010fde0000041804 */
[----:B------:R-:W-:-:S04]  /*82d80*/  NOP ;  /* 0x0000000000007918 */ /* 0x000fc80000000000 */
[----:B------:R-:W-:Y:S04]  /*82d90*/  STL.64 [R1+0x5d0], R4 ;  /* 0x0005d00401007387 */ /* 0x000fe80000100a00 */
[----:B------:R0:W-:Y:S04]  /*82da0*/  STL.64 [R1+0x5d8], R6 ;  /* 0x0005d80601007387 */ /* 0x0001e80000100a00 */
[----:B0-----:R-:W4:Y:S04]  /*82db0*/  LDL.LU.64 R6, [R1+0x6510] ;  /* 0x0065100001067983 */ /* 0x001f280000300a00 */
[----:B------:R-:W3:Y:S04]  /*82dc0*/  LDL.LU.64 R4, [R1+0x6508] ;  /* 0x0065080001047983 */ /* 0x000ee80000300a00 */
[----:B--2---:R-:W-:Y:S04]  /*82dd0*/  STL.64 [R1+0x6400], R10 ;  /* 0x0064000a01007387 */ /* 0x004fe80000100a00 */
[----:B------:R0:W-:Y:S04]  /*82de0*/  STL.64 [R1+0x63f8], R8 ;  /* 0x0063f80801007387 */ /* 0x0001e80000100a00 */
[----:B0-----:R-:W2:Y:S01]  /*82df0*/  LDL.LU.64 R8, [R1+0x110] ;  /* 0x0001100001087983 */ /* 0x001ea20000300a00 */
[----:B------:R-:W0:Y:S01]  /*82e00*/  S2R R61, SR_TID.X ;  /* 0x00000000003d7919 */ /* 0x000e220000002100 */
[----:B------:R-:W-:-:S02]  /*82e10*/  IMAD.MOV.U32 R49, RZ, RZ, R3 ;  /* 0x000000ffff317224 */ /* 0x000fc400078e0003 */
[----:B------:R-:W-:Y:S01]  /*82e20*/  IMAD.MOV.U32 R48, RZ, RZ, R60 ;  /* 0x000000ffff307224 */ /* 0x000fe200078e003c */
[C---:B0-----:R-:W-:Y:S01]  /*82e30*/  LOP3.LUT R3, R61.reuse, 0x7, RZ, 0xc0, !PT ;  /* 0x000000073d037812 */ /* 0x041fe200078ec0ff */
[----:B------:R-:W-:Y:S01]  /*82e40*/  IMAD.SHL.U32 R60, R61, 0x40, RZ ;  /* 0x000000403d3c7824 */ /* 0x000fe200078e00ff */
[----:B---3--:R-:W-:Y:S01]  /*82e50*/  HMMA.16816.F32.BF16 R44, R44, R4, R40 ;  /* 0x000000042c2c723c */ /* 0x008fe20000041828 */
[----:B------:R-:W3:Y:S04]  /*82e60*/  LDL.LU.64 R42, [R1+0x6500] ;  /* 0x00650000012a7983 */ /* 0x000ee80000300a00 */
[----:B------:R-:W3:Y:S01]  /*82e70*/  LDL.LU.64 R40, [R1+0x64f8] ;  /* 0x0064f80001287983 */ /* 0x000ee20000300a00 */
[----:B------:R-:W-:Y:S02]  /*82e80*/  IMAD R3, R3, 0x90, RZ ;  /* 0x0000009003037824 */ /* 0x000fe400078e02ff */
[----:B------:R-:W-:Y:S01]  /*82e90*/  IMAD.SHL.U32 R61, R61, 0x2, RZ ;  /* 0x000000023d3d7824 */ /* 0x000fe200078e00ff */
[----:B----4-:R-:W-:Y:S04]  /*82ea0*/  STL.64 [R1+0x63f0], R6 ;  /* 0x0063f00601007387 */ /* 0x010fe80000100a00 */
[----:B------:R-:W-:Y:S01]  /*82eb0*/  LOP3.LUT R61, R3, 0x10, R61, 0x78, !PT ;  /* 0x00000010033d7812 */ /* 0x000fe200078e783d */
[----:B------:R0:W-:Y:S03]  /*82ec0*/  STL.64 [R1+0x63e8], R4 ;  /* 0x0063e80401007387 */ /* 0x0001e60000100a00 */
[----:B------:R-:W-:-:S02]  /*82ed0*/  LOP3.LUT R61, R61, 0x400, R60, 0xf8, !PT ;  /* 0x000004003d3d7812 */ /* 0x000fc400078ef83c */
[----:B------:R-:W-:Y:S02]  /*82ee0*/  STL.64 [R1+0x350], R44 ;  /* 0x0003502c01007387 */ /* 0x000fe40000100a00 */
[----:B------:R-:W-:Y:S02]  /*82ef0*/  LOP3.LUT R61, R61, 0x60, RZ, 0x3c, !PT ;  /* 0x000000603d3d7812 */ /* 0x000fe400078e3cff */
[----:B------:R-:W-:Y:S04]  /*82f00*/  STL.64 [R1+0x358], R46 ;  /* 0x0003582e01007387 */ /* 0x000fe80000100a00 */
[----:B0-----:R-:W2:Y:S04]  /*82f10*/  LDL.LU R4, [R1+0x5a0] ;  /* 0x0005a00001047983 */ /* 0x001ea80000300800 */
[----:B------:R-:W2:Y:S04]  /*82f20*/  LDL.LU R5, [R1+0x5a4] ;  /* 0x0005a40001057983 */ /* 0x000ea80000300800 */
[----:B------:R-:W2:Y:S04]  /*82f30*/  LDL.LU R6, [R1+0x5a8] ;  /* 0x0005a80001067983 */ /* 0x000ea80000300800 */
[----:B------:R-:W2:Y:S04]  /*82f40*/  LDL.LU R7, [R1+0x5ac] ;  /* 0x0005ac0001077983 */ /* 0x000ea80000300800 */
[----:B------:R-:W0:Y:S04]  /*82f50*/  LDSM.16.MT88.4 R44, [R61+UR5+0x11000] ;  /* 0x011000053d2c783b */ /* 0x000e280008004200 */
[----:B0-----:R-:W-:Y:S04]  /*82f60*/  STL.64 [R1+0x63e0], R46 ;  /* 0x0063e02e01007387 */ /* 0x001fe80000100a00 */
[----:B------:R0:W-:Y:S02]  /*82f70*/  STL.64 [R1+0x63d8], R44 ;  /* 0x0063d82c01007387 */ /* 0x0001e40000100a00 */
[----:B0-----:R-:W-:-:S02]  /*82f80*/  IMAD.MOV.U32 R44, RZ, RZ, R2 ;  /* 0x000000ffff2c7224 */ /* 0x001fc400078e0002 */
[----:B------:R-:W-:Y:S01]  /*82f90*/  IMAD.MOV.U32 R45, RZ, RZ, R0 ;  /* 0x000000ffff2d7224 */ /* 0x000fe200078e0000 */
[C---:B---3--:R-:W-:Y:S01]  /*82fa0*/  HMMA.16816.F32.BF16 R48, R40.reuse, R48, R28 ;  /* 0x000000302830723c */ /* 0x048fe2000004181c */
[----:B------:R-:W3:Y:S04]  /*82fb0*/  LDL.LU.64 R30, [R1+0x64f0] ;  /* 0x0064f000011e7983 */ /* 0x000ee80000300a00 */
[----:B------:R-:W3:Y:S03]  /*82fc0*/  LDL.LU.64 R28, [R1+0x64e8] ;  /* 0x0064e800011c7983 */ /* 0x000ee60000300a00 */
[C---:B------:R-:W-:Y:S11]  /*82fd0*/  HMMA.16816.F32.BF16 R44, R40.reuse, R44, R52 ;  /* 0x0000002c282c723c */ /* 0x040ff60000041834 */
[----:B------:R0:W-:Y:S04]  /*82fe0*/  STL.64 [R1+0x5c0], R48 ;  /* 0x0005c03001007387 */ /* 0x0001e80000100a00 */
[----:B------:R-:W-:Y:S04]  /*82ff0*/  STL.64 [R1+0x5c8], R50 ;  /* 0x0005c83201007387 */ /* 0x000fe80000100a00 */
[----:B0-----:R-:W4:Y:S04]  /*83000*/  LDL.LU.64 R48, [R1+0x64e0] ;  /* 0x0064e00001307983 */ /* 0x001f280000300a00 */
[----:B------:R-:W4:Y:S04]  /*83010*/  LDL.LU.64 R54, [R1+0x64d8] ;  /* 0x0064d80001367983 */ /* 0x000f280000300a00 */
[----:B------:R-:W4:Y:S04]  /*83020*/  LDL.LU.64 R52, [R1+0x64d0] ;  /* 0x0064d00001347983 */ /* 0x000f280000300a00 */
[----:B------:R-:W-:Y:S04]  /*83030*/  STL.64 [R1+0x5b0], R44 ;  /* 0x0005b02c01007387 */ /* 0x000fe80000100a00 */
[----:B------:R2:W-:Y:S02]  /*83040*/  STL.64 [R1+0x5b8], R46 ;  /* 0x0005b82e01007387 */ /* 0x0005e40000100a00 */
[----:B--2---:R-:W-:Y:S01]  /*83050*/  HMMA.16816.F32.BF16 R44, R40, R8, R4 ;  /* 0x00000008282c723c */ /* 0x004fe20000041804 */
[----:B------:R-:W-:-:S02]  /*83060*/  IMAD.MOV.U32 R5, RZ, RZ, R8 ;  /* 0x000000ffff057224 */ /* 0x000fc400078e0008 */
[----:B------:R-:W-:-:S05]  /*83070*/  IMAD.MOV.U32 R4, RZ, RZ, R9 ;  /* 0x000000ffff047224 */ /* 0x000fca00078e0009 */
[----:B------:R-:W-:Y:S01]  /*83080*/  HMMA.16816.F32.BF16 R8, R40, R16, R12 ;  /* 0x000000102808723c */ /* 0x000fe2000004180c */
[----:B------:R-:W-:Y:S02]  /*83090*/  IMAD.MOV.U32 R7, RZ, RZ, R16 ;  /* 0x000000ffff077224 */ /* 0x000fe400078e0010 */
[----:B------:R-:W-:-:S08]  /*830a0*/  IMAD.MOV.U32 R6, RZ, RZ, R17 ;  /* 0x000000ffff067224 */ /* 0x000fd000078e0011 */
[----:B------:R-:W-:Y:S04]  /*830b0*/  STL.64 [R1+0x5a0], R44 ;  /* 0x0005a02c01007387 */ /* 0x000fe80000100a00 */
[----:B------:R-:W-:Y:S04]  /*830c0*/  STL.64 [R1+0x5a8], R46 ;  /* 0x0005a82e01007387 */ /* 0x000fe80000100a00 */
[----:B------:R-:W-:Y:S04]  /*830d0*/  STL.64 [R1+0x590], R8 ;  /* 0x0005900801007387 */ /* 0x000fe80000100a00 */
[----:B------:R-:W-:Y:S04]  /*830e0*/  STL.64 [R1+0x598], R10 ;  /* 0x0005980a01007387 */ /* 0x000fe80000100a00 */
[----:B------:R-:W-:Y:S04]  /*830f0*/  STL.64 [R1+0x64a0], R6 ;  /* 0x0064a00601007387 */ /* 0x000fe80000100a00 */
[----:B------:R0:W-:Y:S02]  /*83100*/  STL.64 [R1+0x6498], R4 ;  /* 0x0064980401007387 */ /* 0x0001e40000100a00 */
[----:B0-----:R-:W-:Y:S01]  /*83110*/  HMMA.16816.F32.BF16 R4, R40, R24, R20 ;  /* 0x000000182804723c */ /* 0x001fe20000041814 */
[----:B------:R-:W-:-:S02]  /*83120*/  IMAD.MOV.U32 R9, RZ, RZ, R24 ;  /* 0x000000ffff097224 */ /* 0x000fc400078e0018 */
[----:B------:R-:W-:-:S15]  /*83130*/  IMAD.MOV.U32 R8, RZ, RZ, R25 ;  /* 0x000000ffff087224 */ /* 0x000fde00078e0019 */
[----:B------:R-:W-:Y:S01]  /*83140*/  NOP ;  /* 0x0000000000007918 */ /* 0x000fe20000000000 */
[----:B------:R-:W-:Y:S04]  /*83150*/  STL.64 [R1+0x580], R4 ;  /* 0x0005800401007387 */ /* 0x000fe80000100a00 */
[----:B------:R3:W-:Y:S01]  /*83160*/  STL.64 [R1+0x588], R6 ;  /* 0x0005880601007387 */ /* 0x0007e20000100a00 */
[----:B------:R-:W-:-:S03]  /*83170*/  IMAD.MOV.U32 R61, RZ, RZ, R33 ;  /* 0x000000ffff3d7224 */ /* 0x000fc600078e0021 */
[----:B------:R4:W-:Y:S04]  /*83180*/  STL.64 [R1+0x64a8], R8 ;  /* 0x0064a80801007387 */ /* 0x0009e80000100a00 */
[----:B------:R-:W-:Y:S01]  /*83190*/  STL [R1+0x6384], R61 ;  /* 0x0063843d01007387 */ /* 0x000fe20000100800 */
[----:B---3--:R-:W-:-:S15]  /*831a0*/  HMMA.16816.F32.BF16 R4, R40, R32, R28 ;  /* 0x000000202804723c */ /* 0x008fde000004181c */
[----:B------:R-:W-:-:S04]  /*831b0*/  NOP ;  /* 0x0000000000007918 */ /* 0x000fc80000000000 */
[----:B------:R-:W-:Y:S04]  /*831c0*/  STL.64 [R1+0x570], R4 ;  /* 0x0005700401007387 */ /* 0x000fe80000100a00 */
[----:B------:R0:W-:Y:S01]  /*831d0*/  STL.64 [R1+0x578], R6 ;  /* 0x0005780601007387 */ /* 0x0001e20000100a00 */
[C---:B----4-:R-:W-:Y:S08]  /*831e0*/  HMMA.16816.F32.BF16 R8, R40.reuse, R48, R36 ;  /* 0x000000302808723c */ /* 0x050ff00000041824 */
[----:B0-----:R-:W-:Y:S11]  /*831f0*/  HMMA.16816.F32.BF16 R4, R40, R56, R52 ;  /* 0x000000382804723c */ /* 0x001ff60000041834 */
[----:B------:R0:W-:Y:S04]  /*83200*/  STL.64 [R1+0x560], R8 ;  /* 0x0005600801007387 */ /* 0x0001e80000100a00 */
[----:B------:R1:W-:Y:S04]  /*83210*/  STL.64 [R1+0x568], R10 ;  /* 0x0005680a01007387 */ /* 0x0003e80000100a00 */
[----:B------:R-:W-:Y:S04]  /*83220*/  STL.64 [R1+0x550], R4 ;  /* 0x0005500401007387 */ /* 0x000fe80000100a00 */
[----:B------:R-:W-:Y:S04]  /*83230*/  STL.64 [R1+0x558], R6 ;  /* 0x0005580601007387 */ /* 0x000fe80000100a00 */
[----:B0-----:R-:W2:Y:S04]  /*83240*/  LDL.LU R8, [R1+0x530] ;  /* 0x0005300001087983 */ /* 0x001ea80000300800 */
[----:B------:R-:W2:Y:S04]  /*83250*/  LDL.LU R9, [R1+0x534] ;  /* 0x0005340001097983 */ /* 0x000ea80000300800 */
[----:B-1----:R-:W3:Y:S04]  /*83260*/  LDL.LU R10, [R1+0x538] ;  /* 0x00053800010a7983 */ /* 0x002ee80000300800 */
[----:B------:R-:W3:Y:S04]  /*83270*/  LDL.LU R11, [R1+0x53c] ;  /* 0x00053c00010b7983 */ /* 0x000ee80000300800 */
[----:B------:R-:W4:Y:S04]  /*83280*/  LDL.LU R24, [R1+0x540] ;  /* 0x0005400001187983 */ /* 0x000f280000300800 */
[----:B------:R-:W4:Y:S04]  /*83290*/  LDL.LU R25, [R1+0x544] ;  /* 0x0005440001197983 */ /* 0x000f280000300800 */
[----:B------:R-:W4:Y:S04]  /*832a0*/  LDL.LU R26, [R1+0x548] ;  /* 0x00054800011a7983 */ /* 0x000f280000300800 */
[----:B------:R-:W4:Y:S04]  /*832b0*/  LDL.LU R27, [R1+0x54c] ;  /* 0x00054c00011b7983 */ /* 0x000f280000300800 */
[----:B---3--:R-:W-:Y:S04]  /*832c0*/  STL.64 [R1+0x64c0], R10 ;  /* 0x0064c00a01007387 */ /* 0x008fe80000100a00 */
[----:B--2---:R0:W-:Y:S04]  /*832d0*/  STL.64 [R1+0x64b8], R8 ;  /* 0x0064b80801007387 */ /* 0x0041e80000100a00 */
[----:B0-----:R-:W4:Y:S04]  /*832e0*/  LDL.LU.64 R8, [R1+0xb0] ;  /* 0x0000b00001087983 */ /* 0x001f280000300a00 */
[----:B------:R-:W2:Y:S04]  /*832f0*/  LDL.LU.64 R4, [R1+0xa0] ;  /* 0x0000a00001047983 */ /* 0x000ea80000300a00 */
[----:B------:R-:W3:Y:S04]  /*83300*/  LDL.LU R44, [R1+0x520] ;  /* 0x00052000012c7983 */ /* 0x000ee80000300800 */
[----:B------:R-:W3:Y:S04]  /*83310*/  LDL.LU R45, [R1+0x524] ;  /* 0x00052400012d7983 */ /* 0x000ee80000300800 */
[----:B------:R-:W3:Y:S04]  /*83320*/  LDL.LU R46, [R1+0x528] ;  /* 0x00052800012e7983 */ /* 0x000ee80000300800 */
[----:B------:R-:W3:Y:S04]  /*83330*/  LDL.LU R47, [R1+0x52c] ;  /* 0x00052c00012f7983 */ /* 0x000ee80000300800 */
[----:B------:R-:W2:Y:S04]  /*83340*/  LDL.LU.64 R12, [R1+0x90] ;  /* 0x00009000010c7983 */ /* 0x000ea80000300a00 */
[----:B------:R-:W2:Y:S04]  /*83350*/  LDL.LU R16, [R1+0x510] ;  /* 0x0005100001107983 */ /* 0x000ea80000300800 */
[----:B------:R-:W2:Y:S04]  /*83360*/  LDL.LU R17, [R1+0x514] ;  /* 0x0005140001117983 */ /* 0x000ea80000300800 */
[----:B------:R-:W2:Y:S04]  /*83370*/  LDL.LU R18, [R1+0x518] ;  /* 0x0005180001127983 */ /* 0x000ea80000300800 */
[----:B------:R-:W2:Y:S04]  /*83380*/  LDL.LU R19, [R1+0x51c] ;  /* 0x00051c0001137983 */ /* 0x000ea80000300800 */
[----:B------:R-:W3:Y:S04]  /*83390*/  LDL.LU.64 R20, [R1+0x80] ;  /* 0x0000800001147983 */ /* 0x000ee80000300a00 */
[----:B------:R-:W3:Y:S04]  /*833a0*/  LDL.LU R28, [R1+0x500] ;  /* 0x00050000011c7983 */ /* 0x000ee80000300800 */
[----:B------:R-:W3:Y:S04]  /*833b0*/  LDL.LU R29, [R1+0x504] ;  /* 0x00050400011d7983 */ /* 0x000ee80000300800 */
[----:B------:R-:W3:Y:S04]  /*833c0*/  LDL.LU R30, [R1+0x508] ;  /* 0x00050800011e7983 */ /* 0x000ee80000300800 */
[----:B------:R-:W3:Y:S04]  /*833d0*/  LDL.LU R31, [R1+0x50c] ;  /* 0x00050c00011f7983 */ /* 0x000ee80000300800 */
[----:B------:R-:W3:Y:S04]  /*833e0*/  LDL.LU.64 R32, [R1+0x70] ;  /* 0x0000700001207983 */ /* 0x000ee80000300a00 */
[----:B------:R-:W3:Y:S04]  /*833f0*/  LDL.LU R36, [R1+0x4f0] ;  /* 0x0004f00001247983 */ /* 0x000ee80000300800 */
[----:B------:R-:W3:Y:S01]  /*83400*/  LDL.LU R37, [R1+0x4f4] ;  /* 0x0004f40001257983 */ /* 0x000ee20000300800 */
[----:B------:R-:W-:-:S03]  /*83410*/  IMAD.MOV.U32 R3, RZ, RZ, R57 ;  /* 0x000000ffff037224 */ /* 0x000fc600078e0039 */
[----:B------:R-:W3:Y:S01]  /*83420*/  LDL.LU R38, [R1+0x4f8] ;  /* 0x0004f80001267983 */ /* 0x000ee20000300800 */
[----:B------:R-:W-:-:S03]  /*83430*/  IMAD.MOV.U32 R60, RZ, RZ, R56 ;  /* 0x000000ffff3c7224 */ /* 0x000fc600078e0038 */
[----:B------:R-:W3:Y:S04]  /*83440*/  LDL.LU R39, [R1+0x4fc] ;  /* 0x0004fc0001277983 */ /* 0x000ee80000300800 */
[----:B------:R-:W3:Y:S04]  /*83450*/  LDL.LU.64 R48, [R1+0x60] ;  /* 0x0000600001307983 */ /* 0x000ee80000300a00 */
[----:B------:R-:W3:Y:S04]  /*83460*/  LDL.LU R52, [R1+0x4e0] ;  /* 0x0004e00001347983 */ /* 0x000ee80000300800 */
[----:B------:R-:W3:Y:S04]  /*83470*/  LDL.LU R53, [R1+0x4e4] ;  /* 0x0004e40001357983 */ /* 0x000ee80000300800 */
[----:B------:R-:W3:Y:S04]  /*83480*/  LDL.LU R54, [R1+0x4e8] ;  /* 0x0004e80001367983 */ /* 0x000ee80000300800 */
[----:B------:R-:W3:Y:S04]  /*83490*/  LDL.LU R55, [R1+0x4ec] ;  /* 0x0004ec0001377983 */ /* 0x000ee80000300800 */
[----:B------:R-:W3:Y:S04]  /*834a0*/  LDL.LU.64 R56, [R1+0x50] ;  /* 0x0000500001387983 */ /* 0x000ee80000300a00 */
[----:B------:R-:W-:Y:S04]  /*834b0*/  STL [R1+0x638c], R3 ;  /* 0x00638c0301007387 */ /* 0x000fe80000100800 */
[----:B------:R-:W-:Y:S01]  /*834c0*/  STL [R1+0x6388], R60 ;  /* 0x0063883c01007387 */ /* 0x000fe20000100800 */
[----:B----4-:R-:W-:-:S15]  /*834d0*/  HMMA.16816.F32.BF16 R24, R40, R8, R24 ;  /* 0x000000082818723c */ /* 0x010fde0000041818 */
[----:B------:R-:W-:-:S04]  /*834e0*/  NOP ;  /* 0x0000000000007918 */ /* 0x000fc80000000000 */
[----:B------:R0:W-:Y:S04]  /*834f0*/  STL.64 [R1+0x540], R24 ;  /* 0x0005401801007387 */ /* 0x0001e80000100a00 */
[----:B------:R1:W-:Y:S04]  /*83500*/  STL.64 [R1+0x548], R26 ;  /* 0x0005481a01007387 */ /* 0x0003e80000100a00 */
[----:B0-----:R-:W4:Y:S01]  /*83510*/  LDL.LU.64 R24, [R1+0x64c8] ;  /* 0x0064c80001187983 */ /* 0x001f220000300a00 */
[----:B-1----:R-:W-:-:S03]  /*83520*/  IMAD.MOV.U32 R27, RZ, RZ, R8 ;  /* 0x000000ffff1b7224 */ /* 0x002fc600078e0008 */
[----:B------:R-:W4:Y:S01]  /*83530*/  LDL.LU.64 R10, [R1+0x64c0] ;  /* 0x0064c000010a7983 */ /* 0x000f220000300a00 */
[----:B------:R-:W-:-:S03]  /*83540*/  IMAD.MOV.U32 R26, RZ, RZ, R9 ;  /* 0x000000ffff1a7224 */ /* 0x000fc600078e0009 */
[----:B------:R-:W4:Y:S01]  /*83550*/  LDL.LU.64 R8, [R1+0x64b8] ;  /* 0x0064b80001087983 */ /* 0x000f220000300a00 */
[----:B--2---:R-:W-:Y:S01]  /*83560*/  MOV R60, R4 ;  /* 0x00000004003c7202 */ /* 0x004fe20000000f00 */
[----:B------:R-:W-:Y:S02]  /*83570*/  IMAD.MOV.U32 R61, RZ, RZ, R5 ;  /* 0x000000ffff3d7224 */ /* 0x000fe400078e0005 */
[----:B------:R-:W-:Y:S04]  /*83580*/  STL [R1+0x6394], R26 ;  /* 0x0063941a01007387 */ /* 0x000fe80000100800 */
[----:B------:R0:W-:Y:S01]  /*83590*/  STL [R1+0x6390], R27 ;  /* 0x0063901b01007387 */ /* 0x0001e20000100800 */
[----:B------:R-:W-:Y:S02]  /*835a0*/  IMAD.MOV.U32 R3, RZ, RZ, R13 ;  /* 0x000000ffff037224 */ /* 0x000fe400078e000d */
[----:B0-----:R-:W-:-:S02]  /*835b0*/  IMAD.MOV.U32 R27, RZ, RZ, R12 ;  /* 0x000000ffff1b7224 */ /* 0x001fc400078e000c */
[----:B---3--:R-:W-:Y:S02]  /*835c0*/  IMAD.MOV.U32 R26, RZ, RZ, R21 ;  /* 0x000000ffff1a7224 */ /* 0x008fe400078e0015 */
[----:B------:R-:W-:Y:S02]  /*835d0*/  IMAD.MOV.U32 R2, RZ, RZ, R56 ;  /* 0x000000ffff027224 */ /* 0x000fe400078e0038 */
[----:B------:R-:W-:Y:S01]  /*835e0*/  IMAD.MOV.U32 R0, RZ, RZ, R57 ;  /* 0x000000ffff007224 */ /* 0x000fe200078e0039 */
[C---:B----4-:R-:W-:Y:S08]  /*835f0*/  HMMA.16816.F32.BF16 R8, R40.reuse, R4, R8 ;  /* 0x000000042808723c */ /* 0x050ff00000041808 */
[C---:B------:R-:W-:Y:S11]  /*83600*/  HMMA.16816.F32.BF16 R4, R40.reuse, R12, R44 ;  /* 0x0000000c2804723c */ /* 0x040ff6000004182c */
        /* <DEDUP_REMOVED lines=8> */
[----:B------:R-:W-:-:S13]  /*83690*/  STL [R1+0x63a0], R27 ;  /* 0x0063a01b01007387 */ /* 0x000fda0000100800 */
[----:B------:R-:W-:Y:S04]  /*836a0*/  STL.64 [R1+0x510], R4 ;  /* 0x0005100401007387 */ /* 0x000fe80000100a00 */
[----:B------:R0:W-:Y:S02]  /*836b0*/  STL.64 [R1+0x518], R6 ;  /* 0x0005180601007387 */ /* 0x0001e40000100a00 */
[----:B0-----:R-:W-:Y:S01]  /*836c0*/  HMMA.16816.F32.BF16 R4, R40, R32, R28 ;  /* 0x000000202804723c */ /* 0x001fe2000004181c */
[----:B------:R-:W-:Y:S01]  /*836d0*/  IMAD.MOV.U32 R60, RZ, RZ, R20 ;  /* 0x000000ffff3c7224 */ /* 0x000fe200078e0014 */
[----:B------:R-:W-:Y:S04]  /*836e0*/  STL [R1+0x63ac], R26 ;  /* 0x0063ac1a01007387 */ /* 0x000fe80000100800 */
[----:B------:R-:W-:-:S13]  /*836f0*/  STL [R1+0x63a8], R60 ;  /* 0x0063a83c01007387 */ /* 0x000fda0000100800 */
[----:B------:R-:W-:Y:S04]  /*83700*/  STL.64 [R1+0x500], R4 ;  /* 0x0005000401007387 */ /* 0x000fe80000100a00 */
[----:B------:R0:W-:Y:S01]  /*83710*/  STL.64 [R1+0x508], R6 ;  /* 0x0005080601007387 */ /* 0x0001e20000100a00 */
[----:B------:R-:W-:Y:S01]  /*83720*/  IMAD.MOV.U32 R61, RZ, RZ, R33 ;  /* 0x000000ffff3d7224 */ /* 0x000fe200078e0021 */
[----:B0-----:R-:W-:Y:S01]  /*83730*/  HMMA.16816.F32.BF16 R4, R40, R48, R36 ;  /* 0x000000302804723c */ /* 0x001fe20000041824 */
[----:B------:R-:W-:-:S03]  /*83740*/  IMAD.MOV.U32 R27, RZ, RZ, R32 ;  /* 0x000000ffff1b7224 */ /* 0x000fc600078e0020 */
[----:B------:R-:W-:Y:S04]  /*83750*/  STL [R1+0x63b4], R61 ;  /* 0x0063b43d01007387 */ /* 0x000fe80000100800 */
[----:B------:R-:W-:Y:S04]  /*83760*/  STL [R1+0x63b0], R27 ;  /* 0x0063b01b01007387 */ /* 0x000fe80000100800 */
[----:B------:R-:W-:Y:S07]  /*83770*/  STL.64 [R1+0x64b0], R24 ;  /* 0x0064b01801007387 */ /* 0x000fee0000100a00 */
[----:B------:R-:W-:Y:S04]  /*83780*/  STL.64 [R1+0x4f0], R4 ;  /* 0x0004f00401007387 */ /* 0x000fe80000100a00 */
[----:B------:R0:W-:Y:S02]  /*83790*/  STL.64 [R1+0x4f8], R6 ;  /* 0x0004f80601007387 */ /* 0x0001e40000100a00 */
[----:B0-----:R-:W-:Y:S01]  /*837a0*/  HMMA.16816.F32.BF16 R4, R40, R56, R52 ;  /* 0x000000382804723c */ /* 0x001fe20000041834 */
[----:B------:R-:W-:-:S02]  /*837b0*/  IMAD.MOV.U32 R3, RZ, RZ, R49 ;  /* 0x000000ffff037224 */ /* 0x000fc400078e0031 */
[----:B------:R-:W-:-:S03]  /*837c0*/  IMAD.MOV.U32 R60, RZ, RZ, R48 ;  /* 0x000000ffff3c7224 */ /* 0x000fc600078e0030 */
[----:B------:R-:W-:Y:S04]  /*837d0*/  STL [R1+0x63bc], R3 ;  /* 0x0063bc0301007387 */ /* 0x000fe80000100800 */
[----:B------:R-:W-:Y:S09]  /*837e0*/  STL [R1+0x63b8], R60 ;  /* 0x0063b83c01007387 */ /* 0x000ff20000100800 */
[----:B------:R0:W-:Y:S04]  /*837f0*/  STL.64 [R1+0x4e0], R4 ;  /* 0x0004e00401007387 */ /* 0x0001e80000100a00 */
[----:B------:R1:W-:Y:S04]  /*83800*/  STL.64 [R1+0x4e8], R6 ;  /* 0x0004e80601007387 */ /* 0x0003e80000100a00 */
        /* <DEDUP_REMOVED lines=8> */
[----:B------:R-:W3:Y:S04]  /*83890*/  LDL.LU.64 R8, [R1+0x40] ;  /* 0x0000400001087983 */ /* 0x000ee80000300a00 */
[----:B0-----:R-:W4:Y:S04]  /*838a0*/  LDL.LU R4, [R1+0x4c0] ;  /* 0x0004c00001047983 */ /* 0x001f280000300800 */
[----:B------:R-:W4:Y:S04]  /*838b0*/  LDL.LU R5, [R1+0x4c4] ;  /* 0x0004c40001057983 */ /* 0x000f280000300800 */
[----:B-1----:R-:W4:Y:S04]  /*838c0*/  LDL.LU R6, [R1+0x4c8] ;  /* 0x0004c80001067983 */ /* 0x002f280000300800 */
[----:B------:R-:W4:Y:S04]  /*838d0*/  LDL.LU R7, [R1+0x4cc] ;  /* 0x0004cc0001077983 */ /* 0x000f280000300800 */
[----:B------:R-:W4:Y:S04]  /*838e0*/  LDL.LU.64 R20, [R1+0x30] ;  /* 0x0000300001147983 */ /* 0x000f280000300a00 */
        /* <DEDUP_REMOVED lines=10> */
[----:B------:R-:W2:Y:S04]  /*83990*/  LDL.LU.64 R56, [R1] ;  /* 0x0000000001387983 */ /* 0x000ea80000300a00 */
        /* <DEDUP_REMOVED lines=14> */
[C---:B---3--:R-:W-:Y:S08]  /*83a80*/  HMMA.16816.F32.BF16 R24, R40.reuse, R8, R24 ;  /* 0x000000082818723c */ /* 0x048ff00000041818 */
[----:B----4-:R-:W-:Y:S11]  /*83a90*/  HMMA.16816.F32.BF16 R4, R40, R20, R4 ;  /* 0x000000142804723c */ /* 0x010ff60000041804 */
[----:B------:R0:W-:Y:S04]  /*83aa0*/  STL.64 [R1+0x4d0], R24 ;  /* 0x0004d01801007387 */ /* 0x0001e80000100a00 */
[----:B------:R1:W-:Y:S01]  /*83ab0*/  STL.64 [R1+0x4d8], R26 ;  /* 0x0004d81a01007387 */ /* 0x0003e20000100a00 */
[----:B------:R-:W-:-:S03]  /*83ac0*/  IMAD.MOV.U32 R60, RZ, RZ, R20 ;  /* 0x000000ffff3c7224 */ /* 0x000fc600078e0014 */
[----:B0-----:R-:W3:Y:S01]  /*83ad0*/  LDL.LU.64 R24, [R1+0x64b0] ;  /* 0x0064b00001187983 */ /* 0x001ee20000300a00 */
[----:B-1----:R-:W-:Y:S01]  /*83ae0*/  IMAD.MOV.U32 R26, RZ, RZ, R9 ;  /* 0x000000ffff1a7224 */ /* 0x002fe200078e0009 */
[C---:B--2---:R-:W-:Y:S01]  /*83af0*/  HMMA.16816.F32.BF16 R28, R40.reuse, R32, R28 ;  /* 0x00000020281c723c */ /* 0x044fe2000004181c */
[----:B------:R-:W-:Y:S02]  /*83b00*/  IMAD.MOV.U32 R27, RZ, RZ, R8 ;  /* 0x000000ffff1b7224 */ /* 0x000fe400078e0008 */
[----:B------:R-:W2:Y:S04]  /*83b10*/  LDL.LU.64 R8, [R1+0x64a8] ;  /* 0x0064a80001087983 */ /* 0x000ea80000300a00 */
[----:B------:R-:W-:Y:S04]  /*83b20*/  STL [R1+0x63cc], R26 ;  /* 0x0063cc1a01007387 */ /* 0x000fe80000100800 */
[----:B------:R-:W-:Y:S04]  /*83b30*/  STL [R1+0x63c8], R27 ;  /* 0x0063c81b01007387 */ /* 0x000fe80000100800 */
[----:B------:R-:W-:Y:S01]  /*83b40*/  STL.64 [R1+0x4c0], R4 ;  /* 0x0004c00401007387 */ /* 0x000fe20000100a00 */
[----:B------:R-:W-:Y:S03]  /*83b50*/  HMMA.16816.F32.BF16 R36, R40, R48, R36 ;  /* 0x000000302824723c */ /* 0x000fe60000041824 */
[----:B------:R0:W-:Y:S01]  /*83b60*/  STL.64 [R1+0x4c8], R6 ;  /* 0x0004c80601007387 */ /* 0x0001e20000100a00 */
[----:B------:R-:W-:-:S04]  /*83b70*/  IMAD.MOV.U32 R61, RZ, RZ, R21 ;  /* 0x000000ffff3d7224 */ /* 0x000fc800078e0015 */
[----:B------:R-:W-:Y:S01]  /*83b80*/  HMMA.16816.F32.BF16 R52, R40, R56, R52 ;  /* 0x000000382834723c */ /* 0x000fe20000041834 */
[----:B0-----:R-:W4:Y:S04]  /*83b90*/  LDL.LU.64 R6, [R1+0x64a0] ;  /* 0x0064a00001067983 */ /* 0x001f280000300a00 */
[----:B------:R-:W2:Y:S04]  /*83ba0*/  LDL.LU.64 R4, [R1+0x6498] ;  /* 0x0064980001047983 */ /* 0x000ea80000300a00 */
[----:B------:R-:W2:Y:S04]  /*83bb0*/  LDL.LU R20, [R1+0x450] ;  /* 0x0004500001147983 */ /* 0x000ea80000300800 */
[----:B------:R-:W2:Y:S04]  /*83bc0*/  LDL.LU R21, [R1+0x454] ;  /* 0x0004540001157983 */ /* 0x000ea80000300800 */
[----:B------:R-:W2:Y:S04]  /*83bd0*/  LDL.LU R22, [R1+0x458] ;  /* 0x0004580001167983 */ /* 0x000ea80000300800 */
[----:B------:R-:W2:Y:S04]  /*83be0*/  LDL.LU R23, [R1+0x45c] ;  /* 0x00045c0001177983 */ /* 0x000ea80000300800 */
[----:B------:R-:W-:Y:S04]  /*83bf0*/  STL [R1+0x63d0], R60 ;  /* 0x0063d03c01007387 */ /* 0x000fe80000100800 */
[----:B------:R-:W-:Y:S01]  /*83c00*/  STL.64 [R1+0x4b0], R28 ;  /* 0x0004b01c01007387 */ /* 0x000fe20000100a00 */
[----:B------:R-:W-:-:S03]  /*83c10*/  IMAD.MOV.U32 R2, RZ, RZ, R32 ;  /* 0x000000ffff027224 */ /* 0x000fc600078e0020 */
[----:B------:R0:W-:Y:S01]  /*83c20*/  STL.64 [R1+0x4b8], R30 ;  /* 0x0004b81e01007387 */ /* 0x0001e20000100a00 */
[----:B------:R-:W-:Y:S01]  /*83c30*/  IMAD.MOV.U32 R3, RZ, RZ, R33 ;  /* 0x000000ffff037224 */ /* 0x000fe200078e0021 */
[----:B------:R-:W-:Y:S01]  /*83c40*/  MOV R27, R48 ;  /* 0x00000030001b7202 */ /* 0x000fe20000000f00 */
        /* <DEDUP_REMOVED lines=12> */
[----:B------:R-:W2:Y:S04]  /*83d10*/  LDL.LU.64 R48, [R1+0x6458] ;  /* 0x0064580001307983 */ /* 0x000ea80000300a00 */
[----:B------:R-:W-:Y:S04]  /*83d20*/  STL.64 [R1+0x490], R52 ;  /* 0x0004903401007387 */ /* 0x000fe80000100a00 */
[----:B------:R0:W-:Y:S04]  /*83d30*/  STL.64 [R1+0x498], R54 ;  /* 0x0004983601007387 */ /* 0x0001e80000100a00 */
[----:B0-----:R-:W3:Y:S04]  /*83d40*/  LDL.LU.64 R54, [R1+0x6450] ;  /* 0x0064500001367983 */ /* 0x001ee80000300a00 */
[----:B------:R-:W3:Y:S04]  /*83d50*/  LDL.LU.64 R52, [R1+0x6448] ;  /* 0x0064480001347983 */ /* 0x000ee80000300a00 */
[----:B------:R-:W3:Y:S04]  /*83d60*/  LDL.LU.64 R58, [R1+0x6440] ;  /* 0x00644000013a7983 */ /* 0x000ee80000300a00 */
[----:B------:R-:W3:Y:S01]  /*83d70*/  LDL.LU.64 R56, [R1+0x6438] ;  /* 0x0064380001387983 */ /* 0x000ee20000300a00 */
[C---:B--2---:R-:W-:Y:S08]  /*83d80*/  HMMA.16816.F32.BF16 R16, R40.reuse, R48, R16 ;  /* 0x000000302810723c */ /* 0x044ff00000041810 */
[----:B---3--:R-:W-:Y:S01]  /*83d90*/  HMMA.16816.F32.BF16 R44, R40, R56, R44 ;  /* 0x00000038282c723c */ /* 0x008fe2000004182c */
[----:B------:R-:W-:Y:S04]  /*83da0*/  STL.64 [R1+0x6220], R58 ;  /* 0x0062203a01007387 */ /* 0x000fe80000100a00 */
[----:B------:R-:W-:-:S14]  /*83db0*/  STL.64 [R1+0x6218], R56 ;  /* 0x0062183801007387 */ /* 0x000fdc0000100a00 */
[----:B------:R-:W-:Y:S04]  /*83dc0*/  STL.64 [R1+0x480], R44 ;  /* 0x0004802c01007387 */ /* 0x000fe80000100a00 */
[----:B------:R0:W-:Y:S02]  /*83dd0*/  STL.64 [R1+0x488], R46 ;  /* 0x0004882e01007387 */ /* 0x0001e40000100a00 */
[----:B0-----:R-:W-:Y:S01]  /*83de0*/  HMMA.16816.F32.BF16 R44, R40, R52, R12 ;  /* 0x00000034282c723c */ /* 0x001fe2000004180c */
[----:B------:R-:W-:Y:S01]  /*83df0*/  IMAD.MOV.U32 R56, RZ, RZ, R9 ;  /* 0x000000ffff387224 */ /* 0x000fe200078e0009 */
[----:B------:R-:W2:Y:S01]  /*83e00*/  LDL.LU R12, [R1+0x440] ;  /* 0x00044000010c7983 */ /* 0x000ea20000300800 */
[----:B------:R-:W-:-:S05]  /*83e10*/  IMAD.MOV.U32 R57, RZ, RZ, R8 ;  /* 0x000000ffff397224 */ /* 0x000fca00078e0008 */
[----:B------:R-:W-:Y:S11]  /*83e20*/  HMMA.16816.F32.BF16 R8, R40, R36, R20 ;  /* 0x000000242808723c */ /* 0x000ff60000041814 */
[----:B------:R-:W-:Y:S04]  /*83e30*/  STL.64 [R1+0x470], R44 ;  /* 0x0004702c01007387 */ /* 0x000fe80000100a00 */
[----:B------:R-:W-:Y:S04]  /*83e40*/  STL.64 [R1+0x478], R46 ;  /* 0x0004782e01007387 */ /* 0x000fe80000100a00 */
[----:B------:R-:W2:Y:S04]  /*83e50*/  LDL.LU R13, [R1+0x444] ;  /* 0x00044400010d7983 */ /* 0x000ea80000300800 */
[----:B------:R-:W2:Y:S04]  /*83e60*/  LDL.LU R14, [R1+0x448] ;  /* 0x00044800010e7983 */ /* 0x000ea80000300800 */
[----:B------:R-:W2:Y:S04]  /*83e70*/  LDL.LU R15, [R1+0x44c] ;  /* 0x00044c00010f7983 */ /* 0x000ea80000300800 */
[----:B------:R-:W-:Y:S04]  /*83e80*/  STL.64 [R1+0x6210], R54 ;  /* 0x0062103601007387 */ /* 0x000fe80000100a00 */
[----:B------:R0:W-:Y:S04]  /*83e90*/  STL.64 [R1+0x6208], R52 ;  /* 0x0062083401007387 */ /* 0x0001e80000100a00 */
[----:B------:R-:W-:Y:S04]  /*83ea0*/  STL.64 [R1+0x460], R16 ;  /* 0x0004601001007387 */ /* 0x000fe80000100a00 */
[----:B------:R-:W-:Y:S04]  /*83eb0*/  STL.64 [R1+0x468], R18 ;  /* 0x0004681201007387 */ /* 0x000fe80000100a00 */
[----:B0-----:R-:W3:Y:S04]  /*83ec0*/  LDL.LU R52, [R1+0x2f0] ;  /* 0x0002f00001347983 */ /* 0x001ee80000300800 */
[----:B------:R-:W3:Y:S04]  /*83ed0*/  LDL.LU R53, [R1+0x2f4] ;  /* 0x0002f40001357983 */ /* 0x000ee80000300800 */
[----:B------:R-:W3:Y:S04]  /*83ee0*/  LDL.LU R54, [R1+0x2f8] ;  /* 0x0002f80001367983 */ /* 0x000ee80000300800 */
[----:B------:R-:W3:Y:S04]  /*83ef0*/  LDL.LU R55, [R1+0x2fc] ;  /* 0x0002fc0001377983 */ /* 0x000ee80000300800 */
[----:B------:R-:W-:Y:S04]  /*83f00*/  STL.64 [R1+0x6200], R50 ;  /* 0x0062003201007387 */ /* 0x000fe80000100a00 */
[----:B------:R-:W-:Y:S04]  /*83f10*/  STL.64 [R1+0x61f8], R48 ;  /* 0x0061f83001007387 */ /* 0x000fe80000100a00 */
[----:B------:R-:W3:Y:S04]  /*83f20*/  LDL.LU R44, [R1+0x430] ;  /* 0x00043000012c7983 */ /* 0x000ee80000300800 */
[----:B------:R-:W-:Y:S04]  /*83f30*/  STL.64 [R1+0x450], R8 ;  /* 0x0004500801007387 */ /* 0x000fe80000100a00 */
[----:B------:R-:W-:Y:S04]  /*83f40*/  STL.64 [R1+0x458], R10 ;  /* 0x0004580a01007387 */ /* 0x000fe80000100a00 */
[----:B------:R-:W3:Y:S04]  /*83f50*/  LDL.LU R45, [R1+0x434] ;  /* 0x00043400012d7983 */ /* 0x000ee80000300800 */
[----:B------:R-:W3:Y:S04]  /*83f60*/  LDL.LU R46, [R1+0x438] ;  /* 0x00043800012e7983 */ /* 0x000ee80000300800 */
[----:B------:R-:W3:Y:S04]  /*83f70*/  LDL.LU R47, [R1+0x43c] ;  /* 0x00043c00012f7983 */ /* 0x000ee80000300800 */
[----:B------:R-:W-:Y:S04]  /*83f80*/  STL.64 [R1+0x61f0], R38 ;  /* 0x0061f02601007387 */ /* 0x000fe80000100a00 */
[----:B------:R0:W-:Y:S04]  /*83f90*/  STL.64 [R1+0x61e8], R36 ;  /* 0x0061e82401007387 */ /* 0x0001e80000100a00 */
        /* <DEDUP_REMOVED lines=12> */
[----:B----4-:R-:W-:-:S02]  /*84060*/  IMAD.MOV.U32 R49, RZ, RZ, R6 ;  /* 0x000000ffff317224 */ /* 0x010fc400078e0006 */
[----:B------:R-:W-:Y:S01]  /*84070*/  IMAD.MOV.U32 R48, RZ, RZ, R7 ;  /* 0x000000ffff307224 */ /* 0x000fe200078e0007 */
[----:B--2---:R-:W-:Y:S01]  /*84080*/  HMMA.16816.F32.BF16 R8, R40, R32, R12 ;  /* 0x000000202808723c */ /* 0x004fe2000004180c */
[----:B------:R-:W2:-:S15]  /*84090*/  LDL.LU R12, [R1+0x400] ;  /* 0x00040000010c7983 */ /* 0x000e9e0000300800 */
[----:B------:R-:W-:-:S03]  /*840a0*/  NOP ;  /* 0x0000000000007918 */ /* 0x000fc60000000000 */
[----:B------:R0:W-:Y:S04]  /*840b0*/  STL.64 [R1+0x440], R8 ;  /* 0x0004400801007387 */ /* 0x0001e80000100a00 */
[----:B------:R1:W-:Y:S04]  /*840c0*/  STL.64 [R1+0x448], R10 ;  /* 0x0004480a01007387 */ /* 0x0003e80000100a00 */
[----:B------:R-:W2:Y:S04]  /*840d0*/  LDL.LU R13, [R1+0x404] ;  /* 0x00040400010d7983 */ /* 0x000ea80000300800 */
[----:B------:R-:W2:Y:S04]  /*840e0*/  LDL.LU R14, [R1+0x408] ;  /* 0x00040800010e7983 */ /* 0x000ea80000300800 */
[----:B------:R-:W2:Y:S04]  /*840f0*/  LDL.LU R15, [R1+0x40c] ;  /* 0x00040c00010f7983 */ /* 0x000ea80000300800 */
[----:B0-----:R-:W4:Y:S04]  /*84100*/  LDL.LU R8, [R1+0x3f0] ;  /* 0x0003f00001087983 */ /* 0x001f280000300800 */
[----:B------:R-:W4:Y:S04]  /*84110*/  LDL.LU R9, [R1+0x3f4] ;  /* 0x0003f40001097983 */ /* 0x000f280000300800 */
[----:B-1----:R-:W4:Y:S04]  /*84120*/  LDL.LU R10, [R1+0x3f8] ;  /* 0x0003f800010a7983 */ /* 0x002f280000300800 */
[----:B------:R-:W4:Y:S01]  /*84130*/  LDL.LU R11, [R1+0x3fc] ;  /* 0x0003fc00010b7983 */ /* 0x000f220000300800 */
[----:B---3--:R-:W-:Y:S03]  /*84140*/  HMMA.16816.F32.BF16 R44, R40, R28, R44 ;  /* 0x0000001c282c723c */ /* 0x008fe6000004182c */
[----:B------:R-:W-:Y:S04]  /*84150*/  STL.64 [R1+0x61e0], R34 ;  /* 0x0061e02201007387 */ /* 0x000fe80000100a00 */
[----:B------:R0:W-:Y:S02]  /*84160*/  STL.64 [R1+0x61d8], R32 ;  /* 0x0061d82001007387 */ /* 0x0001e40000100a00 */
[----:B0-----:R-:W-:-:S02]  /*84170*/  IMAD.MOV.U32 R33, RZ, RZ, R4 ;  /* 0x000000ffff217224 */ /* 0x001fc400078e0004 */
[----:B------:R-:W-:Y:S01]  /*84180*/  IMAD.MOV.U32 R32, RZ, RZ, R5 ;  /* 0x000000ffff207224 */ /* 0x000fe200078e0005 */
[----:B------:R-:W3:Y:S04]  /*84190*/  LDL.LU R4, [R1+0x3e0] ;  /* 0x0003e00001047983 */ /* 0x000ee80000300800 */
[----:B------:R-:W3:Y:S04]  /*841a0*/  LDL.LU R5, [R1+0x3e4] ;  /* 0x0003e40001057983 */ /* 0x000ee80000300800 */
[----:B------:R-:W3:Y:S04]  /*841b0*/  LDL.LU R6, [R1+0x3e8] ;  /* 0x0003e80001067983 */ /* 0x000ee80000300800 */
[----:B------:R-:W3:Y:S04]  /*841c0*/  LDL.LU R7, [R1+0x3ec] ;  /* 0x0003ec0001077983 */ /* 0x000ee80000300800 */
[----:B------:R0:W-:Y:S04]  /*841d0*/  STL.64 [R1+0x430], R44 ;  /* 0x0004302c01007387 */ /* 0x0001e80000100a00 */
[----:B------:R1:W-:Y:S01]  /*841e0*/  STL.64 [R1+0x438], R46 ;  /* 0x0004382e01007387 */ /* 0x0003e20000100a00 */
[C---:B------:R-:W-:Y:S03]  /*841f0*/  HMMA.16816.F32.BF16 R20, R40.reuse, R24, R20 ;  /* 0x000000182814723c */ /* 0x040fe60000041814 */
[----:B0-----:R-:W2:Y:S04]  /*84200*/  LDL.LU R44, [R1+0x340] ;  /* 0x00034000012c7983 */ /* 0x001ea80000300800 */
[----:B------:R-:W2:Y:S04]  /*84210*/  LDL.LU R45, [R1+0x344] ;  /* 0x00034400012d7983 */ /* 0x000ea80000300800 */
[----:B-1----:R-:W2:Y:S04]  /*84220*/  LDL.LU R46, [R1+0x348] ;  /* 0x00034800012e7983 */ /* 0x002ea80000300800 */
        /* <DEDUP_REMOVED lines=10> */
[----:B------:R-:W2:Y:S04]  /*842d0*/  LDL.LU.64 R20, [R1+0x6428] ;  /* 0x0064280001147983 */ /* 0x000ea80000300a00 */
[----:B------:R-:W-:Y:S01]  /*842e0*/  STL.64 [R1+0x61b0], R24 ;  /* 0x0061b01801007387 */ /* 0x000fe20000100a00 */
        /* <DEDUP_REMOVED lines=30> */
[----:B0-----:R-:W2:Y:S04]  /*844d0*/  LDL.LU R12, [R1+0x130] ;  /* 0x00013000010c7983 */ /* 0x001ea80000300800 */
[----:B------:R-:W2:Y:S01]  /*844e0*/  LDL.LU R13, [R1+0x134] ;  /* 0x00013400010d7983 */ /* 0x000ea20000300800 */
[----:B---3--:R-:W-:-:S15]  /*844f0*/  HMMA.16816.F32.BF16 R4, R40, R8, R4 ;  /* 0x000000082804723c */ /* 0x008fde0000041804 */
[----:B------:R-:W-:-:S04]  /*84500*/  NOP ;  /* 0x0000000000007918 */ /* 0x000fc80000000000 */
[----:B------:R-:W-:Y:S04]  /*84510*/  STL.64 [R1+0x3e0], R4 ;  /* 0x0003e00401007387 */ /* 0x000fe80000100a00 */
[----:B------:R0:W-:Y:S04]  /*84520*/  STL.64 [R1+0x3e8], R6 ;  /* 0x0003e80601007387 */ /* 0x0001e80000100a00 */
[----:B0-----:R-:W3:Y:S04]  /*84530*/  LDL.LU.64 R6, [R1+0x63f0] ;  /* 0x0063f00001067983 */ /* 0x001ee80000300a00 */
[----:B------:R-:W2:Y:S04]  /*84540*/  LDL.LU.64 R4, [R1+0x63e8] ;  /* 0x0063e80001047983 */ /* 0x000ea80000300a00 */
[----:B----4-:R-:W-:Y:S04]  /*84550*/  STL.64 [R1+0x6260], R10 ;  /* 0x0062600a01007387 */ /* 0x010fe80000100a00 */
[----:B------:R0:W-:Y:S04]  /*84560*/  STL.64 [R1+0x6258], R8 ;  /* 0x0062580801007387 */ /* 0x0001e80000100a00 */
[----:B0-----:R-:W4:Y:S04]  /*84570*/  LDL.LU R8, [R1+0x330] ;  /* 0x0003300001087983 */ /* 0x001f280000300800 */
[----:B------:R-:W4:Y:S04]  /*84580*/  LDL.LU R9, [R1+0x334] ;  /* 0x0003340001097983 */ /* 0x000f280000300800 */
[----:B------:R-:W4:Y:S04]  /*84590*/  LDL.LU R10, [R1+0x338] ;  /* 0x00033800010a7983 */ /* 0x000f280000300800 */
[----:B------:R-:W4:Y:S01]  /*845a0*/  LDL.LU R11, [R1+0x33c] ;  /* 0x00033c00010b7983 */ /* 0x000f220000300800 */
[----:B--2---:R-:W-:Y:S03]  /*845b0*/  HMMA.16816.F32.BF16 R40, R40, R4, R44 ;  /* 0x000000042828723c */ /* 0x004fe6000004182c */
[----:B------:R-:W4:Y:S04]  /*845c0*/  LDL.LU.64 R46, [R1+0x63e0] ;  /* 0x0063e000012e7983 */ /* 0x000f280000300a00 */
[----:B------:R-:W4:Y:S04]  /*845d0*/  LDL.LU.64 R44, [R1+0x63d8] ;  /* 0x0063d800012c7983 */ /* 0x000f280000300a00 */
[----:B---3--:R-:W-:Y:S04]  /*845e0*/  STL.64 [R1+0x6270], R6 ;  /* 0x0062700601007387 */ /* 0x008fe80000100a00 */
[----:B------:R0:W-:Y:S04]  /*845f0*/  STL.64 [R1+0x6268], R4 ;  /* 0x0062680401007387 */ /* 0x0001e80000100a00 */
[----:B------:R-:W-:Y:S04]  /*84600*/  STL.64 [R1+0x340], R40 ;  /* 0x0003402801007387 */ /* 0x000fe80000100a00 */
[----:B------:R-:W-:Y:S01]  /*84610*/  STL.64 [R1+0x348], R42 ;  /* 0x0003482a01007387 */ /* 0x000fe20000100a00 */
[C---:B----4-:R-:W-:Y:S08]  /*84620*/  HMMA.16816.F32.BF16 R8, R44.reuse, R12, R8 ;  /* 0x0000000c2c08723c */ /* 0x050ff00000041808 */
[C---:B0-----:R-:W-:Y:S08]  /*84630*/  HMMA.16816.F32.BF16 R4, R44.reuse, R20, R16 ;  /* 0x000000142c04723c */ /* 0x041ff00000041810 */
[C---:B------:R-:W-:Y:S03]  /*84640*/  HMMA.16816.F32.BF16 R12, R44.reuse, R32, R28 ;  /* 0x000000202c0c723c */ /* 0x040fe6000004181c */
[----:B------:R-:W-:Y:S04]  /*84650*/  STL.64 [R1+0x330], R8 ;  /* 0x0003300801007387 */ /* 0x000fe80000100a00 */
[----:B------:R0:W-:Y:S04]  /*84660*/  STL.64 [R1+0x338], R10 ;  /* 0x0003380a01007387 */ /* 0x0001e80000100a00 */
[----:B------:R-:W-:Y:S04]  /*84670*/  STL.64 [R1+0x320], R4 ;  /* 0x0003200401007387 */ /* 0x000fe80000100a00 */
[----:B------:R1:W-:Y:S01]  /*84680*/  STL.64 [R1+0x328], R6 ;  /* 0x0003280601007387 */ /* 0x0003e20000100a00 */
[C---:B0-----:R-:W-:Y:S08]  /*84690*/  HMMA.16816.F32.BF16 R8, R44.reuse, R48, R36 ;  /* 0x000000302c08723c */ /* 0x041ff00000041824 */
[----:B-1----:R-:W-:Y:S01]  /*846a0*/  HMMA.16816.F32.BF16 R4, R44, R56, R52 ;  /* 0x000000382c04723c */ /* 0x002fe20000041834 */
[----:B------:R-:W-:Y:S04]  /*846b0*/  STL.64 [R1+0x310], R12 ;  /* 0x0003100c01007387 */ /* 0x000fe80000100a00 */
[----:B------:R-:W-:Y:S04]  /*846c0*/  STL.64 [R1+0x318], R14 ;  /* 0x0003180e01007387 */ /* 0x000fe80000100a00 */
[----:B------:R-:W2:Y:S04]  /*846d0*/  LDL.LU R48, [R1+0x1e0] ;  /* 0x0001e00001307983 */ /* 0x000ea80000300800 */
[----:B------:R0:W-:Y:S04]  /*846e0*/  STL.64 [R1+0x300], R8 ;  /* 0x0003000801007387 */ /* 0x0001e80000100a00 */
[----:B------:R-:W-:Y:S04]  /*846f0*/  STL.64 [R1+0x308], R10 ;  /* 0x0003080a01007387 */ /* 0x000fe80000100a00 */
[----:B------:R1:W-:Y:S04]  /*84700*/  STL.64 [R1+0x2f0], R4 ;  /* 0x0002f00401007387 */ /* 0x0003e80000100a00 */
[----:B------:R3:W-:Y:S04]  /*84710*/  STL.64 [R1+0x2f8], R6 ;  /* 0x0002f80601007387 */ /* 0x0007e80000100a00 */
[----:B------:R-:W2:Y:S04]  /*84720*/  LDL.LU R49, [R1+0x1e4] ;  /* 0x0001e40001317983 */ /* 0x000ea80000300800 */
[----:B------:R-:W4:Y:S04]  /*84730*/  LDL.LU R50, [R1+0x1e8] ;  /* 0x0001e80001327983 */ /* 0x000f280000300800 */
[----:B------:R-:W4:Y:S04]  /*84740*/  LDL.LU R51, [R1+0x1ec] ;  /* 0x0001ec0001337983 */ /* 0x000f280000300800 */
[----:B----4-:R-:W-:Y:S04]  /*84750*/  STL.64 [R1+0x6280], R50 ;  /* 0x0062803201007387 */ /* 0x010fe80000100a00 */
[----:B--2---:R2:W-:Y:S04]  /*84760*/  STL.64 [R1+0x6278], R48 ;  /* 0x0062783001007387 */ /* 0x0045e80000100a00 */
[----:B------:R-:W4:Y:S04]  /*84770*/  LDL.LU R52, [R1+0x1f0] ;  /* 0x0001f00001347983 */ /* 0x000f280000300800 */
[----:B------:R-:W4:Y:S04]  /*84780*/  LDL.LU R53, [R1+0x1f4] ;  /* 0x0001f40001357983 */ /* 0x000f280000300800 */
[----:B------:R-:W2:Y:S04]  /*84790*/  LDL.LU R54, [R1+0x1f8] ;  /* 0x0001f80001367983 */ /* 0x000ea80000300800 */
[----:B------:R-:W2:Y:S01]  /*847a0*/  LDL.LU R55, [R1+0x1fc] ;  /* 0x0001fc0001377983 */ /* 0x000ea20000300800 */
[----:B------:R-:W-:-:S02]  /*847b0*/  IMAD.MOV.U32 R56, RZ, RZ, R60 ;  /* 0x000000ffff387224 */ /* 0x000fc400078e003c */
[----:B------:R-:W-:Y:S01]  /*847c0*/  IMAD.MOV.U32 R57, RZ, RZ, R26 ;  /* 0x000000ffff397224 */ /* 0x000fe200078e001a */
[----:B--2---:R-:W-:Y:S04]  /*847d0*/  STL.64 [R1+0x6290], R54 ;  /* 0x0062903601007387 */ /* 0x004fe80000100a00 */
[----:B----4-:R-:W-:Y:S04]  /*847e0*/  STL.64 [R1+0x6288], R52 ;  /* 0x0062883401007387 */ /* 0x010fe80000100a00 */
[----:B------:R-:W2:Y:S04]  /*847f0*/  LDL.LU R60, [R1+0x63d0] ;  /* 0x0063d000013c7983 */ /* 0x000ea80000300800 */
[----:B------:R-:W4:Y:S04]  /*84800*/  LDL.LU R26, [R1+0x63cc] ;  /* 0x0063cc00011a7983 */ /* 0x000f280000300800 */
[----:B------:R0:W-:Y:S04]  /*84810*/  STL.64 [R1+0x6298], R56 ;  /* 0x0062983801007387 */ /* 0x0001e80000100a00 */
[----:B------:R-:W2:Y:S04]  /*84820*/  LDL.LU R28, [R1+0x200] ;  /* 0x00020000011c7983 */ /* 0x000ea80000300800 */
[----:B------:R-:W2:Y:S04]  /*84830*/  LDL.LU R29, [R1+0x204] ;  /* 0x00020400011d7983 */ /* 0x000ea80000300800 */
[----:B------:R-:W2:Y:S04]  /*84840*/  LDL.LU R30, [R1+0x208] ;  /* 0x00020800011e7983 */ /* 0x000ea80000300800 */
[----:B------:R-:W2:Y:S01]  /*84850*/  LDL.LU R31, [R1+0x20c] ;  /* 0x00020c00011f7983 */ /* 0x000ea20000300800 */
[----:B------:R-:W-:-:S02]  /*84860*/  IMAD.MOV.U32 R16, RZ, RZ, R27 ;  /* 0x000000ffff107224 */ /* 0x000fc400078e001b */
[----:B------:R-:W-:Y:S02]  /*84870*/  IMAD.MOV.U32 R17, RZ, RZ, R0 ;  /* 0x000000ffff117224 */ /* 0x000fe400078e0000 */
[----:B0-----:R-:W-:Y:S02]  /*84880*/  IMAD.MOV.U32 R8, RZ, RZ, R2 ;  /* 0x000000ffff087224 */ /* 0x001fe400078e0002 */
        /* <DEDUP_REMOVED lines=8> */
[----:B------:R0:W-:Y:S04]  /*84910*/  STL.64 [R1+0x62b8], R8 ;  /* 0x0062b80801007387 */ /* 0x0001e80000100a00 */
[----:B-1----:R-:W2:Y:S04]  /*84920*/  LDL.LU R4, [R1+0x220] ;  /* 0x0002200001047983 */ /* 0x002ea80000300800 */
[----:B------:R-:W2:Y:S04]  /*84930*/  LDL.LU R5, [R1+0x224] ;  /* 0x0002240001057983 */ /* 0x000ea80000300800 */
[----:B---3--:R-:W3:Y:S04]  /*84940*/  LDL.LU R6, [R1+0x228] ;  /* 0x0002280001067983 */ /* 0x008ee80000300800 */
[----:B------:R-:W3:Y:S01]  /*84950*/  LDL.LU R7, [R1+0x22c] ;  /* 0x00022c0001077983 */ /* 0x000ee20000300800 */
[----:B------:R-:W-:-:S02]  /*84960*/  IMAD.MOV.U32 R48, RZ, RZ, R60 ;  /* 0x000000ffff307224 */ /* 0x000fc400078e003c */
[----:B------:R-:W-:Y:S02]  /*84970*/  IMAD.MOV.U32 R49, RZ, RZ, R61 ;  /* 0x000000ffff317224 */ /* 0x000fe400078e003d */
[----:B----4-:R-:W-:Y:S01]  /*84980*/  IMAD.MOV.U32 R21, RZ, RZ, R26 ;  /* 0x000000ffff157224 */ /* 0x010fe200078e001a */
[----:B--2---:R-:W-:Y:S01]  /*84990*/  MOV R20, R27 ;  /* 0x0000001b00147202 */ /* 0x004fe20000000f00 */
[----:B---3--:R-:W-:Y:S04]  /*849a0*/  STL.64 [R1+0x62c8], R6 ;  /* 0x0062c80601007387 */ /* 0x008fe80000100a00 */
[----:B------:R1:W-:Y:S04]  /*849b0*/  STL.64 [R1+0x62c0], R4 ;  /* 0x0062c00401007387 */ /* 0x0003e80000100a00 */
[----:B------:R-:W2:Y:S04]  /*849c0*/  LDL.LU R60, [R1+0x63b8] ;  /* 0x0063b800013c7983 */ /* 0x000ea80000300800 */
[----:B------:R-:W3:Y:S04]  /*849d0*/  LDL.LU R61, [R1+0x63b4] ;  /* 0x0063b400013d7983 */ /* 0x000ee80000300800 */
[----:B------:R-:W-:Y:S04]  /*849e0*/  STL.64 [R1+0x62d0], R48 ;  /* 0x0062d03001007387 */ /* 0x000fe80000100a00 */
[----:B------:R-:W1:Y:S04]  /*849f0*/  LDL.LU R27, [R1+0x63b0] ;  /* 0x0063b000011b7983 */ /* 0x000e680000300800 */
[----:B------:R-:W4:Y:S04]  /*84a00*/  LDL.LU R26, [R1+0x63ac] ;  /* 0x0063ac00011a7983 */ /* 0x000f280000300800 */
[----:B------:R4:W-:Y:S04]  /*84a10*/  STL.64 [R1+0x62d8], R20 ;  /* 0x0062d81401007387 */ /* 0x0009e80000100a00 */
[----:B------:R-:W3:Y:S04]  /*84a20*/  LDL.LU R56, [R1+0x240] ;  /* 0x0002400001387983 */ /* 0x000ee80000300800 */
[----:B------:R-:W3:Y:S04]  /*84a30*/  LDL.LU R57, [R1+0x244] ;  /* 0x0002440001397983 */ /* 0x000ee80000300800 */
[----:B------:R-:W3:Y:S04]  /*84a40*/  LDL.LU R58, [R1+0x248] ;  /* 0x00024800013a7983 */ /* 0x000ee80000300800 */
[----:B------:R-:W3:Y:S01]  /*84a50*/  LDL.LU R59, [R1+0x24c] ;  /* 0x00024c00013b7983 */ /* 0x000ee20000300800 */
[----:B------:R-:W-:-:S02]  /*84a60*/  IMAD.MOV.U32 R25, RZ, RZ, R3 ;  /* 0x000000ffff197224 */ /* 0x000fc400078e0003 */
[----:B--2---:R-:W-:Y:S01]  /*84a70*/  IMAD.MOV.U32 R24, RZ, RZ, R60 ;  /* 0x000000ffff187224 */ /* 0x004fe200078e003c */
[----:B---3--:R-:W-:Y:S04]  /*84a80*/  STL.64 [R1+0x62e8], R58 ;  /* 0x0062e83a01007387 */ /* 0x008fe80000100a00 */
[----:B------:R2:W-:Y:S04]  /*84a90*/  STL.64 [R1+0x62e0], R56 ;  /* 0x0062e03801007387 */ /* 0x0005e80000100a00 */
[----:B------:R-:W3:Y:S04]  /*84aa0*/  LDL.LU R60, [R1+0x63a8] ;  /* 0x0063a800013c7983 */ /* 0x000ee80000300800 */
[----:B------:R-:W2:Y:S04]  /*84ab0*/  LDL.LU R3, [R1+0x63a4] ;  /* 0x0063a40001037983 */ /* 0x000ea80000300800 */
[----:B------:R1:W-:Y:S04]  /*84ac0*/  STL.64 [R1+0x62f0], R24 ;  /* 0x0062f01801007387 */ /* 0x0003e80000100a00 */
[----:B0-----:R-:W2:Y:S04]  /*84ad0*/  LDL.LU R8, [R1+0x260] ;  /* 0x0002600001087983 */ /* 0x001ea80000300800 */
[----:B------:R-:W2:Y:S04]  /*84ae0*/  LDL.LU R9, [R1+0x264] ;  /* 0x0002640001097983 */ /* 0x000ea80000300800 */
[----:B------:R-:W2:Y:S04]  /*84af0*/  LDL.LU R10, [R1+0x268] ;  /* 0x00026800010a7983 */ /* 0x000ea80000300800 */
[----:B------:R-:W2:Y:S01]  /*84b00*/  LDL.LU R11, [R1+0x26c] ;  /* 0x00026c00010b7983 */ /* 0x000ea20000300800 */
[----:B-1----:R-:W-:-:S02]  /*84b10*/  IMAD.MOV.U32 R4, RZ, RZ, R27 ;  /* 0x000000ffff047224 */ /* 0x002fc400078e001b */
[----:B------:R-:W-:Y:S02]  /*84b20*/  IMAD.MOV.U32 R5, RZ, RZ, R61 ;  /* 0x000000ffff057224 */ /* 0x000fe400078e003d */
[----:B----4-:R-:W-:Y:S02]  /*84b30*/  IMAD.MOV.U32 R21, RZ, RZ, R26 ;  /* 0x000000ffff157224 */ /* 0x010fe400078e001a */
[----:B---3--:R-:W-:Y:S01]  /*84b40*/  IMAD.MOV.U32 R20, RZ, RZ, R60 ;  /* 0x000000ffff147224 */ /* 0x008fe200078e003c */
[----:B--2---:R-:W-:Y:S04]  /*84b50*/  STL.64 [R1+0x6300], R10 ;  /* 0x0063000a01007387 */ /* 0x004fe80000100a00 */
[----:B------:R0:W-:Y:S04]  /*84b60*/  STL.64 [R1+0x62f8], R8 ;  /* 0x0062f80801007387 */ /* 0x0001e80000100a00 */
[----:B------:R-:W2:Y:S04]  /*84b70*/  LDL.LU R27, [R1+0x63a0] ;  /* 0x0063a000011b7983 */ /* 0x000ea80000300800 */
[----:B------:R-:W3:Y:S04]  /*84b80*/  LDL.LU R61, [R1+0x639c] ;  /* 0x00639c00013d7983 */ /* 0x000ee80000300800 */
[----:B------:R1:W-:Y:S04]  /*84b90*/  STL.64 [R1+0x6308], R4 ;  /* 0x0063080401007387 */ /* 0x0003e80000100a00 */
        /* <DEDUP_REMOVED lines=11> */
[----:B------:R-:W2:Y:S04]  /*84c50*/  LDL.LU R27, [R1+0x6390] ;  /* 0x00639000011b7983 */ /* 0x000ea80000300800 */
[----:B------:R-:W3:Y:S04]  /*84c60*/  LDL.LU R3, [R1+0x638c] ;  /* 0x00638c0001037983 */ /* 0x000ee80000300800 */
[----:B------:R1:W-:Y:S04]  /*84c70*/  STL.64 [R1+0x6328], R24 ;  /* 0x0063281801007387 */ /* 0x0003e80000100a00 */
[----:B0-----:R-:W2:Y:S04]  /*84c80*/  LDL.LU R8, [R1+0x290] ;  /* 0x0002900001087983 */ /* 0x001ea80000300800 */
[----:B------:R-:W2:Y:S04]  /*84c90*/  LDL.LU R9, [R1+0x294] ;  /* 0x0002940001097983 */ /* 0x000ea80000300800 */
[----:B------:R-:W2:Y:S04]  /*84ca0*/  LDL.LU R10, [R1+0x298] ;  /* 0x00029800010a7983 */ /* 0x000ea80000300800 */
[----:B------:R-:W2:Y:S01]  /*84cb0*/  LDL.LU R11, [R1+0x29c] ;  /* 0x00029c00010b7983 */ /* 0x000ea20000300800 */
[----:B-1----:R-:W-:-:S02]  /*84cc0*/  IMAD.MOV.U32 R4, RZ, RZ, R60 ;  /* 0x000000ffff047224 */ /* 0x002fc400078e003c */
        /* <DEDUP_REMOVED lines=20> */
[----:B------:R-:W-:Y:S02]  /*84e10*/  IMAD.MOV.U32 R8, RZ, RZ, R60 ;  /* 0x000000ffff087224 */ /* 0x000fe400078e003c */
[----:B---3--:R-:W-:Y:S01]  /*84e20*/  IMAD.MOV.U32 R9, RZ, RZ, R3 ;  /* 0x000000ffff097224 */ /* 0x008fe200078e0003 */
[----:B----4-:R-:W-:Y:S04]  /*84e30*/  STL.64 [R1+0x6368], R26 ;  /* 0x0063681a01007387 */ /* 0x010fe80000100a00 */
[----:B--2---:R0:W-:Y:S04]  /*84e40*/  STL.64 [R1+0x6360], R24 ;  /* 0x0063601801007387 */ /* 0x0041e80000100a00 */
[----:B------:R-:W2:Y:S04]  /*84e50*/  LDL.LU R32, [R1+0xd0] ;  /* 0x0000d00001207983 */ /* 0x000ea80000300800 */
[----:B------:R-:W2:Y:S04]  /*84e60*/  LDL.LU R33, [R1+0xd4] ;  /* 0x0000d40001217983 */ /* 0x000ea80000300800 */
[----:B------:R-:W3:Y:S04]  /*84e70*/  LDL.LU R56, [R1+0xe0] ;  /* 0x0000e00001387983 */ /* 0x000ee80000300800 */
[----:B------:R-:W4:Y:S04]  /*84e80*/  LDL.LU R61, [R1+0x6380] ;  /* 0x00638000013d7983 */ /* 0x000f280000300800 */
[----:B0-----:R-:W3:Y:S04]  /*84e90*/  LDL.LU R24, [R1+0x2e0] ;  /* 0x0002e00001187983 */ /* 0x001ee80000300800 */
[----:B------:R-:W3:Y:S04]  /*84ea0*/  LDL.LU R25, [R1+0x2e4] ;  /* 0x0002e40001197983 */ /* 0x000ee80000300800 */
[----:B------:R-:W3:Y:S04]  /*84eb0*/  LDL.LU R26, [R1+0x2e8] ;  /* 0x0002e800011a7983 */ /* 0x000ee80000300800 */
[----:B------:R-:W3:Y:S04]  /*84ec0*/  LDL.LU R27, [R1+0x2ec] ;  /* 0x0002ec00011b7983 */ /* 0x000ee80000300800 */
[----:B------:R-:W2:Y:S04]  /*84ed0*/  LDL.LU R20, [R1+0x2d0] ;  /* 0x0002d00001147983 */ /* 0x000ea80000300800 */
[----:B------:R-:W2:Y:S04]  /*84ee0*/  LDL.LU R21, [R1+0x2d4] ;  /* 0x0002d40001157983 */ /* 0x000ea80000300800 */
[----:B------:R-:W2:Y:S04]  /*84ef0*/  LDL.LU R22, [R1+0x2d8] ;  /* 0x0002d80001167983 */ /* 0x000ea80000300800 */
[----:B------:R-:W2:Y:S04]  /*84f00*/  LDL.LU R23, [R1+0x2dc] ;  /* 0x0002dc0001177983 */ /* 0x000ea80000300800 */
[----:B------:R-:W4:Y:S04]  /*84f10*/  LDL.LU R60, [R1+0x637c] ;  /* 0x00637c00013c7983 */ /* 0x000f280000300800 */
[----:B------:R-:W4:Y:S04]  /*84f20*/  LDL.LU R3, [R1+0x6378] ;  /* 0x0063780001037983 */ /* 0x000f280000300800 */
[----:B------:R-:W4:Y:S04]  /*84f30*/  LDL.LU R4, [R1+0x2c0] ;  /* 0x0002c00001047983 */ /* 0x000f280000300800 */
[----:B------:R-:W4:Y:S04]  /*84f40*/  LDL.LU R5, [R1+0x2c4] ;  /* 0x0002c40001057983 */ /* 0x000f280000300800 */
[----:B------:R-:W4:Y:S04]  /*84f50*/  LDL.LU R6, [R1+0x2c8] ;  /* 0x0002c80001067983 */ /* 0x000f280000300800 */
[----:B------:R-:W4:Y:S01]  /*84f60*/  LDL.LU R7, [R1+0x2cc] ;  /* 0x0002cc0001077983 */ /* 0x000f220000300800 */
[----:B------:R-:W-:-:S03]  /*84f70*/  IMAD.MOV.U32 R28, RZ, RZ, R2 ;  /* 0x000000ffff1c7224 */ /* 0x000fc600078e0002 */
[----:B------:R-:W4:Y:S01]  /*84f80*/  LDL.LU R48, [R1+0x270] ;  /* 0x0002700001307983 */ /* 0x000f220000300800 */
[----:B------:R-:W-:-:S03]  /*84f90*/  MOV R29, R0 ;  /* 0x00000000001d7202 */ /* 0x000fc60000000f00 */
        /* <DEDUP_REMOVED lines=8> */
[----:B------:R-:W0:Y:S03]  /*85020*/  S2R R43, SR_TID.X ;  /* 0x00000000002b7919 */ /* 0x000e260000002100 */
        /* <DEDUP_REMOVED lines=13> */
[C---:B---3--:R-:W-:Y:S03]  /*85100*/  HMMA.16816.F32.BF16 R56, R44.reuse, R56, R24 ;  /* 0x000000382c38723c */ /* 0x048fe60000041818 */
[----:B------:R-:W3:Y:S04]  /*85110*/  LDL.LU.64 R26, [R1+0x6368] ;  /* 0x00636800011a7983 */ /* 0x000ee80000300a00 */
[----:B------:R-:W3:Y:S01]  /*85120*/  LDL.LU.64 R24, [R1+0x6360] ;  /* 0x0063600001187983 */ /* 0x000ee20000300a00 */
[C---:B--2---:R-:W-:Y:S11]  /*85130*/  HMMA.16816.F32.BF16 R32, R44.reuse, R32, R20 ;  /* 0x000000202c20723c */ /* 0x044ff60000041814 */
[----:B------:R1:W-:Y:S04]  /*85140*/  STL.64 [R1+0x2e0], R56 ;  /* 0x0002e03801007387 */ /* 0x0003e80000100a00 */
[----:B------:R-:W-:Y:S04]  /*85150*/  STL.64 [R1+0x2e8], R58 ;  /* 0x0002e83a01007387 */ /* 0x000fe80000100a00 */
[----:B-1----:R-:W3:Y:S04]  /*85160*/  LDL.LU.64 R56, [R1+0x6358] ;  /* 0x0063580001387983 */ /* 0x002ee80000300a00 */
[----:B------:R-:W2:Y:S04]  /*85170*/  LDL.LU.64 R22, [R1+0x6350] ;  /* 0x0063500001167983 */ /* 0x000ea80000300a00 */
[----:B------:R-:W2:Y:S04]  /*85180*/  LDL.LU.64 R20, [R1+0x6348] ;  /* 0x0063480001147983 */ /* 0x000ea80000300a00 */
[----:B------:R1:W-:Y:S04]  /*85190*/  STL.64 [R1+0x2d0], R32 ;  /* 0x0002d02001007387 */ /* 0x0003e80000100a00 */
[----:B------:R0:W-:Y:S01]  /*851a0*/  STL.64 [R1+0x2d8], R34 ;  /* 0x0002d82201007387 */ /* 0x0001e20000100a00 */
[----:B----4-:R-:W-:Y:S03]  /*851b0*/  HMMA.16816.F32.BF16 R8, R44, R8, R4 ;  /* 0x000000082c08723c */ /* 0x010fe60000041804 */
[----:B-1----:R-:W4:Y:S01]  /*851c0*/  LDL.LU R32, [R1+0x1c0] ;  /* 0x0001c00001207983 */ /* 0x002f220000300800 */
[C---:B0-----:R-:W-:Y:S01]  /*851d0*/  LOP3.LUT R34, R43.reuse, 0x7, RZ, 0xc0, !PT ;  /* 0x000000072b227812 */ /* 0x041fe200078ec0ff */
[----:B------:R-:W-:-:S02]  /*851e0*/  IMAD.SHL.U32 R35, R43, 0x40, RZ ;  /* 0x000000402b237824 */ /* 0x000fc400078e00ff */
[----:B------:R-:W4:Y:S01]  /*851f0*/  LDL.LU R33, [R1+0x1c4] ;  /* 0x0001c40001217983 */ /* 0x000f220000300800 */
[----:B------:R-:W-:Y:S02]  /*85200*/  IMAD.SHL.U32 R43, R43, 0x2, RZ ;  /* 0x000000022b2b7824 */ /* 0x000fe400078e00ff */
[----:B------:R-:W-:-:S05]  /*85210*/  IMAD R34, R34, 0x90, RZ ;  /* 0x0000009022227824 */ /* 0x000fca00078e02ff */
[----:B------:R-:W-:Y:S02]  /*85220*/  LOP3.LUT R43, R34, 0x10, R43, 0x78, !PT ;  /* 0x00000010222b7812 */ /* 0x000fe400078e782b */
[----:B------:R-:W4:Y:S02]  /*85230*/  LDL.LU R34, [R1+0x1c8] ;  /* 0x0001c80001227983 */ /* 0x000f240000300800 */
[----:B------:R-:W-:Y:S02]  /*85240*/  LOP3.LUT R43, R43, 0x400, R35, 0xf8, !PT ;  /* 0x000004002b2b7812 */ /* 0x000fe400078ef823 */
[----:B------:R-:W4:Y:S04]  /*85250*/  LDL.LU R35, [R1+0x1cc] ;  /* 0x0001cc0001237983 */ /* 0x000f280000300800 */
[----:B------:R-:W2:Y:S04]  /*85260*/  LDL.LU.64 R4, [R1+0x6340] ;  /* 0x0063400001047983 */ /* 0x000ea80000300a00 */
[----:B------:R-:W-:Y:S04]  /*85270*/  STL.64 [R1+0x2c0], R8 ;  /* 0x0002c00801007387 */ /* 0x000fe80000100a00 */
[----:B------:R0:W-:Y:S01]  /*85280*/  STL.64 [R1+0x2c8], R10 ;  /* 0x0002c80a01007387 */ /* 0x0001e20000100a00 */
[C---:B------:R-:W-:Y:S03]  /*85290*/  HMMA.16816.F32.BF16 R28, R44.reuse, R28, R16 ;  /* 0x0000001c2c1c723c */ /* 0x040fe60000041810 */
[----:B------:R-:W-:Y:S04]  /*852a0*/  LDSM.16.MT88.4 R40, [R43+UR5+0x11800] ;  /* 0x011800052b28783b */ /* 0x000fe80008004200 */
[----:B0-----:R-:W4:Y:S04]  /*852b0*/  LDL.LU.64 R10, [R1+0x6338] ;  /* 0x00633800010a7983 */ /* 0x001f280000300a00 */
[----:B------:R-:W4:Y:S01]  /*852c0*/  LDL.LU.64 R8, [R1+0x6330] ;  /* 0x0063300001087983 */ /* 0x000f220000300a00 */
[----:B---3--:R-:W-:Y:S03]  /*852d0*/  HMMA.16816.F32.BF16 R56, R44, R56, R24 ;  /* 0x000000382c38723c */ /* 0x008fe60000041818 */
[----:B------:R-:W4:-:S15]  /*852e0*/  LDL.LU.64 R24, [R1+0x6328] ;  /* 0x0063280001187983 */ /* 0x000f1e0000300a00 */
[----:B------:R-:W-:Y:S01]  /*852f0*/  NOP ;  /* 0x0000000000007918 */ /* 0x000fe20000000000 */
[----:B------:R-:W-:Y:S04]  /*85300*/  STL.64 [R1+0x2b0], R56 ;  /* 0x0002b03801007387 */ /* 0x000fe80000100a00 */
[----:B------:R0:W-:Y:S04]  /*85310*/  STL.64 [R1+0x2b8], R58 ;  /* 0x0002b83a01007387 */ /* 0x0001e80000100a00 */
[----:B0-----:R-:W3:Y:S04]  /*85320*/  LDL.LU.64 R58, [R1+0x6320] ;  /* 0x00632000013a7983 */ /* 0x001ee80000300a00 */
[----:B------:R-:W3:Y:S01]  /*85330*/  LDL.LU.64 R56, [R1+0x6318] ;  /* 0x0063180001387983 */ /* 0x000ee20000300a00 */
[----:B--2---:R-:W-:Y:S03]  /*85340*/  HMMA.16816.F32.BF16 R4, R44, R4, R20 ;  /* 0x000000042c04723c */ /* 0x004fe60000041814 */
[----:B------:R-:W3:-:S15]  /*85350*/  LDL.LU.64 R20, [R1+0x6310] ;  /* 0x0063100001147983 */ /* 0x000ede0000300a00 */
[----:B------:R-:W-:Y:S01]  /*85360*/  NOP ;  /* 0x0000000000007918 */ /* 0x000fe20000000000 */
[----:B------:R0:W-:Y:S04]  /*85370*/  STL.64 [R1+0x2a0], R4 ;  /* 0x0002a00401007387 */ /* 0x0001e80000100a00 */
[----:B------:R-:W-:Y:S04]  /*85380*/  STL.64 [R1+0x2a8], R6 ;  /* 0x0002a80601007387 */ /* 0x000fe80000100a00 */
[----:B0-----:R-:W2:Y:S01]  /*85390*/  LDL.LU.64 R4, [R1+0x6308] ;  /* 0x0063080001047983 */ /* 0x001ea20000300a00 */
[----:B----4-:R-:W-:Y:S03]  /*853a0*/  HMMA.16816.F32.BF16 R24, R44, R24, R8 ;  /* 0x000000182c18723c */ /* 0x010fe60000041808 */
[----:B------:R-:W4:Y:S04]  /*853b0*/  LDL.LU.64 R10, [R1+0x6300] ;  /* 0x00630000010a7983 */ /* 0x000f280000300a00 */
[----:B------:R-:W4:-:S12]  /*853c0*/  LDL.LU.64 R8, [R1+0x62f8] ;  /* 0x0062f80001087983 */ /* 0x000f180000300a00 */
[----:B------:R0:W-:Y:S04]  /*853d0*/  STL.64 [R1+0x290], R24 ;  /* 0x0002901801007387 */ /* 0x0001e80000100a00 */
[----:B------:R-:W-:Y:S04]  /*853e0*/  STL.64 [R1+0x298], R26 ;  /* 0x0002981a01007387 */ /* 0x000fe80000100a00 */
[----:B0-----:R-:W4:Y:S01]  /*853f0*/  LDL.LU.64 R24, [R1+0x62f0] ;  /* 0x0062f00001187983 */ /* 0x001f220000300a00 */
[----:B---3--:R-:W-:Y:S03]  /*85400*/  HMMA.16816.F32.BF16 R20, R44, R20, R56 ;  /* 0x000000142c14723c */ /* 0x008fe60000041838 */
[----:B------:R-:W3:Y:S04]  /*85410*/  LDL.LU.64 R58, [R1+0x62e8] ;  /* 0x0062e800013a7983 */ /* 0x000ee80000300a00 */
[----:B------:R-:W3:-:S12]  /*85420*/  LDL.LU.64 R56, [R1+0x62e0] ;  /* 0x0062e00001387983 */ /* 0x000ed80000300a00 */
[----:B------:R0:W-:Y:S04]  /*85430*/  STL.64 [R1+0x280], R20 ;  /* 0x0002801401007387 */ /* 0x0001e80000100a00 */
[----:B------:R-:W-:Y:S04]  /*85440*/  STL.64 [R1+0x288], R22 ;  /* 0x0002881601007387 */ /* 0x000fe80000100a00 */
[----:B0-----:R-:W3:Y:S01]  /*85450*/  LDL.LU.64 R20, [R1+0x62d8] ;  /* 0x0062d80001147983 */ /* 0x001ee20000300a00 */
[----:B--2---:R-:W-:Y:S03]  /*85460*/  HMMA.16816.F32.BF16 R4, R44, R4, R48 ;  /* 0x000000042c04723c */ /* 0x004fe60000041830 */
[----:B------:R-:W2:-:S15]  /*85470*/  LDL.LU.64 R48, [R1+0x62d0] ;  /* 0x0062d00001307983 */ /* 0x000e9e0000300a00 */
[----:B------:R-:W-:Y:S01]  /*85480*/  NOP ;  /* 0x0000000000007918 */ /* 0x000fe20000000000 */
[----:B------:R-:W-:Y:S04]  /*85490*/  STL.64 [R1+0x270], R4 ;  /* 0x0002700401007387 */ /* 0x000fe80000100a00 */
[----:B------:R0:W-:Y:S04]  /*854a0*/  STL.64 [R1+0x278], R6 ;  /* 0x0002780601007387 */ /* 0x0001e80000100a00 */
[----:B0-----:R-:W2:Y:S04]  /*854b0*/  LDL.LU.64 R6, [R1+0x62c8] ;  /* 0x0062c80001067983 */ /* 0x001ea80000300a00 */
[----:B------:R-:W2:Y:S01]  /*854c0*/  LDL.LU.64 R4, [R1+0x62c0] ;  /* 0x0062c00001047983 */ /* 0x000ea20000300a00 */
[----:B----4-:R-:W-:Y:S03]  /*854d0*/  HMMA.16816.F32.BF16 R24, R44, R24, R8 ;  /* 0x000000182c18723c */ /* 0x010fe60000041808 */
[----:B------:R-:W4:-:S15]  /*854e0*/  LDL.LU.64 R8, [R1+0x62b8] ;  /* 0x0062b80001087983 */ /* 0x000f1e0000300a00 */
[----:B------:R-:W-:Y:S01]  /*854f0*/  NOP ;  /* 0x0000000000007918 */ /* 0x000fe20000000000 */
[----:B------:R0:W-:Y:S04]  /*85500*/  STL.64 [R1+0x260], R24 ;  /* 0x0002601801007387 */ /* 0x0001e80000100a00 */
[----:B------:R1:W-:Y:S04]  /*85510*/  STL.64 [R1+0x268], R26 ;  /* 0x0002681a01007387 */ /* 0x0003e80000100a00 */
[----:B0-----:R-:W4:Y:S04]  /*85520*/  LDL.LU R24, [R1+0x1a0] ;  /* 0x0001a00001187983 */ /* 0x001f280000300800 */
[----:B------:R-:W4:Y:S04]  /*85530*/  LDL.LU R25, [R1+0x1a4] ;  /* 0x0001a40001197983 */ /* 0x000f280000300800 */
[----:B-1----:R-:W4:Y:S04]  /*85540*/  LDL.LU R26, [R1+0x1a8] ;  /* 0x0001a800011a7983 */ /* 0x002f280000300800 */
[----:B------:R-:W4:Y:S04]  /*85550*/  LDL.LU R27, [R1+0x1ac] ;  /* 0x0001ac00011b7983 */ /* 0x000f280000300800 */
[----:B------:R-:W4:Y:S01]  /*85560*/  LDL.LU.64 R16, [R1+0x62b0] ;  /* 0x0062b00001107983 */ /* 0x000f220000300a00 */
[C---:B---3--:R-:W-:Y:S03]  /*85570*/  HMMA.16816.F32.BF16 R20, R44.reuse, R20, R56 ;  /* 0x000000142c14723c */ /* 0x048fe60000041838 */
[----:B------:R-:W-:Y:S04]  /*85580*/  STL.64 [R1+0x250], R28 ;  /* 0x0002501c01007387 */ /* 0x000fe80000100a00 */
[----:B------:R0:W-:Y:S04]  /*85590*/  STL.64 [R1+0x258], R30 ;  /* 0x0002581e01007387 */ /* 0x0001e80000100a00 */
[----:B0-----:R-:W3:Y:S04]  /*855a0*/  LDL.LU.64 R30, [R1+0x62a8] ;  /* 0x0062a800011e7983 */ /* 0x001ee80000300a00 */
[----:B------:R-:W3:Y:S04]  /*855b0*/  LDL.LU.64 R28, [R1+0x62a0] ;  /* 0x0062a000011c7983 */ /* 0x000ee80000300a00 */
[----:B------:R-:W3:Y:S01]  /*855c0*/  LDL.LU.64 R56, [R1+0x6298] ;  /* 0x0062980001387983 */ /* 0x000ee20000300a00 */
[C---:B--2---:R-:W-:Y:S03]  /*855d0*/  HMMA.16816.F32.BF16 R48, R44.reuse, R48, R52 ;  /* 0x000000302c30723c */ /* 0x044fe60000041834 */
        /* <DEDUP_REMOVED lines=8> */
[----:B------:R-:W-:Y:S04]  /*85660*/  STL.64 [R1+0x230], R48 ;  /* 0x0002303001007387 */ /* 0x000fe80000100a00 */
[----:B------:R0:W-:Y:S04]  /*85670*/  STL.64 [R1+0x238], R50 ;  /* 0x0002383201007387 */ /* 0x0001e80000100a00 */
[----:B0-----:R-:W2:Y:S04]  /*85680*/  LDL.LU.64 R50, [R1+0x6280] ;  /* 0x0062800001327983 */ /* 0x001ea80000300a00 */
[----:B------:R-:W2:Y:S01]  /*85690*/  LDL.LU.64 R48, [R1+0x6278] ;  /* 0x0062780001307983 */ /* 0x000ea20000300a00 */
[----:B----4-:R-:W-:Y:S03]  /*856a0*/  HMMA.16816.F32.BF16 R8, R44, R8, R4 ;  /* 0x000000082c08723c */ /* 0x010fe60000041804 */
[----:B------:R-:W4:Y:S04]  /*856b0*/  LDL.LU.64 R6, [R1+0x6270] ;  /* 0x0062700001067983 */ /* 0x000f280000300a00 */
[----:B------:R-:W2:-:S12]  /*856c0*/  LDL.LU.64 R4, [R1+0x6268] ;  /* 0x0062680001047983 */ /* 0x000e980000300a00 */
[----:B------:R-:W-:Y:S04]  /*856d0*/  STL.64 [R1+0x220], R8 ;  /* 0x0002200801007387 */ /* 0x000fe80000100a00 */
[----:B------:R0:W-:Y:S04]  /*856e0*/  STL.64 [R1+0x228], R10 ;  /* 0x0002280a01007387 */ /* 0x0001e80000100a00 */
[----:B0-----:R-:W2:Y:S04]  /*856f0*/  LDL.LU.64 R10, [R1+0x6260] ;  /* 0x00626000010a7983 */ /* 0x001ea80000300a00 */
[----:B------:R-:W2:Y:S01]  /*85700*/  LDL.LU.64 R8, [R1+0x6258] ;  /* 0x0062580001087983 */ /* 0x000ea20000300a00 */
[C---:B------:R-:W-:Y:S03]  /*85710*/  HMMA.16816.F32.BF16 R16, R44.reuse, R16, R12 ;  /* 0x000000102c10723c */ /* 0x040fe6000004180c */
[----:B------:R-:W2:Y:S04]  /*85720*/  LDL.LU.64 R14, [R1+0x6250] ;  /* 0x00625000010e7983 */ /* 0x000ea80000300a00 */
[----:B------:R-:W2:Y:S01]  /*85730*/  LDL.LU.64 R12, [R1+0x6248] ;  /* 0x00624800010c7983 */ /* 0x000ea20000300a00 */
[C---:B---3--:R-:W-:Y:S11]  /*85740*/  HMMA.16816.F32.BF16 R56, R44.reuse, R56, R28 ;  /* 0x000000382c38723c */ /* 0x048ff6000004181c */
[----:B------:R-:W-:Y:S04]  /*85750*/  STL.64 [R1+0x210], R16 ;  /* 0x0002101001007387 */ /* 0x000fe80000100a00 */
[----:B------:R0:W-:Y:S04]  /*85760*/  STL.64 [R1+0x218], R18 ;  /* 0x0002181201007387 */ /* 0x0001e80000100a00 */
[----:B0-----:R-:W3:Y:S04]  /*85770*/  LDL.LU.64 R18, [R1+0x6240] ;  /* 0x0062400001127983 */ /* 0x001ee80000300a00 */
[----:B------:R-:W2:Y:S04]  /*85780*/  LDL.LU.64 R16, [R1+0x6238] ;  /* 0x0062380001107983 */ /* 0x000ea80000300a00 */
        /* <DEDUP_REMOVED lines=24> */
[----:B------:R0:W-:Y:S04]  /*85910*/  STL.64 [R1+0x6158], R50 ;  /* 0x0061583201007387 */ /* 0x0001e80000100a00 */
[----:B------:R-:W3:Y:S04]  /*85920*/  LDL.LU R48, [R1+0x1b0] ;  /* 0x0001b00001307983 */ /* 0x000ee80000300800 */
[----:B------:R-:W3:Y:S04]  /*85930*/  LDL.LU R49, [R1+0x1b4] ;  /* 0x0001b40001317983 */ /* 0x000ee80000300800 */
[----:B0-----:R-:W3:Y:S04]  /*85940*/  LDL.LU R50, [R1+0x1b8] ;  /* 0x0001b80001327983 */ /* 0x001ee80000300800 */
[----:B------:R-:W3:Y:S01]  /*85950*/  LDL.LU R51, [R1+0x1bc] ;  /* 0x0001bc0001337983 */ /* 0x000ee20000300800 */
[----:B--2---:R-:W-:-:S15]  /*85960*/  HMMA.16816.F32.BF16 R32, R44, R36, R32 ;  /* 0x000000242c20723c */ /* 0x004fde0000041820 */
[----:B------:R-:W-:-:S04]  /*85970*/  NOP ;  /* 0x0000000000007918 */ /* 0x000fc80000000000 */
[----:B------:R-:W-:Y:S04]  /*85980*/  STL.64 [R1+0x1c0], R32 ;  /* 0x0001c02001007387 */ /* 0x000fe80000100a00 */
[----:B------:R0:W-:Y:S04]  /*85990*/  STL.64 [R1+0x1c8], R34 ;  /* 0x0001c82201007387 */ /* 0x0001e80000100a00 */
[----:B0-----:R-:W2:Y:S04]  /*859a0*/  LDL.LU.64 R34, [R1+0x61e0] ;  /* 0x0061e00001227983 */ /* 0x001ea80000300a00 */
[----:B------:R-:W3:Y:S04]  /*859b0*/  LDL.LU.64 R32, [R1+0x61d8] ;  /* 0x0061d80001207983 */ /* 0x000ee80000300a00 */
[----:B------:R0:W-:Y:S04]  /*859c0*/  STL.64 [R1+0x6160], R38 ;  /* 0x0061602601007387 */ /* 0x0001e80000100a00 */
[----:B------:R-:W2:Y:S04]  /*859d0*/  LDL.LU R36, [R1+0x150] ;  /* 0x0001500001247983 */ /* 0x000ea80000300800 */
[----:B------:R-:W2:Y:S04]  /*859e0*/  LDL.LU R37, [R1+0x154] ;  /* 0x0001540001257983 */ /* 0x000ea80000300800 */
[----:B0-----:R-:W2:Y:S04]  /*859f0*/  LDL.LU R38, [R1+0x158] ;  /* 0x0001580001267983 */ /* 0x001ea80000300800 */
[----:B------:R-:W2:Y:S01]  /*85a00*/  LDL.LU R39, [R1+0x15c] ;  /* 0x00015c0001277983 */ /* 0x000ea20000300800 */
[----:B---3--:R-:W-:-:S15]  /*85a10*/  HMMA.16816.F32.BF16 R48, R44, R32, R48 ;  /* 0x000000202c30723c */ /* 0x008fde0000041830 */
[----:B------:R-:W-:-:S04]  /*85a20*/  NOP ;  /* 0x0000000000007918 */ /* 0x000fc80000000000 */
[----:B------:R0:W-:Y:S04]  /*85a30*/  STL.64 [R1+0x1b0], R48 ;  /* 0x0001b03001007387 */ /* 0x0001e80000100a00 */
[----:B------:R1:W-:Y:S01]  /*85a40*/  STL.64 [R1+0x1b8], R50 ;  /* 0x0001b83201007387 */ /* 0x0003e20000100a00 */
[----:B0-----:R-:W-:-:S03]  /*85a50*/  IMAD.MOV.U32 R48, RZ, RZ, R3 ;  /* 0x000000ffff307224 */ /* 0x001fc600078e0003 */
[----:B------:R-:W3:Y:S01]  /*85a60*/  LDL.LU R3, [R1+0x61d0] ;  /* 0x0061d00001037983 */ /* 0x000ee20000300800 */
[----:B------:R-:W-:-:S03]  /*85a70*/  IMAD.MOV.U32 R49, RZ, RZ, R60 ;  /* 0x000000ffff317224 */ /* 0x000fc600078e003c */
[----:B------:R-:W4:Y:S01]  /*85a80*/  LDL.LU R60, [R1+0x61cc] ;  /* 0x0061cc00013c7983 */ /* 0x000f220000300800 */
[----:B------:R-:W-:Y:S01]  /*85a90*/  HMMA.16816.F32.BF16 R24, R44, R28, R24 ;  /* 0x0000001c2c18723c */ /* 0x000fe20000041818 */
[----:B-1----:R-:W-:Y:S02]  /*85aa0*/  IMAD.MOV.U32 R51, RZ, RZ, R61 ;  /* 0x000000ffff337224 */ /* 0x002fe400078e003d */
[----:B------:R-:W4:Y:S01]  /*85ab0*/  LDL.LU R50, [R1+0x148] ;  /* 0x0001480001327983 */ /* 0x000f220000300800 */
[----:B------:R-:W-:-:S03]  /*85ac0*/  IMAD.MOV.U32 R32, RZ, RZ, R0 ;  /* 0x000000ffff207224 */ /* 0x000fc600078e0000 */
[----:B------:R-:W4:Y:S01]  /*85ad0*/  LDL.LU R61, [R1+0x61c8] ;  /* 0x0061c800013d7983 */ /* 0x000f220000300800 */
[----:B------:R-:W-:-:S03]  /*85ae0*/  IMAD.MOV.U32 R33, RZ, RZ, R2 ;  /* 0x000000ffff217224 */ /* 0x000fc600078e0002 */
[----:B--2---:R3:W-:Y:S04]  /*85af0*/  STL.64 [R1+0x6168], R34 ;  /* 0x0061682201007387 */ /* 0x0047e80000100a00 */
[----:B------:R-:W2:Y:S04]  /*85b00*/  LDL.LU R0, [R1+0x61c4] ;  /* 0x0061c40001007983 */ /* 0x000ea80000300800 */
[----:B------:R-:W2:Y:S01]  /*85b10*/  LDL.LU R2, [R1+0x61c0] ;  /* 0x0061c00001027983 */ /* 0x000ea20000300800 */
[----:B---3--:R-:W-:-:S03]  /*85b20*/  IMAD.MOV.U32 R34, RZ, RZ, R3 ;  /* 0x000000ffff227224 */ /* 0x008fc600078e0003 */
[----:B------:R-:W3:Y:S01]  /*85b30*/  LDL.LU R3, [R1+0x61bc] ;  /* 0x0061bc0001037983 */ /* 0x000ee20000300800 */
[----:B----4-:R-:W-:-:S03]  /*85b40*/  IMAD.MOV.U32 R35, RZ, RZ, R60 ;  /* 0x000000ffff237224 */ /* 0x010fc600078e003c */
[----:B------:R-:W4:Y:S04]  /*85b50*/  LDL.LU R60, [R1+0x61b8] ;  /* 0x0061b800013c7983 */ /* 0x000f280000300800 */
[----:B------:R0:W-:Y:S04]  /*85b60*/  STL.64 [R1+0x1a0], R24 ;  /* 0x0001a01801007387 */ /* 0x0001e80000100a00 */
[----:B------:R-:W-:Y:S04]  /*85b70*/  STL.64 [R1+0x1a8], R26 ;  /* 0x0001a81a01007387 */ /* 0x000fe80000100a00 */
[----:B0-----:R-:W2:Y:S04]  /*85b80*/  LDL.LU.64 R24, [R1+0x61b0] ;  /* 0x0061b00001187983 */ /* 0x001ea80000300a00 */
[----:B------:R0:W-:Y:S04]  /*85b90*/  STL.64 [R1+0x6170], R30 ;  /* 0x0061701e01007387 */ /* 0x0001e80000100a00 */
[----:B------:R-:W3:Y:S04]  /*85ba0*/  LDL.LU R28, [R1+0x170] ;  /* 0x00017000011c7983 */ /* 0x000ee80000300800 */
[----:B------:R-:W3:Y:S04]  /*85bb0*/  LDL.LU R29, [R1+0x174] ;  /* 0x00017400011d7983 */ /* 0x000ee80000300800 */
[----:B0-----:R-:W3:Y:S01]  /*85bc0*/  LDL.LU R30, [R1+0x178] ;  /* 0x00017800011e7983 */ /* 0x001ee20000300800 */
[----:B--2---:R-:W-:Y:S03]  /*85bd0*/  HMMA.16816.F32.BF16 R24, R44, R24, R20 ;  /* 0x000000182c18723c */ /* 0x004fe60000041814 */
[----:B------:R-:W2:Y:S04]  /*85be0*/  LDL.LU.64 R22, [R1+0x61a8] ;  /* 0x0061a80001167983 */ /* 0x000ea80000300a00 */
[----:B------:R-:W2:-:S12]  /*85bf0*/  LDL.LU.64 R20, [R1+0x61a0] ;  /* 0x0061a00001147983 */ /* 0x000e980000300a00 */
[----:B------:R4:W-:Y:S04]  /*85c00*/  STL.64 [R1+0x190], R24 ;  /* 0x0001901801007387 */ /* 0x0009e80000100a00 */
[----:B------:R0:W-:Y:S01]  /*85c10*/  STL.64 [R1+0x198], R26 ;  /* 0x0001981a01007387 */ /* 0x0001e20000100a00 */
[----:B----4-:R-:W-:Y:S02]  /*85c20*/  IMAD.MOV.U32 R24, RZ, RZ, R60 ;  /* 0x000000ffff187224 */ /* 0x010fe400078e003c */
[----:B---3--:R-:W-:Y:S02]  /*85c30*/  IMAD.MOV.U32 R25, RZ, RZ, R3 ;  /* 0x000000ffff197224 */ /* 0x008fe400078e0003 */
[----:B0-----:R-:W-:Y:S02]  /*85c40*/  IMAD.MOV.U32 R26, RZ, RZ, R2 ;  /* 0x000000ffff1a7224 */ /* 0x001fe400078e0002 */
[----:B------:R-:W-:-:S02]  /*85c50*/  IMAD.MOV.U32 R27, RZ, RZ, R0 ;  /* 0x000000ffff1b7224 */ /* 0x000fc400078e0000 */
[----:B------:R-:W-:-:S05]  /*85c60*/  IMAD.MOV.U32 R31, RZ, RZ, R61 ;  /* 0x000000ffff1f7224 */ /* 0x000fca00078e003d */
[----:B--2---:R-:W-:Y:S01]  /*85c70*/  HMMA.16816.F32.BF16 R24, R44, R20, R24 ;  /* 0x000000142c18723c */ /* 0x004fe20000041818 */
[----:B------:R0:W-:-:S15]  /*85c80*/  STL.64 [R1+0x6198], R22 ;  /* 0x0061981601007387 */ /* 0x0001de0000100a00 */
[----:B------:R-:W-:-:S03]  /*85c90*/  NOP ;  /* 0x0000000000007918 */ /* 0x000fc60000000000 */
[----:B------:R-:W-:Y:S04]  /*85ca0*/  STL.64 [R1+0x180], R24 ;  /* 0x0001801801007387 */ /* 0x000fe80000100a00 */
[----:B------:R1:W-:Y:S01]  /*85cb0*/  STL.64 [R1+0x188], R26 ;  /* 0x0001881a01007387 */ /* 0x0003e20000100a00 */
[C---:B0-----:R-:W-:Y:S08]  /*85cc0*/  HMMA.16816.F32.BF16 R20, R44.reuse, R12, R32 ;  /* 0x0000000c2c14723c */ /* 0x041ff00000041820 */
[C---:B-1----:R-:W-:Y:S01]  /*85cd0*/  HMMA.16816.F32.BF16 R24, R44.reuse, R16, R28 ;  /* 0x000000102c18723c */ /* 0x042fe2000004181c */
[----:B------:R0:W-:Y:S04]  /*85ce0*/  STL.64 [R1+0x6178], R18 ;  /* 0x0061781201007387 */ /* 0x0001e80000100a00 */
[----:B------:R-:W-:Y:S03]  /*85cf0*/  STL.64 [R1+0x60c8], R58 ;  /* 0x0060c83a01007387 */ /* 0x000fe60000100a00 */
[----:B0-----:R-:W-:Y:S11]  /*85d00*/  HMMA.16816.F32.BF16 R16, R44, R8, R36 ;  /* 0x000000082c10723c */ /* 0x001ff60000041824 */
[----:B------:R-:W-:-:S02]  /*85d10*/  IMAD.MOV.U32 R56, RZ, RZ, R24 ;  /* 0x000000ffff387224 */ /* 0x000fc400078e0018 */
[----:B------:R-:W-:Y:S02]  /*85d20*/  IMAD.MOV.U32 R57, RZ, RZ, R25 ;  /* 0x000000ffff397224 */ /* 0x000fe400078e0019 */
[----:B------:R-:W-:Y:S01]  /*85d30*/  IMAD.MOV.U32 R60, RZ, RZ, R26 ;  /* 0x000000ffff3c7224 */ /* 0x000fe200078e001a */
[----:B------:R-:W-:Y:S02]  /*85d40*/  MOV R53, R27 ;  /* 0x0000001b00357202 */ /* 0x000fe40000000f00 */
[----:B------:R-:W-:Y:S01]  /*85d50*/  STL.64 [R1+0x60c0], R56 ;  /* 0x0060c03801007387 */ /* 0x000fe20000100a00 */
[----:B------:R-:W0:Y:S03]  /*85d60*/  S2R R27, SR_TID.X ;  /* 0x00000000001b7919 */ /* 0x000e260000002100 */
[----:B------:R-:W-:Y:S04]  /*85d70*/  STL [R1+0x5bd0], R60 ;  /* 0x005bd03c01007387 */ /* 0x000fe80000100800 */
[----:B------:R-:W-:Y:S04]  /*85d80*/  STL.64 [R1+0x160], R20 ;  /* 0x0001601401007387 */ /* 0x000fe80000100a00 */
[----:B------:R-:W-:Y:S04]  /*85d90*/  STL [R1+0x168], R22 ;  /* 0x0001681601007387 */ /* 0x000fe80000100800 */
[----:B------:R1:W-:Y:S01]  /*85da0*/  STL.64 [R1+0x6180], R14 ;  /* 0x0061800e01007387 */ /* 0x0003e20000100a00 */
[----:B------:R-:W-:Y:S01]  /*85db0*/  IMAD.MOV.U32 R61, RZ, RZ, R23 ;  /* 0x000000ffff3d7224 */ /* 0x000fe200078e0017 */
[----:B-1----:R-:W-:Y:S01]  /*85dc0*/  HMMA.16816.F32.BF16 R12, R44, R4, R48 ;  /* 0x000000042c0c723c */ /* 0x002fe20000041830 */
[----:B------:R-:W-:-:S03]  /*85dd0*/  IMAD.MOV.U32 R52, RZ, RZ, R16 ;  /* 0x000000ffff347224 */ /* 0x000fc600078e0010 */
[----:B------:R1:W-:Y:S01]  /*85de0*/  STL [R1+0x5bd4], R61 ;  /* 0x005bd43d01007387 */ /* 0x0003e20000100800 */
[----:B------:R-:W-:Y:S02]  /*85df0*/  IMAD.MOV.U32 R0, RZ, RZ, R19 ;  /* 0x000000ffff007224 */ /* 0x000fe400078e0013 */
[----:B------:R-:W-:Y:S01]  /*85e00*/  IMAD.MOV.U32 R2, RZ, RZ, R18 ;  /* 0x000000ffff027224 */ /* 0x000fe200078e0012 */
[----:B------:R-:W-:Y:S01]  /*85e10*/  STL.64 [R1+0x6188], R10 ;  /* 0x0061880a01007387 */ /* 0x000fe20000100a00 */
[----:B------:R-:W-:-:S03]  /*85e20*/  IMAD.MOV.U32 R3, RZ, RZ, R17 ;  /* 0x000000ffff037224 */ /* 0x000fc600078e0011 */
[----:B------:R-:W-:Y:S04]  /*85e30*/  STL.64 [R1+0x60b0], R54 ;  /* 0x0060b03601007387 */ /* 0x000fe80000100a00 */
[----:B------:R2:W-:Y:S04]  /*85e40*/  STL.64 [R1+0x60a8], R52 ;  /* 0x0060a83401007387 */ /* 0x0005e80000100a00 */
[----:B------:R-:W-:Y:S04]  /*85e50*/  STL [R1+0x5be0], R0 ;  /* 0x005be00001007387 */ /* 0x000fe80000100800 */
[----:B------:R-:W-:Y:S01]  /*85e60*/  STL [R1+0x5bdc], R2 ;  /* 0x005bdc0201007387 */ /* 0x000fe20000100800 */
[----:B------:R-:W-:-:S03]  /*85e70*/  IMAD.MOV.U32 R60, RZ, RZ, R15 ;  /* 0x000000ffff3c7224 */ /* 0x000fc600078e000f */
[----:B------:R-:W-:Y:S01]  /*85e80*/  STL [R1+0x5bd8], R3 ;  /* 0x005bd80301007387 */ /* 0x000fe20000100800 */
[----:B-1----:R-:W-:-:S03]  /*85e90*/  IMAD.MOV.U32 R61, RZ, RZ, R14 ;  /* 0x000000ffff3d7224 */ /* 0x002fc600078e000e */
[----:B------:R-:W-:Y:S04]  /*85ea0*/  STL.64 [R1+0x140], R12 ;  /* 0x0001400c01007387 */ /* 0x000fe80000100a00 */
[----:B--2---:R-:W2:Y:S04]  /*85eb0*/  LDL.LU R52, [R1+0x930] ;  /* 0x0009300001347983 */ /* 0x004ea80000300800 */
[----:B------:R-:W2:Y:S04]  /*85ec0*/  LDL.LU R53, [R1+0x934] ;  /* 0x0009340001357983 */ /* 0x000ea80000300800 */
[----:B------:R-:W2:Y:S04]  /*85ed0*/  LDL.LU R54, [R1+0x938] ;  /* 0x0009380001367983 */ /* 0x000ea80000300800 */
[----:B------:R-:W2:Y:S01]  /*85ee0*/  LDL.LU R55, [R1+0x93c] ;  /* 0x00093c0001377983 */ /* 0x000ea20000300800 */
[----:B0-----:R-:W-:-:S03]  /*85ef0*/  LOP3.LUT R49, R27, 0x7, RZ, 0xc0, !PT ;  /* 0x000000071b317812 */ /* 0x001fc600078ec0ff */
[----:B------:R-:W2:Y:S04]  /*85f00*/  LDL.64 R22, [R1+0x138] ;  /* 0x0001380001167983 */ /* 0x000ea80000100a00 */
[----:B------:R0:W-:Y:S04]  /*85f10*/  STL.64 [R1+0x6190], R6 ;  /* 0x0061900601007387 */ /* 0x0001e80000100a00 */
[----:B------:R-:W-:Y:S04]  /*85f20*/  STL [R1+0x5be8], R60 ;  /* 0x005be83c01007387 */ /* 0x000fe80000100800 */
[----:B------:R-:W-:Y:S01]  /*85f30*/  STL [R1+0x5be4], R61 ;  /* 0x005be43d01007387 */ /* 0x000fe20000100800 */
[----:B------:R-:W-:-:S03]  /*85f40*/  IMAD.SHL.U32 R26, R27, 0x40, RZ ;  /* 0x000000401b1a7824 */ /* 0x000fc600078e00ff */
[----:B------:R-:W3:Y:S01]  /*85f50*/  LDL.LU R4, [R1+0x920] ;  /* 0x0009200001047983 */ /* 0x000ee20000300800 */
[----:B------:R-:W-:-:S03]  /*85f60*/  IMAD R49, R49, 0x90, RZ ;  /* 0x0000009031317824 */ /* 0x000fc600078e02ff */
[----:B------:R-:W3:Y:S01]  /*85f70*/  LDL.LU R5, [R1+0x924] ;  /* 0x0009240001057983 */ /* 0x000ee20000300800 */
[----:B------:R-:W-:-:S03]  /*85f80*/  IMAD.SHL.U32 R27, R27, 0x2, RZ ;  /* 0x000000021b1b7824 */ /* 0x000fc600078e00ff */
[----:B0-----:R-:W3:Y:S04]  /*85f90*/  LDL.LU R6, [R1+0x928] ;  /* 0x0009280001067983 */ /* 0x001ee80000300800 */
[----:B------:R-:W3:Y:S04]  /*85fa0*/  LDL.LU R7, [R1+0x92c] ;  /* 0x00092c0001077983 */ /* 0x000ee80000300800 */
[----:B------:R-:W3:Y:S01]  /*85fb0*/  LDL.64 R14, [R1+0x128] ;  /* 0x00012800010e7983 */ /* 0x000ee20000100a00 */
[----:B------:R-:W-:-:S03]  /*85fc0*/  LOP3.LUT R27, R49, 0x10, R27, 0x78, !PT ;  /* 0x00000010311b7812 */ /* 0x000fc600078e781b */
[----:B------:R-:W4:Y:S01]  /*85fd0*/  LDL.LU R24, [R1+0x910] ;  /* 0x0009100001187983 */ /* 0x000f220000300800 */
[----:B------:R-:W-:-:S03]  /*85fe0*/  LOP3.LUT R27, R27, 0x400, R26, 0xf8, !PT ;  /* 0x000004001b1b7812 */ /* 0x000fc600078ef81a */
[----:B------:R-:W4:Y:S01]  /*85ff0*/  LDL.LU R25, [R1+0x914] ;  /* 0x0009140001197983 */ /* 0x000f220000300800 */
[----:B------:R-:W-:-:S03]  /*86000*/  LOP3.LUT R27, R27, 0x20, RZ, 0x3c, !PT ;  /* 0x000000201b1b7812 */ /* 0x000fc600078e3cff */
[----:B------:R-:W4:Y:S04]  /*86010*/  LDL.LU R26, [R1+0x918] ;  /* 0x00091800011a7983 */ /* 0x000f280000300800 */
[----:B------:R0:W1:Y:S04]  /*86020*/  LDSM.16.MT88.4 R44, [R27+UR5+0x11800] ;  /* 0x011800051b2c783b */ /* 0x0000680008004200 */
[----:B0-----:R-:W4:Y:S04]  /*86030*/  LDL.LU R27, [R1+0x91c] ;  /* 0x00091c00011b7983 */ /* 0x001f280000300800 */
[----:B------:R-:W4:Y:S04]  /*86040*/  LDL.64 R10, [R1+0x118] ;  /* 0x00011800010a7983 */ /* 0x000f280000100a00 */
[----:B------:R-:W4:Y:S04]  /*86050*/  LDL R50, [R1+0xe8] ;  /* 0x0000e80001327983 */ /* 0x000f280000100800 */
[----:B------:R-:W4:Y:S04]  /*86060*/  LDL R51, [R1+0xec] ;  /* 0x0000ec0001337983 */ /* 0x000f280000100800 */
        /* <DEDUP_REMOVED lines=12> */
[----:B------:R-:W4:Y:S04]  /*86130*/  LDL.64 R58, [R1+0x108] ;  /* 0x00010800013a7983 */ /* 0x000f280000100a00 */
[----:B------:R-:W4:Y:S04]  /*86140*/  LDL.64 R34, [R1+0xf8] ;  /* 0x0000f80001227983 */ /* 0x000f280000100a00 */
[----:B-1----:R-:W-:Y:S04]  /*86150*/  STL.64 [R1+0x6020], R46 ;  /* 0x0060202e01007387 */ /* 0x002fe80000100a00 */
[----:B------:R0:W-:Y:S01]  /*86160*/  STL.64 [R1+0x6018], R44 ;  /* 0x0060182c01007387 */ /* 0x0001e20000100a00 */
[----:B--2---:R-:W-:Y:S01]  /*86170*/  HMMA.16816.F32.BF16 R52, R40, R22, R52 ;  /* 0x000000162834723c */ /* 0x004fe20000041834 */
[----:B0-----:R-:W-:-:S02]  /*86180*/  IMAD.MOV.U32 R45, RZ, RZ, R22 ;  /* 0x000000ffff2d7224 */ /* 0x001fc400078e0016 */
[----:B------:R-:W-:Y:S02]  /*86190*/  IMAD.MOV.U32 R44, RZ, RZ, R23 ;  /* 0x000000ffff2c7224 */ /* 0x000fe400078e0017 */
[----:B------:R-:W2:-:S14]  /*861a0*/  LDL.LU.64 R22, [R1+0x6198] ;  /* 0x0061980001167983 */ /* 0x000e9c0000300a00 */
[----:B------:R-:W-:Y:S01]  /*861b0*/  IMAD.MOV.U32 R20, RZ, RZ, R55 ;  /* 0x000000ffff147224 */ /* 0x000fe200078e0037 */
[----:B---3--:R-:W-:Y:S01]  /*861c0*/  HMMA.16816.F32.BF16 R4, R40, R14, R4 ;  /* 0x0000000e2804723c */ /* 0x008fe20000041804 */
[----:B------:R-:W-:Y:S01]  /*861d0*/  IMAD.MOV.U32 R21, RZ, RZ, R54 ;  /* 0x000000ffff157224 */ /* 0x000fe200078e0036 */
[----:B------:R-:W-:Y:S04]  /*861e0*/  STL.64 [R1+0x930], R52 ;  /* 0x0009303401007387 */ /* 0x000fe80000100a00 */
[----:B------:R-:W3:Y:S01]  /*861f0*/  LDL.64 R54, [R1+0xd8] ;  /* 0x0000d80001367983 */ /* 0x000ee20000100a00 */
[----:B------:R-:W-:-:S03]  /*86200*/  IMAD.MOV.U32 R47, RZ, RZ, R14 ;  /* 0x000000ffff2f7224 */ /* 0x000fc600078e000e */
[----:B------:R-:W-:Y:S01]  /*86210*/  STL [R1+0x6090], R45 ;  /* 0x0060902d01007387 */ /* 0x000fe20000100800 */
[----:B------:R-:W-:-:S03]  /*86220*/  IMAD.MOV.U32 R46, RZ, RZ, R15 ;  /* 0x000000ffff2e7224 */ /* 0x000fc600078e000f */
[----:B------:R-:W-:Y:S04]  /*86230*/  STL [R1+0x5a6c], R20 ;  /* 0x005a6c1401007387 */ /* 0x000fe80000100800 */
[----:B------:R-:W-:Y:S04]  /*86240*/  STL [R1+0x5a68], R21 ;  /* 0x005a681501007387 */ /* 0x000fe80000100800 */
[----:B------:R-:W-:Y:S04]  /*86250*/  STL.64 [R1+0x920], R4 ;  /* 0x0009200401007387 */ /* 0x000fe80000100a00 */
[----:B------:R0:W-:Y:S01]  /*86260*/  STL.64 [R1+0x928], R6 ;  /* 0x0009280601007387 */ /* 0x0001e20000100a00 */
[----:B----4-:R-:W-:Y:S01]  /*86270*/  HMMA.16816.F32.BF16 R12, R40, R10, R24 ;  /* 0x0000000a280c723c */ /* 0x010fe20000041818 */
[----:B------:R-:W-:-:S02]  /*86280*/  IMAD.MOV.U32 R27, RZ, RZ, R10 ;  /* 0x000000ffff1b7224 */ /* 0x000fc400078e000a */
[----:B------:R-:W-:Y:S01]  /*86290*/  IMAD.MOV.U32 R26, RZ, RZ, R11 ;  /* 0x000000ffff1a7224 */ /* 0x000fe200078e000b */
[----:B0-----:R-:W4:Y:S04]  /*862a0*/  LDL.LU.64 R6, [R1+0x6190] ;  /* 0x0061900001067983 */ /* 0x001f280000300a00 */
[----:B------:R-:W2:Y:S11]  /*862b0*/  LDL.LU.64 R10, [R1+0x6188] ;  /* 0x00618800010a7983 */ /* 0x000eb60000300a00 */
[----:B------:R-:W-:Y:S01]  /*862c0*/  MOV R9, R12 ;  /* 0x0000000c00097202 */ /* 0x000fe20000000f00 */
[----:B------:R-:W-:-:S02]  /*862d0*/  IMAD.MOV.U32 R8, RZ, RZ, R13 ;  /* 0x000000ffff087224 */ /* 0x000fc400078e000d */
[----:B------:R-:W-:Y:S02]  /*862e0*/  IMAD.MOV.U32 R5, RZ, RZ, R14 ;  /* 0x000000ffff057224 */ /* 0x000fe400078e000e */
[----:B------:R-:W-:Y:S02]  /*862f0*/  IMAD.MOV.U32 R4, RZ, RZ, R15 ;  /* 0x000000ffff047224 */ /* 0x000fe400078e000f */
[----:B------:R-:W3:Y:S04]  /*86300*/  LDL.LU.64 R14, [R1+0x6180] ;  /* 0x00618000010e7983 */ /* 0x000ee80000300a00 */
[----:B--2---:R-:W-:Y:S04]  /*86310*/  STL.64 [R1+0x6040], R10 ;  /* 0x0060400a01007387 */ /* 0x004fe80000100a00 */
[----:B------:R0:W-:Y:S04]  /*86320*/  STL.64 [R1+0x6038], R8 ;  /* 0x0060380801007387 */ /* 0x0001e80000100a00 */
[----:B0-----:R-:W2:Y:S04]  /*86330*/  LDL.LU R8, [R1+0x8d0] ;  /* 0x0008d00001087983 */ /* 0x001ea80000300800 */
[----:B------:R-:W2:Y:S04]  /*86340*/  LDL.LU R9, [R1+0x8d4] ;  /* 0x0008d40001097983 */ /* 0x000ea80000300800 */
[----:B------:R-:W2:Y:S04]  /*86350*/  LDL.LU R10, [R1+0x8d8] ;  /* 0x0008d800010a7983 */ /* 0x000ea80000300800 */
[----:B------:R-:W2:Y:S01]  /*86360*/  LDL.LU R11, [R1+0x8dc] ;  /* 0x0008dc00010b7983 */ /* 0x000ea20000300800 */
[C---:B------:R-:W-:Y:S08]  /*86370*/  HMMA.16816.F32.BF16 R16, R40.reuse, R58, R16 ;  /* 0x0000003a2810723c */ /* 0x040ff00000041810 */
[C---:B------:R-:W-:Y:S08]  /*86380*/  HMMA.16816.F32.BF16 R28, R40.reuse, R34, R28 ;  /* 0x00000022281c723c */ /* 0x040ff0000004181c */
[----:B------:R-:W-:Y:S01]  /*86390*/  HMMA.16816.F32.BF16 R48, R40, R50, R36 ;  /* 0x000000322830723c */ /* 0x000fe20000041824 */
[----:B------:R-:W-:Y:S01]  /*863a0*/  STL [R1+0x5cac], R4 ;  /* 0x005cac0401007387 */ /* 0x000fe20000100800 */
[----:B------:R-:W-:-:S03]  /*863b0*/  IMAD.MOV.U32 R2, RZ, RZ, R58 ;  /* 0x000000ffff027224 */ /* 0x000fc600078e003a */
[----:B------:R-:W-:Y:S01]  /*863c0*/  STL [R1+0x5ca8], R5 ;  /* 0x005ca80501007387 */ /* 0x000fe20000100800 */
[----:B------:R-:W-:-:S03]  /*863d0*/  IMAD.MOV.U32 R0, RZ, RZ, R59 ;  /* 0x000000ffff007224 */ /* 0x000fc600078e003b */
[----:B------:R-:W-:Y:S04]  /*863e0*/  STL.64 [R1+0x900], R16 ;  /* 0x0009001001007387 */ /* 0x000fe80000100a00 */
[----:B------:R0:W-:Y:S01]  /*863f0*/  STL.64 [R1+0x908], R18 ;  /* 0x0009081201007387 */ /* 0x0001e20000100a00 */
[----:B------:R-:W-:-:S05]  /*86400*/  IMAD.MOV.U32 R3, RZ, RZ, R35 ;  /* 0x000000ffff037224 */ /* 0x000fca00078e0023 */
[----:B------:R-:W-:Y:S02]  /*86410*/  IMAD.MOV.U32 R12, RZ, RZ, R51 ;  /* 0x000000ffff0c7224 */ /* 0x000fe400078e0033 */
[----:B------:R-:W-:Y:S01]  /*86420*/  IMAD.MOV.U32 R13, RZ, RZ, R50 ;  /* 0x000000ffff0d7224 */ /* 0x000fe200078e0032 */
[----:B0-----:R-:W4:Y:S04]  /*86430*/  LDL.LU.64 R18, [R1+0x6178] ;  /* 0x0061780001127983 */ /* 0x001f280000300a00 */
[----:B------:R-:W4:Y:S04]  /*86440*/  LDL R58, [R1+0xc8] ;  /* 0x0000c800013a7983 */ /* 0x000f280000100800 */
[----:B------:R-:W4:Y:S01]  /*86450*/  LDL R59, [R1+0xcc] ;  /* 0x0000cc00013b7983 */ /* 0x000f220000100800 */
[----:B------:R-:W-:-:S03]  /*86460*/  IMAD.MOV.U32 R16, RZ, RZ, R49 ;  /* 0x000000ffff107224 */ /* 0x000fc600078e0031 */
[----:B------:R-:W-:Y:S01]  /*86470*/  STL.64 [R1+0x8f0], R28 ;  /* 0x0008f01c01007387 */ /* 0x000fe20000100a00 */
[----:B------:R-:W-:-:S03]  /*86480*/  IMAD.MOV.U32 R17, RZ, RZ, R48 ;  /* 0x000000ffff117224 */ /* 0x000fc600078e0030 */
[----:B------:R0:W-:Y:S01]  /*86490*/  STL.64 [R1+0x8f8], R30 ;  /* 0x0008f81e01007387 */ /* 0x0001e20000100a00 */
[----:B---3--:R-:W-:-:S03]  /*864a0*/  IMAD.MOV.U32 R45, RZ, RZ, R54 ;  /* 0x000000ffff2d7224 */ /* 0x008fc600078e0036 */
[----:B0-----:R-:W3:Y:S04]  /*864b0*/  LDL.LU.64 R30, [R1+0x6170] ;  /* 0x00617000011e7983 */ /* 0x001ee80000300a00 */
[----:B------:R-:W3:Y:S04]  /*864c0*/  LDL.LU.64 R34, [R1+0x6168] ;  /* 0x0061680001227983 */ /* 0x000ee80000300a00 */
[----:B------:R-:W3:Y:S04]  /*864d0*/  LDL.LU.64 R38, [R1+0x6160] ;  /* 0x0061600001267983 */ /* 0x000ee80000300a00 */
[----:B------:R-:W3:Y:S04]  /*864e0*/  LDL.LU.64 R50, [R1+0x6158] ;  /* 0x0061580001327983 */ /* 0x000ee80000300a00 */
[----:B------:R0:W-:Y:S04]  /*864f0*/  STL [R1+0x5cdc], R12 ;  /* 0x005cdc0c01007387 */ /* 0x0001e80000100800 */
[----:B------:R-:W-:Y:S04]  /*86500*/  STL [R1+0x5cd8], R13 ;  /* 0x005cd80d01007387 */ /* 0x000fe80000100800 */
[----:B------:R-:W-:Y:S04]  /*86510*/  STL [R1+0x5cd4], R16 ;  /* 0x005cd41001007387 */ /* 0x000fe80000100800 */
[----:B------:R-:W-:Y:S01]  /*86520*/  STL [R1+0x5cd0], R17 ;  /* 0x005cd01101007387 */ /* 0x000fe20000100800 */
[----:B0-----:R-:W-:Y:S01]  /*86530*/  IMAD.MOV.U32 R12, RZ, RZ, R55 ;  /* 0x000000ffff0c7224 */ /* 0x001fe200078e0037 */
[----:B--2---:R-:W-:-:S15]  /*86540*/  HMMA.16816.F32.BF16 R8, R40, R54, R8 ;  /* 0x000000362808723c */ /* 0x004fde0000041808 */
[----:B------:R-:W-:-:S04]  /*86550*/  NOP ;  /* 0x0000000000007918 */ /* 0x000fc80000000000 */
[----:B------:R-:W-:Y:S02]  /*86560*/  IMAD.MOV.U32 R20, RZ, RZ, R8 ;  /* 0x000000ffff147224 */ /* 0x000fe400078e0008 */
[----:B------:R-:W-:Y:S01]  /*86570*/  IMAD.MOV.U32 R21, RZ, RZ, R9 ;  /* 0x000000ffff157224 */ /* 0x000fe200078e0009 */
[----:B------:R-:W2:Y:S01]  /*86580*/  LDL.LU R8, [R1+0x8b0] ;  /* 0x0008b00001087983 */ /* 0x000ea20000300800 */
[----:B------:R-:W-:Y:S02]  /*86590*/  IMAD.MOV.U32 R25, RZ, RZ, R10 ;  /* 0x000000ffff197224 */ /* 0x000fe400078e000a */
[----:B------:R-:W-:Y:S01]  /*865a0*/  IMAD.MOV.U32 R24, RZ, RZ, R11 ;  /* 0x000000ffff187224 */ /* 0x000fe200078e000b */
[----:B------:R-:W2:Y:S04]  /*865b0*/  LDL.LU R9, [R1+0x8b4] ;  /* 0x0008b40001097983 */ /* 0x000ea80000300800 */
[----:B------:R-:W2:Y:S04]  /*865c0*/  LDL.LU R10, [R1+0x8b8] ;  /* 0x0008b800010a7983 */ /* 0x000ea80000300800 */
[----:B------:R-:W2:Y:S04]  /*865d0*/  LDL.LU R11, [R1+0x8bc] ;  /* 0x0008bc00010b7983 */ /* 0x000ea80000300800 */
[----:B------:R-:W2:Y:S04]  /*865e0*/  LDL.64 R54, [R1+0xb8] ;  /* 0x0000b80001367983 */ /* 0x000ea80000100a00 */
[----:B------:R-:W-:Y:S04]  /*865f0*/  STL.64 [R1+0x60f8], R26 ;  /* 0x0060f81a01007387 */ /* 0x000fe80000100a00 */
[----:B------:R0:W-:Y:S04]  /*86600*/  STL.64 [R1+0x60f0], R24 ;  /* 0x0060f01801007387 */ /* 0x0001e80000100a00 */
[----:B0-----:R-:W4:Y:S04]  /*86610*/  LDL.LU R24, [R1+0x8c0] ;  /* 0x0008c00001187983 */ /* 0x001f280000300800 */
[----:B------:R-:W4:Y:S04]  /*86620*/  LDL.LU R25, [R1+0x8c4] ;  /* 0x0008c40001197983 */ /* 0x000f280000300800 */
[----:B------:R-:W4:Y:S04]  /*86630*/  LDL.LU R26, [R1+0x8c8] ;  /* 0x0008c800011a7983 */ /* 0x000f280000300800 */
[----:B------:R-:W4:Y:S04]  /*86640*/  LDL.LU R27, [R1+0x8cc] ;  /* 0x0008cc00011b7983 */ /* 0x000f280000300800 */
[----:B------:R-:W-:Y:S04]  /*86650*/  STL.64 [R1+0x60d8], R46 ;  /* 0x0060d82e01007387 */ /* 0x000fe80000100a00 */
[----:B------:R0:W-:Y:S04]  /*86660*/  STL.64 [R1+0x60d0], R44 ;  /* 0x0060d02c01007387 */ /* 0x0001e80000100a00 */
[----:B------:R-:W-:Y:S04]  /*86670*/  STL [R1+0x5ce4], R21 ;  /* 0x005ce41501007387 */ /* 0x000fe80000100800 */
[----:B------:R-:W-:Y:S04]  /*86680*/  STL [R1+0x5ce0], R20 ;  /* 0x005ce01401007387 */ /* 0x000fe80000100800 */
[----:B------:R-:W-:Y:S01]  /*86690*/  STL.64 [R1+0x6140], R22 ;  /* 0x0061401601007387 */ /* 0x000fe20000100a00 */
[----:B----4-:R-:W-:Y:S03]  /*866a0*/  HMMA.16816.F32.BF16 R56, R40, R58, R24 ;  /* 0x0000003a2838723c */ /* 0x010fe60000041818 */
[----:B------:R-:W4:Y:S04]  /*866b0*/  LDL.64 R26, [R1+0xa8] ;  /* 0x0000a800011a7983 */ /* 0x000f280000100a00 */
[----:B0-----:R-:W2:Y:S04]  /*866c0*/  LDL.LU R44, [R1+0x880] ;  /* 0x00088000012c7983 */ /* 0x001ea80000300800 */
[----:B------:R-:W2:Y:S04]  /*866d0*/  LDL.LU R45, [R1+0x884] ;  /* 0x00088400012d7983 */ /* 0x000ea80000300800 */
[----:B------:R-:W2:Y:S04]  /*866e0*/  LDL.LU R46, [R1+0x888] ;  /* 0x00088800012e7983 */ /* 0x000ea80000300800 */
[----:B------:R-:W2:Y:S01]  /*866f0*/  LDL.LU R47, [R1+0x88c] ;  /* 0x00088c00012f7983 */ /* 0x000ea20000300800 */
[----:B------:R-:W-:-:S02]  /*86700*/  IMAD.MOV.U32 R29, RZ, RZ, R58 ;  /* 0x000000ffff1d7224 */ /* 0x000fc400078e003a */
[----:B------:R-:W-:Y:S01]  /*86710*/  IMAD.MOV.U32 R28, RZ, RZ, R59 ;  /* 0x000000ffff1c7224 */ /* 0x000fe200078e003b */
[----:B--2---:R-:W-:Y:S04]  /*86720*/  STL.64 [R1+0x6150], R46 ;  /* 0x0061502e01007387 */ /* 0x004fe80000100a00 */
[----:B------:R0:W-:Y:S04]  /*86730*/  STL.64 [R1+0x6148], R44 ;  /* 0x0061482c01007387 */ /* 0x0001e80000100a00 */
[----:B0-----:R-:W2:Y:S04]  /*86740*/  LDL.LU R44, [R1+0x890] ;  /* 0x00089000012c7983 */ /* 0x001ea80000300800 */
[----:B------:R-:W2:Y:S04]  /*86750*/  LDL.LU R45, [R1+0x894] ;  /* 0x00089400012d7983 */ /* 0x000ea80000300800 */
[----:B------:R-:W2:Y:S04]  /*86760*/  LDL.LU R46, [R1+0x898] ;  /* 0x00089800012e7983 */ /* 0x000ea80000300800 */
[----:B------:R-:W2:Y:S04]  /*86770*/  LDL.LU R47, [R1+0x89c] ;  /* 0x00089c00012f7983 */ /* 0x000ea80000300800 */
[----:B------:R-:W2:Y:S04]  /*86780*/  LDL.64 R22, [R1+0x98] ;  /* 0x0000980001167983 */ /* 0x000ea80000100a00 */
[----:B------:R-:W2:Y:S04]  /*86790*/  LDL.64 R58, [R1+0x88] ;  /* 0x00008800013a7983 */ /* 0x000ea80000100a00 */
[----:B---3--:R-:W-:Y:S04]  /*867a0*/  STL.64 [R1+0x6118], R30 ;  /* 0x0061181e01007387 */ /* 0x008fe80000100a00 */
[----:B------:R0:W-:Y:S04]  /*867b0*/  STL.64 [R1+0x6110], R28 ;  /* 0x0061101c01007387 */ /* 0x0001e80000100a00 */
[----:B0-----:R-:W3:Y:S04]  /*867c0*/  LDL.LU R28, [R1+0x8a0] ;  /* 0x0008a000011c7983 */ /* 0x001ee80000300800 */
[----:B------:R-:W3:Y:S04]  /*867d0*/  LDL.LU R29, [R1+0x8a4] ;  /* 0x0008a400011d7983 */ /* 0x000ee80000300800 */
[----:B------:R-:W3:Y:S04]  /*867e0*/  LDL.LU R30, [R1+0x8a8] ;  /* 0x0008a800011e7983 */ /* 0x000ee80000300800 */
[----:B------:R-:W3:Y:S01]  /*867f0*/  LDL.LU R31, [R1+0x8ac] ;  /* 0x0008ac00011f7983 */ /* 0x000ee20000300800 */
[----:B------:R-:W-:Y:S01]  /*86800*/  HMMA.16816.F32.BF16 R8, R40, R54, R8 ;  /* 0x000000362808723c */ /* 0x000fe20000041808 */
[----:B------:R-:W-:Y:S01]  /*86810*/  IMAD.MOV.U32 R33, RZ, RZ, R56 ;  /* 0x000000ffff217224 */ /* 0x000fe200078e0038 */
[----:B------:R-:W-:Y:S01]  /*86820*/  MOV R32, R57 ;  /* 0x0000003900207202 */ /* 0x000fe20000000f00 */
[----:B------:R-:W-:Y:S01]  /*86830*/  STL.64 [R1+0x6108], R34 ;  /* 0x0061082201007387 */ /* 0x000fe20000100a00 */
[----:B------:R-:W-:-:S03]  /*86840*/  IMAD.MOV.U32 R4, RZ, RZ, R55 ;  /* 0x000000ffff047224 */ /* 0x000fc600078e0037 */
[----:B------:R-:W-:Y:S01]  /*86850*/  STL.64 [R1+0x6100], R32 ;  /* 0x0061002001007387 */ /* 0x000fe20000100a00 */
[----:B------:R-:W-:-:S11]  /*86860*/  IMAD.MOV.U32 R5, RZ, RZ, R54 ;  /* 0x000000ffff057224 */ /* 0x000fd600078e0036 */
[----:B------:R-:W-:Y:S02]  /*86870*/  IMAD.MOV.U32 R49, RZ, RZ, R8 ;  /* 0x000000ffff317224 */ /* 0x000fe400078e0008 */
[----:B------:R-:W-:Y:S01]  /*86880*/  IMAD.MOV.U32 R48, RZ, RZ, R9 ;  /* 0x000000ffff307224 */ /* 0x000fe200078e0009 */
[----:B------:R-:W3:Y:S01]  /*86890*/  LDL.LU R8, [R1+0x870] ;  /* 0x0008700001087983 */ /* 0x000ee20000300800 */
[----:B------:R-:W-:Y:S02]  /*868a0*/  IMAD.MOV.U32 R37, RZ, RZ, R10 ;  /* 0x000000ffff257224 */ /* 0x000fe400078e000a */
[----:B------:R-:W-:Y:S01]  /*868b0*/  IMAD.MOV.U32 R36, RZ, RZ, R11 ;  /* 0x000000ffff247224 */ /* 0x000fe200078e000b */
[----:B------:R-:W3:Y:S04]  /*868c0*/  LDL.LU R9, [R1+0x874] ;  /* 0x0008740001097983 */ /* 0x000ee80000300800 */
[----:B------:R-:W3:Y:S04]  /*868d0*/  LDL.LU R10, [R1+0x878] ;  /* 0x00087800010a7983 */ /* 0x000ee80000300800 */
[----:B------:R-:W3:Y:S04]  /*868e0*/  LDL.LU R11, [R1+0x87c] ;  /* 0x00087c00010b7983 */ /* 0x000ee80000300800 */
[----:B------:R-:W3:Y:S04]  /*868f0*/  LDL.64 R54, [R1+0x78] ;  /* 0x0000780001367983 */ /* 0x000ee80000100a00 */
[----:B------:R-:W-:Y:S04]  /*86900*/  STL.64 [R1+0x6128], R50 ;  /* 0x0061283201007387 */ /* 0x000fe80000100a00 */
[----:B------:R0:W-:Y:S04]  /*86910*/  STL.64 [R1+0x6120], R48 ;  /* 0x0061203001007387 */ /* 0x0001e80000100a00 */
[----:B------:R-:W-:Y:S04]  /*86920*/  STL [R1+0x5f8c], R4 ;  /* 0x005f8c0401007387 */ /* 0x000fe80000100800 */
[----:B------:R-:W-:Y:S01]  /*86930*/  STL [R1+0x5f88], R5 ;  /* 0x005f880501007387 */ /* 0x000fe20000100800 */
[----:B----4-:R-:W-:-:S02]  /*86940*/  IMAD.MOV.U32 R13, RZ, RZ, R27 ;  /* 0x000000ffff0d7224 */ /* 0x010fc400078e001b */
[----:B------:R-:W-:Y:S01]  /*86950*/  IMAD.MOV.U32 R16, RZ, RZ, R26 ;  /* 0x000000ffff107224 */ /* 0x000fe200078e001a */
[C---:B--2---:R-:W-:Y:S08]  /*86960*/  HMMA.16816.F32.BF16 R44, R40.reuse, R22, R44 ;  /* 0x00000016282c723c */ /* 0x044ff0000004182c */
[----:B---3--:R-:W-:-:S15]  /*86970*/  HMMA.16816.F32.BF16 R28, R40, R26, R28 ;  /* 0x0000001a281c723c */ /* 0x008fde000004181c */
[----:B------:R-:W-:-:S04]  /*86980*/  NOP ;  /* 0x0000000000007918 */ /* 0x000fc80000000000 */
[----:B------:R1:W-:Y:S04]  /*86990*/  STL.64 [R1+0x8a0], R28 ;  /* 0x0008a01c01007387 */ /* 0x0003e80000100a00 */
[----:B------:R2:W-:Y:S04]  /*869a0*/  STL.64 [R1+0x8a8], R30 ;  /* 0x0008a81e01007387 */ /* 0x0005e80000100a00 */
[----:B0-----:R-:W3:Y:S04]  /*869b0*/  LDL.LU R48, [R1+0x860] ;  /* 0x0008600001307983 */ /* 0x001ee80000300800 */
[----:B------:R-:W3:Y:S04]  /*869c0*/  LDL.LU R49, [R1+0x864] ;  /* 0x0008640001317983 */ /* 0x000ee80000300800 */
[----:B------:R-:W3:Y:S04]  /*869d0*/  LDL.LU R50, [R1+0x868] ;  /* 0x0008680001327983 */ /* 0x000ee80000300800 */
[----:B------:R-:W3:Y:S04]  /*869e0*/  LDL.LU R51, [R1+0x86c] ;  /* 0x00086c0001337983 */ /* 0x000ee80000300800 */
[----:B------:R-:W3:Y:S04]  /*869f0*/  LDL.64 R34, [R1+0x68] ;  /* 0x0000680001227983 */ /* 0x000ee80000100a00 */
[----:B-1----:R-:W4:Y:S04]  /*86a00*/  LDL.LU R28, [R1+0x850] ;  /* 0x00085000011c7983 */ /* 0x002f280000300800 */
[----:B------:R-:W4:Y:S04]  /*86a10*/  LDL.LU R29, [R1+0x854] ;  /* 0x00085400011d7983 */ /* 0x000f280000300800 */
[----:B--2---:R-:W4:Y:S04]  /*86a20*/  LDL.LU R30, [R1+0x858] ;  /* 0x00085800011e7983 */ /* 0x004f280000300800 */
        /* <DEDUP_REMOVED lines=8> */
[----:B------:R-:W-:Y:S01]  /*86ab0*/  HMMA.16816.F32.BF16 R8, R40, R54, R8 ;  /* 0x000000362808723c */ /* 0x000fe20000041808 */
[----:B------:R-:W-:-:S02]  /*86ac0*/  IMAD.MOV.U32 R17, RZ, RZ, R23 ;  /* 0x000000ffff117224 */ /* 0x000fc400078e0017 */
[----:B------:R-:W-:Y:S02]  /*86ad0*/  IMAD.MOV.U32 R60, RZ, RZ, R22 ;  /* 0x000000ffff3c7224 */ /* 0x000fe400078e0016 */
[----:B------:R-:W3:Y:S04]  /*86ae0*/  LDL.LU.64 R22, [R1+0x6140] ;  /* 0x0061400001167983 */ /* 0x000ee80000300a00 */
[----:B------:R-:W-:Y:S01]  /*86af0*/  STL [R1+0x5f9c], R17 ;  /* 0x005f9c1101007387 */ /* 0x000fe20000100800 */
[----:B------:R-:W-:-:S03]  /*86b00*/  IMAD.MOV.U32 R61, RZ, RZ, R59 ;  /* 0x000000ffff3d7224 */ /* 0x000fc600078e003b */
[----:B------:R-:W-:Y:S01]  /*86b10*/  STL [R1+0x5f98], R60 ;  /* 0x005f983c01007387 */ /* 0x000fe20000100800 */
[----:B------:R-:W-:Y:S02]  /*86b20*/  IMAD.MOV.U32 R5, RZ, RZ, R58 ;  /* 0x000000ffff057224 */ /* 0x000fe400078e003a */
[----:B------:R-:W-:Y:S02]  /*86b30*/  IMAD.MOV.U32 R16, RZ, RZ, R54 ;  /* 0x000000ffff107224 */ /* 0x000fe400078e0036 */
[----:B------:R-:W-:Y:S01]  /*86b40*/  IMAD.MOV.U32 R4, RZ, RZ, R55 ;  /* 0x000000ffff047224 */ /* 0x000fe200078e0037 */
        /* <DEDUP_REMOVED lines=8> */
[----:B------:R-:W2:Y:S04]  /*86bd0*/  LDL.64 R58, [R1+0x48] ;  /* 0x00004800013a7983 */ /* 0x000ea80000100a00 */
[----:B------:R-:W-:Y:S04]  /*86be0*/  STL [R1+0x5fa4], R61 ;  /* 0x005fa43d01007387 */ /* 0x000fe80000100800 */
[----:B------:R-:W-:Y:S04]  /*86bf0*/  STL [R1+0x5fa0], R5 ;  /* 0x005fa00501007387 */ /* 0x000fe80000100800 */
[----:B------:R0:W-:Y:S04]  /*86c00*/  STL.64 [R1+0x870], R8 ;  /* 0x0008700801007387 */ /* 0x0001e80000100a00 */
[----:B------:R1:W-:Y:S04]  /*86c10*/  STL.64 [R1+0x878], R10 ;  /* 0x0008780a01007387 */ /* 0x0003e80000100a00 */
[----:B0-----:R-:W2:Y:S04]  /*86c20*/  LDL.LU R8, [R1+0x830] ;  /* 0x0008300001087983 */ /* 0x001ea80000300800 */
[----:B------:R-:W2:Y:S04]  /*86c30*/  LDL.LU R9, [R1+0x834] ;  /* 0x0008340001097983 */ /* 0x000ea80000300800 */
[----:B-1----:R-:W2:Y:S04]  /*86c40*/  LDL.LU R10, [R1+0x838] ;  /* 0x00083800010a7983 */ /* 0x002ea80000300800 */
[----:B------:R-:W2:Y:S04]  /*86c50*/  LDL.LU R11, [R1+0x83c] ;  /* 0x00083c00010b7983 */ /* 0x000ea80000300800 */
[----:B------:R-:W2:Y:S01]  /*86c60*/  LDL.64 R54, [R1+0x38] ;  /* 0x0000380001367983 */ /* 0x000ea20000100a00 */
[C---:B---3--:R-:W-:Y:S08]  /*86c70*/  HMMA.16816.F32.BF16 R48, R40.reuse, R34, R48 ;  /* 0x000000222830723c */ /* 0x048ff00000041830 */
[----:B----4-:R-:W-:Y:S01]  /*86c80*/  HMMA.16816.F32.BF16 R28, R40, R26, R28 ;  /* 0x0000001a281c723c */ /* 0x010fe2000004181c */
[----:B------:R-:W-:Y:S01]  /*86c90*/  MOV R20, R35 ;  /* 0x0000002300147202 */ /* 0x000fe20000000f00 */
[----:B------:R-:W-:Y:S01]  /*86ca0*/  STL [R1+0x5fac], R4 ;  /* 0x005fac0401007387 */ /* 0x000fe20000100800 */
[----:B------:R-:W-:-:S03]  /*86cb0*/  IMAD.MOV.U32 R21, RZ, RZ, R34 ;  /* 0x000000ffff157224 */ /* 0x000fc600078e0022 */
[----:B------:R-:W-:Y:S05]  /*86cc0*/  STL [R1+0x5fa8], R16 ;  /* 0x005fa81001007387 */ /* 0x000fea0000100800 */
[----:B------:R0:W-:Y:S04]  /*86cd0*/  STL.64 [R1+0x860], R48 ;  /* 0x0008603001007387 */ /* 0x0001e80000100a00 */
[----:B------:R1:W-:Y:S04]  /*86ce0*/  STL.64 [R1+0x868], R50 ;  /* 0x0008683201007387 */ /* 0x0003e80000100a00 */
[----:B------:R-:W-:Y:S04]  /*86cf0*/  STL [R1+0x5fb4], R20 ;  /* 0x005fb41401007387 */ /* 0x000fe80000100800 */
[----:B------:R-:W-:Y:S04]  /*86d00*/  STL [R1+0x5fb0], R21 ;  /* 0x005fb01501007387 */ /* 0x000fe80000100800 */
[----:B------:R-:W-:Y:S04]  /*86d10*/  STL.64 [R1+0x850], R28 ;  /* 0x0008501c01007387 */ /* 0x000fe80000100a00 */
[----:B------:R3:W-:Y:S04]  /*86d20*/  STL.64 [R1+0x858], R30 ;  /* 0x0008581e01007387 */ /* 0x0007e80000100a00 */
[----:B0-----:R-:W4:Y:S04]  /*86d30*/  LDL.LU R48, [R1+0x820] ;  /* 0x0008200001307983 */ /* 0x001f280000300800 */
[----:B------:R-:W4:Y:S01]  /*86d40*/  LDL.LU R49, [R1+0x824] ;  /* 0x0008240001317983 */ /* 0x000f220000300800 */
[----:B------:R-:W-:-:S03]  /*86d50*/  IMAD.MOV.U32 R13, RZ, RZ, R27 ;  /* 0x000000ffff0d7224 */ /* 0x000fc600078e001b */
[----:B-1----:R-:W4:Y:S01]  /*86d60*/  LDL.LU R50, [R1+0x828] ;  /* 0x0008280001327983 */ /* 0x002f220000300800 */
[----:B------:R-:W-:-:S03]  /*86d70*/  IMAD.MOV.U32 R60, RZ, RZ, R26 ;  /* 0x000000ffff3c7224 */ /* 0x000fc600078e001a */
[----:B------:R-:W4:Y:S04]  /*86d80*/  LDL.LU R51, [R1+0x82c] ;  /* 0x00082c0001337983 */ /* 0x000f280000300800 */
[----:B---3--:R-:W4:Y:S04]  /*86d90*/  LDL.64 R30, [R1+0x28] ;  /* 0x00002800011e7983 */ /* 0x008f280000100a00 */
[----:B------:R-:W3:Y:S04]  /*86da0*/  LDL.LU R32, [R1+0x810] ;  /* 0x0008100001207983 */ /* 0x000ee80000300800 */
[----:B------:R-:W3:Y:S04]  /*86db0*/  LDL.LU R33, [R1+0x814] ;  /* 0x0008140001217983 */ /* 0x000ee80000300800 */
[----:B------:R-:W3:Y:S04]  /*86dc0*/  LDL.LU R34, [R1+0x818] ;  /* 0x0008180001227983 */ /* 0x000ee80000300800 */
[----:B------:R-:W3:Y:S04]  /*86dd0*/  LDL.LU R35, [R1+0x81c] ;  /* 0x00081c0001237983 */ /* 0x000ee80000300800 */
[----:B------:R-:W3:Y:S04]  /*86de0*/  LDL.64 R26, [R1+0x18] ;  /* 0x00001800011a7983 */ /* 0x000ee80000100a00 */
[----:B------:R-:W-:Y:S04]  /*86df0*/  STL [R1+0x5fbc], R13 ;  /* 0x005fbc0d01007387 */ /* 0x000fe80000100800 */
[----:B------:R-:W-:Y:S01]  /*86e00*/  STL [R1+0x5fb8], R60 ;  /* 0x005fb83c01007387 */ /* 0x000fe20000100800 */
[----:B------:R-:W-:Y:S01]  /*86e10*/  IMAD.MOV.U32 R53, RZ, RZ, R18 ;  /* 0x000000ffff357224 */ /* 0x000fe200078e0012 */
[----:B--2---:R-:W-:Y:S01]  /*86e20*/  HMMA.16816.F32.BF16 R44, R40, R58, R44 ;  /* 0x0000003a282c723c */ /* 0x004fe2000004182c */
[----:B------:R-:W-:-:S02]  /*86e30*/  IMAD.MOV.U32 R5, RZ, RZ, R58 ;  /* 0x000000ffff057224 */ /* 0x000fc400078e003a */
[----:B------:R-:W-:-:S15]  /*86e40*/  IMAD.MOV.U32 R17, RZ, RZ, R59 ;  /* 0x000000ffff117224 */ /* 0x000fde00078e003b */
[----:B------:R-:W-:Y:S01]  /*86e50*/  NOP ;  /* 0x0000000000007918 */ /* 0x000fe20000000000 */
[----:B------:R0:W-:Y:S04]  /*86e60*/  STL.64 [R1+0x840], R44 ;  /* 0x0008402c01007387 */ /* 0x0001e80000100a00 */
[----:B------:R1:W-:Y:S04]  /*86e70*/  STL.64 [R1+0x848], R46 ;  /* 0x0008482e01007387 */ /* 0x0003e80000100a00 */
[----:B0-----:R-:W2:Y:S04]  /*86e80*/  LDL.LU R44, [R1+0x800] ;  /* 0x00080000012c7983 */ /* 0x001ea80000300800 */
[----:B------:R-:W2:Y:S04]  /*86e90*/  LDL.LU R45, [R1+0x804] ;  /* 0x00080400012d7983 */ /* 0x000ea80000300800 */
[----:B-1----:R-:W2:Y:S01]  /*86ea0*/  LDL.LU R46, [R1+0x808] ;  /* 0x00080800012e7983 */ /* 0x002ea20000300800 */
[----:B------:R-:W-:Y:S03]  /*86eb0*/  HMMA.16816.F32.BF16 R8, R40, R54, R8 ;  /* 0x000000362808723c */ /* 0x000fe60000041808 */
[----:B------:R-:W2:Y:S04]  /*86ec0*/  LDL.LU R47, [R1+0x80c] ;  /* 0x00080c00012f7983 */ /* 0x000ea80000300800 */
[----:B------:R-:W2:Y:S01]  /*86ed0*/  LDL.64 R58, [R1+0x8] ;  /* 0x00000800013a7983 */ /* 0x000ea20000100a00 */
[----:B------:R-:W-:-:S03]  /*86ee0*/  IMAD.MOV.U32 R16, RZ, RZ, R54 ;  /* 0x000000ffff107224 */ /* 0x000fc600078e0036 */
[----:B------:R-:W-:Y:S01]  /*86ef0*/  STL [R1+0x5fc0], R5 ;  /* 0x005fc00501007387 */ /* 0x000fe20000100800 */
[----:B------:R-:W-:-:S07]  /*86f00*/  IMAD.MOV.U32 R54, RZ, RZ, R19 ;  /* 0x000000ffff367224 */ /* 0x000fce00078e0013 */
[----:B------:R0:W-:Y:S04]  /*86f10*/  STL.64 [R1+0x830], R8 ;  /* 0x0008300801007387 */ /* 0x0001e80000100a00 */
[----:B------:R1:W-:Y:S04]  /*86f20*/  STL.64 [R1+0x838], R10 ;  /* 0x0008380a01007387 */ /* 0x0003e80000100a00 */
[----:B------:R-:W2:Y:S04]  /*86f30*/  LDL.LU R52, [R1+0x7f0] ;  /* 0x0007f00001347983 */ /* 0x000ea80000300800 */
[----:B------:R-:W2:Y:S04]  /*86f40*/  LDL.LU R18, [R1+0x613c] ;  /* 0x00613c0001127983 */ /* 0x000ea80000300800 */
[----:B------:R-:W2:Y:S01]  /*86f50*/  LDL.LU R19, [R1+0x6138] ;  /* 0x0061380001137983 */ /* 0x000ea20000300800 */
[----:B------:R-:W-:-:S03]  /*86f60*/  IMAD.MOV.U32 R61, RZ, RZ, R55 ;  /* 0x000000ffff3d7224 */ /* 0x000fc600078e0037 */
[----:B------:R-:W3:Y:S04]  /*86f70*/  LDL.LU R55, [R1+0x7fc] ;  /* 0x0007fc0001377983 */ /* 0x000ee80000300800 */
[----:B0-----:R-:W3:Y:S04]  /*86f80*/  LDL.LU R8, [R1+0x7e0] ;  /* 0x0007e00001087983 */ /* 0x001ee80000300800 */
[----:B------:R-:W3:Y:S04]  /*86f90*/  LDL.LU R9, [R1+0x7e4] ;  /* 0x0007e40001097983 */ /* 0x000ee80000300800 */
[----:B-1----:R-:W3:Y:S04]  /*86fa0*/  LDL.LU R10, [R1+0x7e8] ;  /* 0x0007e800010a7983 */ /* 0x002ee80000300800 */
[----:B------:R-:W3:Y:S01]  /*86fb0*/  LDL.LU R11, [R1+0x7ec] ;  /* 0x0007ec00010b7983 */ /* 0x000ee20000300800 */
[----:B----4-:R-:W-:Y:S03]  /*86fc0*/  HMMA.16816.F32.BF16 R48, R40, R30, R48 ;  /* 0x0000001e2830723c */ /* 0x010fe60000041830 */
[----:B--2---:R0:W-:Y:S04]  /*86fd0*/  STL.64 [R1+0x6060], R18 ;  /* 0x0060601201007387 */ /* 0x0041e80000100a00 */
[----:B------:R1:W-:Y:S01]  /*86fe0*/  STL.64 [R1+0x6058], R16 ;  /* 0x0060581001007387 */ /* 0x0003e20000100a00 */
[----:B0-----:R-:W-:-:S02]  /*86ff0*/  IMAD.MOV.U32 R18, RZ, RZ, R22 ;  /* 0x000000ffff127224 */ /* 0x001fc400078e0016 */
[----:B------:R-:W-:Y:S01]  /*87000*/  IMAD.MOV.U32 R19, RZ, RZ, R23 ;  /* 0x000000ffff137224 */ /* 0x000fe200078e0017 */
[----:B-1----:R-:W2:Y:S04]  /*87010*/  LDL.LU R16, [R1+0x7b0] ;  /* 0x0007b00001107983 */ /* 0x002ea80000300800 */
[----:B------:R-:W2:Y:S04]  /*87020*/  LDL.LU R17, [R1+0x7b4] ;  /* 0x0007b40001117983 */ /* 0x000ea80000300800 */
[----:B------:R-:W4:Y:S04]  /*87030*/  LDL.LU R22, [R1+0x6134] ;  /* 0x0061340001167983 */ /* 0x000f280000300800 */
[----:B------:R-:W4:Y:S01]  /*87040*/  LDL.LU R23, [R1+0x6130] ;  /* 0x0061300001177983 */ /* 0x000f220000300800 */
[----:B---3--:R-:W-:Y:S03]  /*87050*/  HMMA.16816.F32.BF16 R32, R40, R26, R32 ;  /* 0x0000001a2820723c */ /* 0x008fe60000041820 */
[----:B------:R-:W-:Y:S01]  /*87060*/  STL.64 [R1+0x820], R48 ;  /* 0x0008203001007387 */ /* 0x000fe20000100a00 */
[----:B------:R-:W-:-:S03]  /*87070*/  IMAD.MOV.U32 R21, RZ, RZ, R30 ;  /* 0x000000ffff157224 */ /* 0x000fc600078e001e */
[----:B------:R0:W-:Y:S01]  /*87080*/  STL.64 [R1+0x828], R50 ;  /* 0x0008283201007387 */ /* 0x0001e20000100a00 */
[----:B------:R-:W-:Y:S01]  /*87090*/  HMMA.16816.F32.BF16 R44, R40, R58, R44 ;  /* 0x0000003a282c723c */ /* 0x000fe2000004182c */
[----:B------:R-:W-:Y:S02]  /*870a0*/  IMAD.MOV.U32 R4, RZ, RZ, R31 ;  /* 0x000000ffff047224 */ /* 0x000fe400078e001f */
[----:B------:R-:W-:Y:S01]  /*870b0*/  IMAD.MOV.U32 R20, RZ, RZ, R27 ;  /* 0x000000ffff147224 */ /* 0x000fe200078e001b */
[----:B0-----:R-:W3:Y:S04]  /*870c0*/  LDL.LU.64 R50, [R1+0x6128] ;  /* 0x0061280001327983 */ /* 0x001ee80000300a00 */
[----:B------:R-:W2:Y:S04]  /*870d0*/  LDL.LU.64 R48, [R1+0x6120] ;  /* 0x0061200001307983 */ /* 0x000ea80000300a00 */
[----:B------:R-:W2:Y:S04]  /*870e0*/  LDL.LU.64 R30, [R1+0x6118] ;  /* 0x00611800011e7983 */ /* 0x000ea80000300a00 */
[----:B------:R-:W2:Y:S01]  /*870f0*/  LDL.LU.64 R28, [R1+0x6110] ;  /* 0x00611000011c7983 */ /* 0x000ea20000300a00 */
[----:B------:R-:W-:-:S03]  /*87100*/  IMAD.MOV.U32 R60, RZ, RZ, R26 ;  /* 0x000000ffff3c7224 */ /* 0x000fc600078e001a */
[----:B------:R-:W-:Y:S04]  /*87110*/  STL.64 [R1+0x810], R32 ;  /* 0x0008102001007387 */ /* 0x000fe80000100a00 */
[----:B------:R0:W-:Y:S04]  /*87120*/  STL.64 [R1+0x818], R34 ;  /* 0x0008182201007387 */ /* 0x0001e80000100a00 */
[----:B0-----:R-:W2:Y:S04]  /*87130*/  LDL.LU.64 R34, [R1+0x6108] ;  /* 0x0061080001227983 */ /* 0x001ea80000300a00 */
[----:B------:R-:W2:Y:S04]  /*87140*/  LDL.LU.64 R32, [R1+0x6100] ;  /* 0x0061000001207983 */ /* 0x000ea80000300a00 */
[----:B------:R-:W2:Y:S04]  /*87150*/  LDL.LU.64 R26, [R1+0x60f8] ;  /* 0x0060f800011a7983 */ /* 0x000ea80000300a00 */
[----:B------:R-:W2:Y:S01]  /*87160*/  LDL.LU.64 R24, [R1+0x60f0] ;  /* 0x0060f00001187983 */ /* 0x000ea20000300a00 */
[----:B------:R-:W-:-:S02]  /*87170*/  IMAD.MOV.U32 R5, RZ, RZ, R58 ;  /* 0x000000ffff057224 */ /* 0x000fc400078e003a */
[----:B------:R-:W-:Y:S01]  /*87180*/  IMAD.MOV.U32 R13, RZ, RZ, R59 ;  /* 0x000000ffff0d7224 */ /* 0x000fe200078e003b */
[----:B----4-:R0:W-:Y:S04]  /*87190*/  STL.64 [R1+0x6070], R22 ;  /* 0x0060701601007387 */ /* 0x0101e80000100a00 */
[----:B------:R1:W-:Y:S01]  /*871a0*/  STL.64 [R1+0x6068], R20 ;  /* 0x0060681401007387 */ /* 0x0003e20000100a00 */
[----:B0-----:R-:W-:Y:S01]  /*871b0*/  IMAD.MOV.U32 R22, RZ, RZ, R15 ;  /* 0x000000ffff167224 */ /* 0x001fe200078e000f */
[----:B------:R-:W-:Y:S01]  /*871c0*/  MOV R23, R7 ;  /* 0x0000000700177202 */ /* 0x000fe20000000f00 */
[----:B-1----:R-:W-:Y:S02]  /*871d0*/  IMAD.MOV.U32 R20, RZ, RZ, R6 ;  /* 0x000000ffff147224 */ /* 0x002fe400078e0006 */
[----:B------:R-:W4:Y:S01]  /*871e0*/  LDL.LU R6, [R1+0x60ec] ;  /* 0x0060ec0001067983 */ /* 0x000f220000300800 */
[----:B------:R-:W-:-:S03]  /*871f0*/  IMAD.MOV.U32 R21, RZ, RZ, R14 ;  /* 0x000000ffff157224 */ /* 0x000fc600078e000e */
[----:B------:R-:W2:Y:S04]  /*87200*/  LDL.LU R14, [R1+0x60e8] ;  /* 0x0060e800010e7983 */ /* 0x000ea80000300800 */
[----:B------:R-:W2:Y:S04]  /*87210*/  LDL.LU R15, [R1+0x60e4] ;  /* 0x0060e400010f7983 */ /* 0x000ea80000300800 */
[----:B------:R-:W4:Y:S04]  /*87220*/  LDL.LU R7, [R1+0x60e0] ;  /* 0x0060e00001077983 */ /* 0x000f280000300800 */
[----:B------:R-:W-:Y:S04]  /*87230*/  STL.64 [R1+0x800], R44 ;  /* 0x0008002c01007387 */ /* 0x000fe80000100a00 */
[----:B------:R0:W-:Y:S04]  /*87240*/  STL.64 [R1+0x808], R46 ;  /* 0x0008082e01007387 */ /* 0x0001e80000100a00 */
[----:B0-----:R-:W3:Y:S04]  /*87250*/  LDL.LU.64 R46, [R1+0x60d8] ;  /* 0x0060d800012e7983 */ /* 0x001ee80000300a00 */
[----:B------:R-:W3:Y:S04]  /*87260*/  LDL.LU.64 R44, [R1+0x60d0] ;  /* 0x0060d000012c7983 */ /* 0x000ee80000300a00 */
[----:B------:R-:W3:Y:S04]  /*87270*/  LDL.LU.64 R58, [R1+0x60c8] ;  /* 0x0060c800013a7983 */ /* 0x000ee80000300a00 */
[----:B------:R-:W3:Y:S04]  /*87280*/  LDL.LU.64 R56, [R1+0x60c0] ;  /* 0x0060c00001387983 */ /* 0x000ee80000300a00 */
[----:B--2---:R-:W-:Y:S04]  /*87290*/  STL.64 [R1+0x6050], R14 ;  /* 0x0060500e01007387 */ /* 0x004fe80000100a00 */
[----:B------:R-:W-:Y:S04]  /*872a0*/  STL [R1+0x6048], R13 ;  /* 0x0060480d01007387 */ /* 0x000fe80000100800 */
[----:B----4-:R-:W-:Y:S04]  /*872b0*/  STL.64 [R1+0x6030], R6 ;  /* 0x0060300601007387 */ /* 0x010fe80000100a00 */
[----:B------:R0:W-:Y:S01]  /*872c0*/  STL.64 [R1+0x6028], R4 ;  /* 0x0060280401007387 */ /* 0x0001e20000100a00 */
[----:B---3--:R-:W-:Y:S03]  /*872d0*/  HMMA.16816.F32.BF16 R52, R40, R58, R52 ;  /* 0x0000003a2834723c */ /* 0x008fe60000041834 */
[----:B0-----:R-:W2:Y:S01]  /*872e0*/  LDL.LU R4, [R1+0x7d0] ;  /* 0x0007d00001047983 */ /* 0x001ea20000300800 */
[----:B------:R-:W-:-:S02]  /*872f0*/  IMAD.MOV.U32 R6, RZ, RZ, R50 ;  /* 0x000000ffff067224 */ /* 0x000fc400078e0032 */
[----:B------:R-:W-:Y:S01]  /*87300*/  IMAD.MOV.U32 R7, RZ, RZ, R51 ;  /* 0x000000ffff077224 */ /* 0x000fe200078e0033 */
[----:B------:R-:W2:Y:S04]  /*87310*/  LDL.LU R5, [R1+0x7d4] ;  /* 0x0007d40001057983 */ /* 0x000ea80000300800 */
[----:B------:R-:W2:Y:S04]  /*87320*/  LDL.LU R50, [R1+0x60bc] ;  /* 0x0060bc0001327983 */ /* 0x000ea80000300800 */
[----:B------:R-:W2:Y:S04]  /*87330*/  LDL.LU R51, [R1+0x60b8] ;  /* 0x0060b80001337983 */ /* 0x000ea80000300800 */
[----:B------:R-:W-:Y:S04]  /*87340*/  STL.64 [R1+0x7f0], R52 ;  /* 0x0007f03401007387 */ /* 0x000fe80000100a00 */
[----:B------:R0:W-:Y:S04]  /*87350*/  STL.64 [R1+0x7f8], R54 ;  /* 0x0007f83601007387 */ /* 0x0001e80000100a00 */
[----:B0-----:R-:W3:Y:S04]  /*87360*/  LDL.LU.64 R54, [R1+0x60b0] ;  /* 0x0060b00001367983 */ /* 0x001ee80000300a00 */
[----:B------:R-:W4:Y:S04]  /*87370*/  LDL.LU.64 R52, [R1+0x60a8] ;  /* 0x0060a80001347983 */ /* 0x000f280000300a00 */
[----:B------:R-:W-:Y:S04]  /*87380*/  STL.64 [R1+0x5e60], R58 ;  /* 0x005e603a01007387 */ /* 0x000fe80000100a00 */
[----:B------:R3:W-:Y:S02]  /*87390*/  STL.64 [R1+0x5e58], R56 ;  /* 0x005e583801007387 */ /* 0x0007e40000100a00 */
[----:B---3--:R-:W-:Y:S01]  /*873a0*/  HMMA.16816.F32.BF16 R56, R40, R54, R8 ;  /* 0x000000362838723c */ /* 0x008fe20000041808 */
[----:B------:R-:W-:-:S02]  /*873b0*/  IMAD.MOV.U32 R8, RZ, RZ, R38 ;  /* 0x000000ffff087224 */ /* 0x000fc400078e0026 */
[----:B------:R-:W3:Y:S01]  /*873c0*/  LDL.LU R38, [R1+0x60a0] ;  /* 0x0060a00001267983 */ /* 0x000ee20000300800 */
[----:B------:R-:W-:-:S15]  /*873d0*/  IMAD.MOV.U32 R9, RZ, RZ, R39 ;  /* 0x000000ffff097224 */ /* 0x000fde00078e0027 */
[----:B------:R-:W-:Y:S04]  /*873e0*/  STL.64 [R1+0x7e0], R56 ;  /* 0x0007e03801007387 */ /* 0x000fe80000100a00 */
[----:B------:R-:W-:Y:S04]  /*873f0*/  STL.64 [R1+0x7e8], R58 ;  /* 0x0007e83a01007387 */ /* 0x000fe80000100a00 */
[----:B------:R-:W3:Y:S01]  /*87400*/  LDL.LU R39, [R1+0x609c] ;  /* 0x00609c0001277983 */ /* 0x000ee20000300800 */
[----:B------:R-:W-:Y:S02]  /*87410*/  IMAD.MOV.U32 R10, RZ, RZ, R34 ;  /* 0x000000ffff0a7224 */ /* 0x000fe400078e0022 */
[----:B------:R-:W-:Y:S01]  /*87420*/  IMAD.MOV.U32 R11, RZ, RZ, R35 ;  /* 0x000000ffff0b7224 */ /* 0x000fe200078e0023 */
[----:B------:R-:W3:Y:S04]  /*87430*/  LDL.LU R34, [R1+0x6098] ;  /* 0x0060980001227983 */ /* 0x000ee80000300800 */
[----:B------:R-:W3:Y:S01]  /*87440*/  LDL.LU R35, [R1+0x6094] ;  /* 0x0060940001237983 */ /* 0x000ee20000300800 */
[C---:B--2---:R-:W-:Y:S03]  /*87450*/  HMMA.16816.F32.BF16 R4, R40.reuse, R50, R4 ;  /* 0x000000322804723c */ /* 0x044fe60000041804 */
[----:B------:R-:W-:Y:S04]  /*87460*/  STL.64 [R1+0x5e50], R54 ;  /* 0x005e503601007387 */ /* 0x000fe80000100a00 */
[----:B----4-:R-:W-:Y:S04]  /*87470*/  STL.64 [R1+0x5e48], R52 ;  /* 0x005e483401007387 */ /* 0x010fe80000100a00 */
[----:B------:R-:W-:Y:S04]  /*87480*/  STL.64 [R1+0x5e70], R50 ;  /* 0x005e703201007387 */ /* 0x000fe80000100a00 */
[----:B------:R-:W-:Y:S04]  /*87490*/  STL.64 [R1+0x5e68], R48 ;  /* 0x005e683001007387 */ /* 0x000fe80000100a00 */
[----:B------:R-:W-:Y:S04]  /*874a0*/  STL.64 [R1+0x7d0], R4 ;  /* 0x0007d00401007387 */ /* 0x000fe80000100a00 */
[----:B------:R3:W-:Y:S02]  /*874b0*/  STL.64 [R1+0x7d8], R6 ;  /* 0x0007d80601007387 */ /* 0x0007e40000100a00 */
[----:B---3--:R-:W-:Y:S02]  /*874c0*/  HMMA.16816.F32.BF16 R4, R40, R38, R20 ;  /* 0x000000262804723c */ /* 0x008fe40000041814 */
[----:B------:R-:W-:Y:S04]  /*874d0*/  STL.64 [R1+0x5e80], R38 ;  /* 0x005e802601007387 */ /* 0x000fe80000100a00 */
[----:B------:R-:W-:-:S13]  /*874e0*/  STL.64 [R1+0x5e78], R36 ;  /* 0x005e782401007387 */ /* 0x000fda0000100a00 */
[----:B------:R-:W-:Y:S04]  /*874f0*/  STL.64 [R1+0x7c0], R4 ;  /* 0x0007c00401007387 */ /* 0x000fe80000100a00 */
[----:B------:R0:W-:Y:S04]  /*87500*/  STL.64 [R1+0x7c8], R6 ;  /* 0x0007c80601007387 */ /* 0x0001e80000100a00 */
[----:B------:R-:W2:Y:S01]  /*87510*/  LDL.LU R52, [R1+0x740] ;  /* 0x0007400001347983 */ /* 0x000ea20000300800 */
[----:B0-----:R-:W-:-:S15]  /*87520*/  HMMA.16816.F32.BF16 R4, R40, R34, R16 ;  /* 0x000000222804723c */ /* 0x001fde0000041810 */
[----:B------:R-:W-:-:S04]  /*87530*/  NOP ;  /* 0x0000000000007918 */ /* 0x000fc80000000000 */
[----:B------:R-:W-:Y:S04]  /*87540*/  STL.64 [R1+0x7b0], R4 ;  /* 0x0007b00401007387 */ /* 0x000fe80000100a00 */
[----:B------:R0:W-:Y:S04]  /*87550*/  STL.64 [R1+0x7b8], R6 ;  /* 0x0007b80601007387 */ /* 0x0001e80000100a00 */
[----:B------:R-:W2:Y:S04]  /*87560*/  LDL.LU R53, [R1+0x744] ;  /* 0x0007440001357983 */ /* 0x000ea80000300800 */
[----:B------:R-:W3:Y:S04]  /*87570*/  LDL.LU R54, [R1+0x748] ;  /* 0x0007480001367983 */ /* 0x000ee80000300800 */
[----:B------:R-:W3:Y:S01]  /*87580*/  LDL.LU R55, [R1+0x74c] ;  /* 0x00074c0001377983 */ /* 0x000ee20000300800 */
[----:B------:R-:W-:-:S02]  /*87590*/  IMAD.MOV.U32 R50, RZ, RZ, R45 ;  /* 0x000000ffff327224 */ /* 0x000fc400078e002d */
[----:B------:R-:W-:Y:S02]  /*875a0*/  IMAD.MOV.U32 R51, RZ, RZ, R12 ;  /* 0x000000ffff337224 */ /* 0x000fe400078e000c */
[----:B------:R-:W-:Y:S02]  /*875b0*/  IMAD.MOV.U32 R37, RZ, RZ, R30 ;  /* 0x000000ffff257224 */ /* 0x000fe400078e001e */
[----:B------:R-:W-:Y:S01]  /*875c0*/  IMAD.MOV.U32 R38, RZ, RZ, R31 ;  /* 0x000000ffff267224 */ /* 0x000fe200078e001f */
[----:B---3--:R-:W-:Y:S04]  /*875d0*/  STL.64 [R1+0x5fd0], R54 ;  /* 0x005fd03601007387 */ /* 0x008fe80000100a00 */
[----:B--2---:R-:W-:Y:S04]  /*875e0*/  STL.64 [R1+0x5fc8], R52 ;  /* 0x005fc83401007387 */ /* 0x004fe80000100a00 */
[----:B------:R-:W2:Y:S04]  /*875f0*/  LDL.LU R45, [R1+0x6090] ;  /* 0x00609000012d7983 */ /* 0x000ea80000300800 */
[----:B------:R-:W-:Y:S04]  /*87600*/  STL.64 [R1+0x5fd8], R50 ;  /* 0x005fd83201007387 */ /* 0x000fe80000100a00 */
[----:B------:R-:W3:Y:S04]  /*87610*/  LDL.LU R36, [R1+0x360] ;  /* 0x0003600001247983 */ /* 0x000ee80000300800 */
[----:B------:R-:W0:Y:S04]  /*87620*/  LDL.LU R30, [R1+0x608c] ;  /* 0x00608c00011e7983 */ /* 0x000e280000300800 */
[----:B------:R-:W0:Y:S04]  /*87630*/  LDL.LU R31, [R1+0x6088] ;  /* 0x00608800011f7983 */ /* 0x000e280000300800 */
[----:B------:R-:W4:Y:S04]  /*87640*/  LDL.LU R39, [R1+0x36c] ;  /* 0x00036c0001277983 */ /* 0x000f280000300800 */
[----:B----4-:R-:W-:Y:S04]  /*87650*/  STL.64 [R1+0x5fe8], R38 ;  /* 0x005fe82601007387 */ /* 0x010fe80000100a00 */
[----:B---3--:R-:W-:Y:S04]  /*87660*/  STL.64 [R1+0x5fe0], R36 ;  /* 0x005fe02401007387 */ /* 0x008fe80000100a00 */
[----:B------:R-:W3:Y:S01]  /*87670*/  LDL.64 R58, [R1+0xc8] ;  /* 0x0000c800013a7983 */ /* 0x000ee20000100a00 */
[----:B0-----:R-:W-:Y:S03]  /*87680*/  HMMA.16816.F32.BF16 R4, R40, R30, R8 ;  /* 0x0000001e2804723c */ /* 0x001fe60000041808 */
[----:B---3--:R-:W-:Y:S04]  /*87690*/  STL.64 [R1+0x5ff0], R58 ;  /* 0x005ff03a01007387 */ /* 0x008fe80000100a00 */
[----:B------:R0:W-:Y:S04]  /*876a0*/  STL.64 [R1+0x5e90], R34 ;  /* 0x005e902201007387 */ /* 0x0001e80000100a00 */
[----:B------:R1:W-:Y:S04]  /*876b0*/  STL.64 [R1+0x5e88], R32 ;  /* 0x005e882001007387 */ /* 0x0003e80000100a00 */
[----:B0-----:R-:W3:Y:S04]  /*876c0*/  LDL.64 R34, [R1+0xe8] ;  /* 0x0000e80001227983 */ /* 0x001ee80000100a00 */
[----:B---3--:R0:W-:Y:S04]  /*876d0*/  STL.64 [R1+0x5ff8], R34 ;  /* 0x005ff82201007387 */ /* 0x0081e80000100a00 */
[----:B------:R-:W3:Y:S04]  /*876e0*/  LDL.LU R52, [R1+0x390] ;  /* 0x0003900001347983 */ /* 0x000ee80000300800 */
[----:B------:R-:W-:Y:S04]  /*876f0*/  STL.64 [R1+0x7a0], R4 ;  /* 0x0007a00401007387 */ /* 0x000fe80000100a00 */
[----:B------:R-:W-:Y:S04]  /*87700*/  STL.64 [R1+0x7a8], R6 ;  /* 0x0007a80601007387 */ /* 0x000fe80000100a00 */
[----:B------:R-:W3:Y:S04]  /*87710*/  LDL.LU R53, [R1+0x394] ;  /* 0x0003940001357983 */ /* 0x000ee80000300800 */
[----:B------:R-:W4:Y:S04]  /*87720*/  LDL.LU R54, [R1+0x398] ;  /* 0x0003980001367983 */ /* 0x000f280000300800 */
[----:B------:R-:W4:Y:S01]  /*87730*/  LDL.LU R55, [R1+0x39c] ;  /* 0x00039c0001377983 */ /* 0x000f220000300800 */
[----:B------:R-:W-:-:S02]  /*87740*/  IMAD.MOV.U32 R50, RZ, RZ, R27 ;  /* 0x000000ffff327224 */ /* 0x000fc400078e001b */
[----:B------:R-:W-:Y:S02]  /*87750*/  IMAD.MOV.U32 R51, RZ, RZ, R26 ;  /* 0x000000ffff337224 */ /* 0x000fe400078e001a */
[----:B------:R-:W-:Y:S01]  /*87760*/  IMAD.MOV.U32 R59, RZ, RZ, R46 ;  /* 0x000000ffff3b7224 */ /* 0x000fe200078e002e */
[----:B----4-:R4:W-:Y:S04]  /*87770*/  STL.64 [R1+0x6008], R54 ;  /* 0x0060083601007387 */ /* 0x0109e80000100a00 */
[----:B---3--:R-:W-:Y:S04]  /*87780*/  STL.64 [R1+0x6000], R52 ;  /* 0x0060003401007387 */ /* 0x008fe80000100a00 */
[----:B------:R-:W3:Y:S04]  /*87790*/  LDL.LU R27, [R1+0x6084] ;  /* 0x00608400011b7983 */ /* 0x000ee80000300800 */
[----:B------:R-:W3:Y:S04]  /*877a0*/  LDL.LU R26, [R1+0x6080] ;  /* 0x00608000011a7983 */ /* 0x000ee80000300800 */
[----:B------:R0:W-:Y:S04]  /*877b0*/  STL.64 [R1+0x6010], R50 ;  /* 0x0060103201007387 */ /* 0x0001e80000100a00 */
[----:B-1----:R-:W3:Y:S04]  /*877c0*/  LDL.LU R32, [R1+0x3b0] ;  /* 0x0003b00001207983 */ /* 0x002ee80000300800 */
        /* <DEDUP_REMOVED lines=19> */
[----:B----4-:R-:W-:-:S03]  /*87900*/  MOV R55, R44 ;  /* 0x0000002c00377202 */ /* 0x010fc60000000f00 */
[----:B------:R-:W4:Y:S01]  /*87910*/  LDL.LU R4, [R1+0x750] ;  /* 0x0007500001047983 */ /* 0x000f220000300800 */
[----:B--2---:R-:W-:-:S03]  /*87920*/  IMAD.MOV.U32 R54, RZ, RZ, R45 ;  /* 0x000000ffff367224 */ /* 0x004fc600078e002d */
[----:B------:R-:W4:Y:S04]  /*87930*/  LDL.LU R5, [R1+0x754] ;  /* 0x0007540001057983 */ /* 0x000f280000300800 */
[----:B------:R-:W4:Y:S01]  /*87940*/  LDL.LU R6, [R1+0x758] ;  /* 0x0007580001067983 */ /* 0x000f220000300800 */
[----:B------:R-:W-:-:S03]  /*87950*/  IMAD.MOV.U32 R58, RZ, RZ, R47 ;  /* 0x000000ffff3a7224 */ /* 0x000fc600078e002f */
[----:B------:R-:W4:Y:S04]  /*87960*/  LDL.LU R7, [R1+0x75c] ;  /* 0x00075c0001077983 */ /* 0x000f280000300800 */
        /* <DEDUP_REMOVED lines=10> */
[----:B---3--:R-:W-:-:S02]  /*87a10*/  IMAD.MOV.U32 R39, RZ, RZ, R27 ;  /* 0x000000ffff277224 */ /* 0x008fc400078e001b */
[----:B------:R-:W-:Y:S02]  /*87a20*/  IMAD.MOV.U32 R38, RZ, RZ, R26 ;  /* 0x000000ffff267224 */ /* 0x000fe400078e001a */
[----:B------:R-:W3:Y:S04]  /*87a30*/  LDL.LU R26, [R1+0x607c] ;  /* 0x00607c00011a7983 */ /* 0x000ee80000300800 */
[----:B------:R-:W3:Y:S04]  /*87a40*/  LDL.LU R27, [R1+0x6078] ;  /* 0x00607800011b7983 */ /* 0x000ee80000300800 */
        /* <DEDUP_REMOVED lines=8> */
[----:B------:R-:W-:Y:S04]  /*87ad0*/  STL.64 [R1+0x790], R20 ;  /* 0x0007901401007387 */ /* 0x000fe80000100a00 */
[----:B------:R0:W-:Y:S04]  /*87ae0*/  STL.64 [R1+0x798], R22 ;  /* 0x0007981601007387 */ /* 0x0001e80000100a00 */
[----:B0-----:R-:W3:Y:S04]  /*87af0*/  LDL.LU.64 R22, [R1+0x6070] ;  /* 0x0060700001167983 */ /* 0x001ee80000300a00 */
[----:B------:R-:W2:Y:S04]  /*87b00*/  LDL.LU.64 R20, [R1+0x6068] ;  /* 0x0060680001147983 */ /* 0x000ea80000300a00 */
[----:B------:R0:W-:Y:S04]  /*87b10*/  STL.64 [R1+0x5eb0], R26 ;  /* 0x005eb01a01007387 */ /* 0x0001e80000100a00 */
[----:B------:R-:W-:Y:S04]  /*87b20*/  STL.64 [R1+0x5ea8], R24 ;  /* 0x005ea81801007387 */ /* 0x000fe80000100a00 */
[----:B0-----:R-:W2:Y:S01]  /*87b30*/  LDL R26, [R1+0xf8] ;  /* 0x0000f800011a7983 */ /* 0x001ea20000100800 */
[----:B---3--:R-:W-:-:S15]  /*87b40*/  HMMA.16816.F32.BF16 R16, R40, R22, R16 ;  /* 0x000000162810723c */ /* 0x008fde0000041810 */
[----:B------:R-:W-:-:S04]  /*87b50*/  NOP ;  /* 0x0000000000007918 */ /* 0x000fc80000000000 */
[----:B------:R-:W-:Y:S04]  /*87b60*/  STL.64 [R1+0x780], R16 ;  /* 0x0007801001007387 */ /* 0x000fe80000100a00 */
[----:B------:R0:W-:Y:S04]  /*87b70*/  STL.64 [R1+0x788], R18 ;  /* 0x0007881201007387 */ /* 0x0001e80000100a00 */
[----:B0-----:R-:W3:Y:S04]  /*87b80*/  LDL.LU.64 R18, [R1+0x6060] ;  /* 0x0060600001127983 */ /* 0x001ee80000300a00 */
[----:B------:R-:W2:Y:S04]  /*87b90*/  LDL.LU.64 R16, [R1+0x6058] ;  /* 0x0060580001107983 */ /* 0x000ea80000300a00 */
[----:B------:R-:W-:Y:S01]  /*87ba0*/  STL.64 [R1+0x5eb8], R22 ;  /* 0x005eb81601007387 */ /* 0x000fe20000100a00 */
[----:B---3--:R-:W-:-:S15]  /*87bb0*/  HMMA.16816.F32.BF16 R12, R40, R18, R12 ;  /* 0x00000012280c723c */ /* 0x008fde000004180c */
[----:B------:R-:W-:-:S04]  /*87bc0*/  NOP ;  /* 0x0000000000007918 */ /* 0x000fc80000000000 */
[----:B------:R-:W-:Y:S04]  /*87bd0*/  STL.64 [R1+0x770], R12 ;  /* 0x0007700c01007387 */ /* 0x000fe80000100a00 */
[----:B------:R0:W-:Y:S04]  /*87be0*/  STL.64 [R1+0x778], R14 ;  /* 0x0007780e01007387 */ /* 0x0001e80000100a00 */
[----:B0-----:R-:W3:Y:S04]  /*87bf0*/  LDL.LU.64 R14, [R1+0x6050] ;  /* 0x00605000010e7983 */ /* 0x001ee80000300a00 */
[----:B------:R-:W2:Y:S04]  /*87c00*/  LDL.LU R13, [R1+0x6048] ;  /* 0x00604800010d7983 */ /* 0x000ea80000300800 */
[----:B------:R-:W-:Y:S01]  /*87c10*/  STL.64 [R1+0x5e40], R18 ;  /* 0x005e401201007387 */ /* 0x000fe20000100a00 */
[----:B---3--:R-:W-:-:S15]  /*87c20*/  HMMA.16816.F32.BF16 R8, R40, R14, R8 ;  /* 0x0000000e2808723c */ /* 0x008fde0000041808 */
[----:B------:R-:W-:-:S04]  /*87c30*/  NOP ;  /* 0x0000000000007918 */ /* 0x000fc80000000000 */
[----:B------:R-:W-:Y:S04]  /*87c40*/  STL.64 [R1+0x760], R8 ;  /* 0x0007600801007387 */ /* 0x000fe80000100a00 */
[----:B------:R0:W-:Y:S04]  /*87c50*/  STL.64 [R1+0x768], R10 ;  /* 0x0007680a01007387 */ /* 0x0001e80000100a00 */
[----:B0-----:R-:W4:Y:S04]  /*87c60*/  LDL.LU.64 R10, [R1+0x6040] ;  /* 0x00604000010a7983 */ /* 0x001f280000300a00 */
[----:B------:R-:W3:Y:S01]  /*87c70*/  LDL.LU.64 R8, [R1+0x6038] ;  /* 0x0060380001087983 */ /* 0x000ee20000300a00 */
[----:B----4-:R-:W-:-:S15]  /*87c80*/  HMMA.16816.F32.BF16 R4, R40, R10, R4 ;  /* 0x0000000a2804723c */ /* 0x010fde0000041804 */
        /* <DEDUP_REMOVED lines=11> */
[----:B--2---:R-:W-:Y:S03]  /*87d40*/  HMMA.16816.F32.BF16 R40, R40, R6, R44 ;  /* 0x000000062828723c */ /* 0x004fe6000004182c */
[----:B------:R-:W2:Y:S04]  /*87d50*/  LDL.LU.64 R46, [R1+0x6020] ;  /* 0x00602000012e7983 */ /* 0x000ea80000300a00 */
[----:B------:R-:W2:-:S12]  /*87d60*/  LDL.LU.64 R44, [R1+0x6018] ;  /* 0x00601800012c7983 */ /* 0x000e980000300a00 */
[----:B------:R-:W-:Y:S04]  /*87d70*/  STL.64 [R1+0x3d0], R40 ;  /* 0x0003d02801007387 */ /* 0x000fe80000100a00 */
[----:B------:R-:W-:Y:S04]  /*87d80*/  STL.64 [R1+0x3d8], R42 ;  /* 0x0003d82a01007387 */ /* 0x000fe80000100a00 */
[----:B------:R-:W-:Y:S01]  /*87d90*/  STL.64 [R1+0x5e18], R6 ;  /* 0x005e180601007387 */ /* 0x000fe20000100a00 */
[----:B--2---:R-:W-:Y:S03]  /*87da0*/  HMMA.16816.F32.BF16 R52, R44, R54, R48 ;  /* 0x000000362c34723c */ /* 0x004fe60000041830 */
[----:B------:R-:W2:-:S15]  /*87db0*/  LDL.LU.64 R50, [R1+0x6010] ;  /* 0x0060100001327983 */ /* 0x000e9e0000300a00 */
[----:B------:R-:W-:Y:S01]  /*87dc0*/  NOP ;  /* 0x0000000000007918 */ /* 0x000fe20000000000 */
[----:B------:R-:W-:Y:S04]  /*87dd0*/  STL.64 [R1+0x3c0], R52 ;  /* 0x0003c03401007387 */ /* 0x000fe80000100a00 */
[----:B------:R0:W-:Y:S04]  /*87de0*/  STL.64 [R1+0x3c8], R54 ;  /* 0x0003c83601007387 */ /* 0x0001e80000100a00 */
[----:B0-----:R-:W3:Y:S04]  /*87df0*/  LDL.LU.64 R54, [R1+0x6008] ;  /* 0x0060080001367983 */ /* 0x001ee80000300a00 */
[----:B------:R-:W3:Y:S01]  /*87e00*/  LDL.LU.64 R52, [R1+0x6000] ;  /* 0x0060000001347983 */ /* 0x000ee20000300a00 */
[----:B------:R-:W-:Y:S03]  /*87e10*/  HMMA.16816.F32.BF16 R56, R44, R58, R32 ;  /* 0x0000003a2c38723c */ /* 0x000fe60000041820 */
[----:B------:R-:W4:-:S15]  /*87e20*/  LDL.LU.64 R34, [R1+0x5ff8] ;  /* 0x005ff80001227983 */ /* 0x000f1e0000300a00 */
[----:B------:R-:W-:Y:S01]  /*87e30*/  NOP ;  /* 0x0000000000007918 */ /* 0x000fe20000000000 */
[----:B------:R-:W-:Y:S04]  /*87e40*/  STL.64 [R1+0x3b0], R56 ;  /* 0x0003b03801007387 */ /* 0x000fe80000100a00 */
[----:B------:R0:W-:Y:S04]  /*87e50*/  STL.64 [R1+0x3b8], R58 ;  /* 0x0003b83a01007387 */ /* 0x0001e80000100a00 */
[----:B0-----:R-:W4:Y:S01]  /*87e60*/  LDL.LU.64 R58, [R1+0x5ff0] ;  /* 0x005ff000013a7983 */ /* 0x001f220000300a00 */
[----:B------:R-:W-:Y:S02]  /*87e70*/  IMAD.MOV.U32 R42, RZ, RZ, R2 ;  /* 0x000000ffff2a7224 */ /* 0x000fe400078e0002 */
[----:B------:R-:W-:Y:S01]  /*87e80*/  IMAD.MOV.U32 R43, RZ, RZ, R0 ;  /* 0x000000ffff2b7224 */ /* 0x000fe200078e0000 */
[----:B--2---:R-:W-:Y:S01]  /*87e90*/  HMMA.16816.F32.BF16 R48, R44, R50, R36 ;  /* 0x000000322c30723c */ /* 0x004fe20000041824 */
[----:B------:R-:W2:Y:S04]  /*87ea0*/  LDL.LU.64 R38, [R1+0x5fe8] ;  /* 0x005fe80001267983 */ /* 0x000ea80000300a00 */
[----:B------:R-:W2:-:S14]  /*87eb0*/  LDL.LU.64 R36, [R1+0x5fe0] ;  /* 0x005fe00001247983 */ /* 0x000e9c0000300a00 */
[----:B------:R-:W-:Y:S04]  /*87ec0*/  STL.64 [R1+0x3a0], R48 ;  /* 0x0003a03001007387 */ /* 0x000fe80000100a00 */
[----:B------:R0:W-:Y:S04]  /*87ed0*/  STL.64 [R1+0x3a8], R50 ;  /* 0x0003a83201007387 */ /* 0x0001e80000100a00 */
[----:B0-----:R-:W2:Y:S01]  /*87ee0*/  LDL.LU.64 R50, [R1+0x5fd8] ;  /* 0x005fd80001327983 */ /* 0x001ea20000300a00 */
[----:B---3--:R-:W-:Y:S03]  /*87ef0*/  HMMA.16816.F32.BF16 R40, R44, R42, R52 ;  /* 0x0000002a2c28723c */ /* 0x008fe60000041834 */
[----:B------:R-:W3:Y:S04]  /*87f00*/  LDL.LU.64 R54, [R1+0x5fd0] ;  /* 0x005fd00001367983 */ /* 0x000ee80000300a00 */
[----:B------:R-:W3:Y:S01]  /*87f10*/  LDL.LU.64 R52, [R1+0x5fc8] ;  /* 0x005fc80001347983 */ /* 0x000ee20000300a00 */
[----:B------:R-:W0:Y:S01]  /*87f20*/  S2R R0, SR_TID.X ;  /* 0x0000000000007919 */ /* 0x000e220000002100 */
[----:B------:R-:W-:-:S07]  /*87f30*/  IMAD.MOV.U32 R27, RZ, RZ, R3 ;  /* 0x000000ffff1b7224 */ /* 0x000fce00078e0003 */
[----:B------:R-:W-:Y:S03]  /*87f40*/  HMMA.16816.F32.BF16 R8, R44, R26, R8 ;  /* 0x0000001a2c08723c */ /* 0x000fe60000041808 */
[----:B------:R-:W-:Y:S01]  /*87f50*/  STL.64 [R1+0x390], R40 ;  /* 0x0003902801007387 */ /* 0x000fe20000100a00 */
[C---:B0-----:R-:W-:Y:S01]  /*87f60*/  LOP3.LUT R57, R0.reuse, 0x7, RZ, 0xc0, !PT ;  /* 0x0000000700397812 */ /* 0x041fe200078ec0ff */
[C---:B------:R-:W-:Y:S02]  /*87f70*/  IMAD.SHL.U32 R2, R0.reuse, 0x40, RZ ;  /* 0x0000004000027824 */ /* 0x040fe400078e00ff */
[----:B------:R-:W-:Y:S02]  /*87f80*/  IMAD.SHL.U32 R0, R0, 0x2, RZ ;  /* 0x0000000200007824 */ /* 0x000fe400078e00ff */
[----:B------:R-:W-:-:S05]  /*87f90*/  IMAD R57, R57, 0x90, RZ ;  /* 0x0000009039397824 */ /* 0x000fca00078e02ff */
[----:B------:R-:W-:-:S04]  /*87fa0*/  LOP3.LUT R0, R57, 0x10, R0, 0x78, !PT ;  /* 0x0000001039007812 */ /* 0x000fc800078e7800 */
[----:B------:R-:W-:Y:S01]  /*87fb0*/  LOP3.LUT R0, R0, 0x400, R2, 0xf8, !PT ;  /* 0x0000040000007812 */ /* 0x000fe200078ef802 */
[----:B------:R-:W-:Y:S03]  /*87fc0*/  STL.64 [R1+0x398], R42 ;  /* 0x0003982a01007387 */ /* 0x000fe60000100a00 */
[----:B------:R-:W-:Y:S01]  /*87fd0*/  LOP3.LUT R0, R0, 0x40, RZ, 0x3c, !PT ;  /* 0x0000004000007812 */ /* 0x000fe200078e3cff */
[----:B------:R-:W-:Y:S04]  /*87fe0*/  STL.64 [R1+0x380], R8 ;  /* 0x0003800801007387 */ /* 0x000fe80000100a00 */
[----:B------:R4:W-:Y:S04]  /*87ff0*/  STL.64 [R1+0x388], R10 ;  /* 0x0003880a01007387 */ /* 0x0009e80000100a00 */
[----:B------:R-:W0:Y:S01]  /*88000*/  LDSM.16.MT88.4 R40, [R0+UR5+0x11800] ;  /* 0x011800050028783b */ /* 0x000e220008004200 */
[----:B----4-:R-:W-:Y:S01]  /*88010*/  HMMA.16816.F32.BF16 R8, R44, R34, R28 ;  /* 0x000000222c08723c */ /* 0x010fe2000004181c */
[----:B------:R-:W-:-:S15]  /*88020*/  IMAD.MOV.U32 R12, RZ, RZ, R34 ;  /* 0x000000ffff0c7224 */ /* 0x000fde00078e0022 */
[----:B------:R-:W-:-:S03]  /*88030*/  NOP ;  /* 0x0000000000007918 */ /* 0x000fc60000000000 */
[----:B------:R-:W-:Y:S04]  /*88040*/  STL.64 [R1+0x370], R8 ;  /* 0x0003700801007387 */ /* 0x000fe80000100a00 */
[----:B------:R2:W-:Y:S04]  /*88050*/  STL.64 [R1+0x378], R10 ;  /* 0x0003780a01007387 */ /* 0x0005e80000100a00 */
[----:B------:R-:W-:Y:S04]  /*88060*/  STL.64 [R1+0x5e38], R14 ;  /* 0x005e380e01007387 */ /* 0x000fe80000100a00 */
[----:B------:R-:W-:Y:S04]  /*88070*/  STL [R1+0x5e30], R12 ;  /* 0x005e300c01007387 */ /* 0x000fe80000100800 */
[----:B0-----:R-:W-:Y:S01]  /*88080*/  STL.64 [R1+0x5e10], R42 ;  /* 0x005e102a01007387 */ /* 0x001fe20000100a00 */
[----:B--2---:R-:W-:-:S15]  /*88090*/  HMMA.16816.F32.BF16 R8, R44, R50, R36 ;  /* 0x000000322c08723c */ /* 0x004fde0000041824 */
[----:B------:R-:W-:-:S04]  /*880a0*/  NOP ;  /* 0x0000000000007918 */ /* 0x000fc80000000000 */
[----:B------:R-:W-:Y:S04]  /*880b0*/  STL.64 [R1+0x360], R8 ;  /* 0x0003600801007387 */ /* 0x000fe80000100a00 */
[----:B------:R3:W-:Y:S02]  /*880c0*/  STL.64 [R1+0x368], R10 ;  /* 0x0003680a01007387 */ /* 0x0007e40000100a00 */
[----:B---3--:R-:W-:Y:S02]  /*880d0*/  HMMA.16816.F32.BF16 R8, R44, R58, R52 ;  /* 0x0000003a2c08723c */ /* 0x008fe40000041834 */
[----:B------:R-:W-:-:S15]  /*880e0*/  STL.64 [R1+0x5e08], R40 ;  /* 0x005e082801007387 */ /* 0x000fde0000100a00 */
[----:B------:R-:W-:Y:S02]  /*880f0*/  NOP ;  /* 0x0000000000007918 */ /* 0x000fe40000000000 */
[----:B------:R-:W-:Y:S04]  /*88100*/  STL.64 [R1+0x740], R8 ;  /* 0x0007400801007387 */ /* 0x000fe80000100a00 */
[----:B------:R-:W-:Y:S04]  /*88110*/  STL.64 [R1+0x748], R10 ;  /* 0x0007480a01007387 */ /* 0x000fe80000100a00 */
[----:B------:R-:W2:Y:S04]  /*88120*/  LDL.LU R52, [R1+0x670] ;  /* 0x0006700001347983 */ /* 0x000ea80000300800 */
        /* <DEDUP_REMOVED lines=8> */
[----:B--2---:R0:W-:Y:S04]  /*881b0*/  STL.64 [R1+0x5ec0], R52 ;  /* 0x005ec03401007387 */ /* 0x0041e80000100a00 */
[----:B------:R-:W2:Y:S04]  /*881c0*/  LDL.LU R5, [R1+0x5fc0] ;  /* 0x005fc00001057983 */ /* 0x000ea80000300800 */
[----:B------:R-:W3:Y:S04]  /*881d0*/  LDL.LU R13, [R1+0x5fbc] ;  /* 0x005fbc00010d7983 */ /* 0x000ee80000300800 */
[----:B------:R2:W-:Y:S04]  /*881e0*/  STL.64 [R1+0x5ed0], R58 ;  /* 0x005ed03a01007387 */ /* 0x0005e80000100a00 */
[----:B------:R-:W4:Y:S04]  /*881f0*/  LDL.LU R48, [R1+0x680] ;  /* 0x0006800001307983 */ /* 0x000f280000300800 */
[----:B------:R-:W4:Y:S04]  /*88200*/  LDL.LU R49, [R1+0x684] ;  /* 0x0006840001317983 */ /* 0x000f280000300800 */
[----:B------:R-:W2:Y:S04]  /*88210*/  LDL.LU R50, [R1+0x688] ;  /* 0x0006880001327983 */ /* 0x000ea80000300800 */
[----:B------:R-:W2:Y:S01]  /*88220*/  LDL.LU R51, [R1+0x68c] ;  /* 0x00068c0001337983 */ /* 0x000ea20000300800 */
[----:B------:R-:W-:-:S02]  /*88230*/  IMAD.MOV.U32 R38, RZ, RZ, R60 ;  /* 0x000000ffff267224 */ /* 0x000fc400078e003c */
[----:B------:R-:W-:Y:S02]  /*88240*/  IMAD.MOV.U32 R39, RZ, RZ, R20 ;  /* 0x000000ffff277224 */ /* 0x000fe400078e0014 */
[----:B------:R-:W-:Y:S02]  /*88250*/  IMAD.MOV.U32 R30, RZ, RZ, R21 ;  /* 0x000000ffff1e7224 */ /* 0x000fe400078e0015 */
[----:B------:R-:W-:Y:S01]  /*88260*/  IMAD.MOV.U32 R31, RZ, RZ, R4 ;  /* 0x000000ffff1f7224 */ /* 0x000fe200078e0004 */
[----:B--2---:R-:W-:Y:S04]  /*88270*/  STL.64 [R1+0x5ee0], R50 ;  /* 0x005ee03201007387 */ /* 0x004fe80000100a00 */
[----:B----4-:R1:W-:Y:S04]  /*88280*/  STL.64 [R1+0x5ed8], R48 ;  /* 0x005ed83001007387 */ /* 0x0103e80000100a00 */
[----:B------:R-:W2:Y:S04]  /*88290*/  LDL.LU R60, [R1+0x5fb8] ;  /* 0x005fb800013c7983 */ /* 0x000ea80000300800 */
[----:B------:R-:W4:Y:S04]  /*882a0*/  LDL.LU R20, [R1+0x5fb4] ;  /* 0x005fb40001147983 */ /* 0x000f280000300800 */
[----:B------:R2:W-:Y:S04]  /*882b0*/  STL.64 [R1+0x5ee8], R38 ;  /* 0x005ee82601007387 */ /* 0x0005e80000100a00 */
[----:B------:R-:W2:Y:S04]  /*882c0*/  LDL.LU R21, [R1+0x5fb0] ;  /* 0x005fb00001157983 */ /* 0x000ea80000300800 */
[----:B------:R-:W2:Y:S04]  /*882d0*/  LDL.LU R4, [R1+0x5fac] ;  /* 0x005fac0001047983 */ /* 0x000ea80000300800 */
[----:B------:R-:W-:Y:S04]  /*882e0*/  STL.64 [R1+0x5ef0], R30 ;  /* 0x005ef01e01007387 */ /* 0x000fe80000100a00 */
[----:B------:R-:W2:Y:S04]  /*882f0*/  LDL.LU R24, [R1+0x6a0] ;  /* 0x0006a00001187983 */ /* 0x000ea80000300800 */
[----:B------:R-:W2:Y:S04]  /*88300*/  LDL.LU R25, [R1+0x6a4] ;  /* 0x0006a40001197983 */ /* 0x000ea80000300800 */
[----:B------:R-:W2:Y:S04]  /*88310*/  LDL.LU R26, [R1+0x6a8] ;  /* 0x0006a800011a7983 */ /* 0x000ea80000300800 */
[----:B------:R-:W2:Y:S01]  /*88320*/  LDL.LU R27, [R1+0x6ac] ;  /* 0x0006ac00011b7983 */ /* 0x000ea20000300800 */
[----:B------:R-:W-:Y:S01]  /*88330*/  MOV R22, R16 ;  /* 0x0000001000167202 */ /* 0x000fe20000000f00 */
[----:B------:R-:W-:-:S02]  /*88340*/  IMAD.MOV.U32 R23, RZ, RZ, R61 ;  /* 0x000000ffff177224 */ /* 0x000fc400078e003d */
        /* <DEDUP_REMOVED lines=16> */
[----:B-1----:R-:W2:Y:S04]  /*88450*/  LDL.LU R48, [R1+0x6c0] ;  /* 0x0006c00001307983 */ /* 0x002ea80000300800 */
[----:B------:R-:W2:Y:S04]  /*88460*/  LDL.LU R49, [R1+0x6c4] ;  /* 0x0006c40001317983 */ /* 0x000ea80000300800 */
[----:B------:R-:W2:Y:S04]  /*88470*/  LDL.LU R50, [R1+0x6c8] ;  /* 0x0006c80001327983 */ /* 0x000ea80000300800 */
[----:B------:R-:W2:Y:S01]  /*88480*/  LDL.LU R51, [R1+0x6cc] ;  /* 0x0006cc0001337983 */ /* 0x000ea20000300800 */
[----:B------:R-:W-:-:S02]  /*88490*/  IMAD.MOV.U32 R38, RZ, RZ, R60 ;  /* 0x000000ffff267224 */ /* 0x000fc400078e003c */
[----:B---3--:R-:W-:Y:S02]  /*884a0*/  IMAD.MOV.U32 R39, RZ, RZ, R13 ;  /* 0x000000ffff277224 */ /* 0x008fe400078e000d */
[----:B------:R-:W-:Y:S02]  /*884b0*/  IMAD.MOV.U32 R26, RZ, RZ, R21 ;  /* 0x000000ffff1a7224 */ /* 0x000fe400078e0015 */
[----:B----4-:R-:W-:Y:S01]  /*884c0*/  IMAD.MOV.U32 R27, RZ, RZ, R20 ;  /* 0x000000ffff1b7224 */ /* 0x010fe200078e0014 */
[----:B--2---:R1:W-:Y:S04]  /*884d0*/  STL.64 [R1+0x5f30], R50 ;  /* 0x005f303201007387 */ /* 0x0043e80000100a00 */
[----:B------:R-:W-:Y:S04]  /*884e0*/  STL.64 [R1+0x5f28], R48 ;  /* 0x005f283001007387 */ /* 0x000fe80000100a00 */
[----:B------:R-:W2:Y:S04]  /*884f0*/  LDL.LU R60, [R1+0x5f98] ;  /* 0x005f9800013c7983 */ /* 0x000ea80000300800 */
[----:B------:R-:W3:Y:S04]  /*88500*/  LDL.LU R13, [R1+0x5f94] ;  /* 0x005f9400010d7983 */ /* 0x000ee80000300800 */
[----:B------:R4:W-:Y:S04]  /*88510*/  STL.64 [R1+0x5f38], R38 ;  /* 0x005f382601007387 */ /* 0x0009e80000100a00 */
        /* <DEDUP_REMOVED lines=16> */
[----:B-1----:R-:W-:-:S02]  /*88620*/  IMAD.MOV.U32 R50, RZ, RZ, R5 ;  /* 0x000000ffff327224 */ /* 0x002fc400078e0005 */
[----:B------:R-:W-:Y:S01]  /*88630*/  IMAD.MOV.U32 R51, RZ, RZ, R61 ;  /* 0x000000ffff337224 */ /* 0x000fe200078e003d */
[----:B--2---:R-:W-:Y:S04]  /*88640*/  STL.64 [R1+0x5f68], R58 ;  /* 0x005f683a01007387 */ /* 0x004fe80000100a00 */
[----:B------:R0:W-:Y:S04]  /*88650*/  STL.64 [R1+0x5f60], R56 ;  /* 0x005f603801007387 */ /* 0x0001e80000100a00 */
[----:B------:R-:W2:Y:S04]  /*88660*/  LDL.LU R5, [R1+0x5f88] ;  /* 0x005f880001057983 */ /* 0x000ea80000300800 */
[----:B------:R-:W-:Y:S04]  /*88670*/  STL.64 [R1+0x5f70], R50 ;  /* 0x005f703201007387 */ /* 0x000fe80000100a00 */
[----:B------:R-:W2:Y:S04]  /*88680*/  LDL.LU R36, [R1+0x700] ;  /* 0x0007000001247983 */ /* 0x000ea80000300800 */
[----:B------:R-:W2:Y:S04]  /*88690*/  LDL.LU R37, [R1+0x704] ;  /* 0x0007040001257983 */ /* 0x000ea80000300800 */
[----:B----4-:R-:W4:Y:S04]  /*886a0*/  LDL.LU R38, [R1+0x708] ;  /* 0x0007080001267983 */ /* 0x010f280000300800 */
[----:B------:R-:W4:Y:S04]  /*886b0*/  LDL.LU R39, [R1+0x70c] ;  /* 0x00070c0001277983 */ /* 0x000f280000300800 */
[----:B----4-:R-:W-:Y:S04]  /*886c0*/  STL.64 [R1+0x5f80], R38 ;  /* 0x005f802601007387 */ /* 0x010fe80000100a00 */
[----:B--2---:R1:W-:Y:S04]  /*886d0*/  STL.64 [R1+0x5f78], R36 ;  /* 0x005f782401007387 */ /* 0x0043e80000100a00 */
        /* <DEDUP_REMOVED lines=16> */
[----:B------:R-:W2:Y:S01]  /*887e0*/  LDL.LU R30, [R1+0x6d8] ;  /* 0x0006d800011e7983 */ /* 0x000ea20000300800 */
[----:B------:R-:W-:-:S03]  /*887f0*/  IMAD.MOV.U32 R3, RZ, RZ, R35 ;  /* 0x000000ffff037224 */ /* 0x000fc600078e0023 */
[----:B------:R-:W2:Y:S04]  /*88800*/  LDL.LU R31, [R1+0x6dc] ;  /* 0x0006dc00011f7983 */ /* 0x000ea80000300800 */
[----:B------:R-:W2:Y:S01]  /*88810*/  LDL.LU R32, [R1+0x690] ;  /* 0x0006900001207983 */ /* 0x000ea20000300800 */
[----:B---3--:R-:W-:-:S03]  /*88820*/  IMAD.MOV.U32 R55, RZ, RZ, R13 ;  /* 0x000000ffff377224 */ /* 0x008fc600078e000d */
        /* <DEDUP_REMOVED lines=24> */
[----:B------:R-:W3:Y:S01]  /*889b0*/  LDL.LU R19, [R1+0x61c] ;  /* 0x00061c0001137983 */ /* 0x000ee20000300800 */
[C---:B----4-:R-:W-:Y:S03]  /*889c0*/  HMMA.16816.F32.BF16 R48, R44.reuse, R50, R36 ;  /* 0x000000322c30723c */ /* 0x050fe60000041824 */
[----:B------:R-:W4:Y:S04]  /*889d0*/  LDL.LU.64 R38, [R1+0x5f80] ;  /* 0x005f800001267983 */ /* 0x000f280000300a00 */
[----:B------:R-:W4:Y:S01]  /*889e0*/  LDL.LU.64 R36, [R1+0x5f78] ;  /* 0x005f780001247983 */ /* 0x000f220000300a00 */
[----:B--2---:R-:W-:Y:S11]  /*889f0*/  HMMA.16816.F32.BF16 R52, R44, R54, R56 ;  /* 0x000000362c34723c */ /* 0x004ff60000041838 */
[----:B------:R-:W-:Y:S04]  /*88a00*/  STL.64 [R1+0x730], R48 ;  /* 0x0007303001007387 */ /* 0x000fe80000100a00 */
[----:B------:R0:W-:Y:S04]  /*88a10*/  STL.64 [R1+0x738], R50 ;  /* 0x0007383201007387 */ /* 0x0001e80000100a00 */
[----:B0-----:R-:W4:Y:S04]  /*88a20*/  LDL.LU.64 R50, [R1+0x5f70] ;  /* 0x005f700001327983 */ /* 0x001f280000300a00 */
[----:B------:R-:W2:Y:S04]  /*88a30*/  LDL.LU.64 R58, [R1+0x5f68] ;  /* 0x005f6800013a7983 */ /* 0x000ea80000300a00 */
[----:B------:R-:W2:Y:S04]  /*88a40*/  LDL.LU.64 R56, [R1+0x5f60] ;  /* 0x005f600001387983 */ /* 0x000ea80000300a00 */
[----:B------:R-:W-:Y:S04]  /*88a50*/  STL.64 [R1+0x720], R52 ;  /* 0x0007203401007387 */ /* 0x000fe80000100a00 */
[----:B------:R0:W-:Y:S04]  /*88a60*/  STL.64 [R1+0x728], R54 ;  /* 0x0007283601007387 */ /* 0x0001e80000100a00 */
[----:B0-----:R-:W2:Y:S01]  /*88a70*/  LDL.LU.64 R54, [R1+0x5f58] ;  /* 0x005f580001367983 */ /* 0x001ea20000300a00 */
[----:B------:R-:W-:-:S07]  /*88a80*/  IMAD.MOV.U32 R26, RZ, RZ, R60 ;  /* 0x000000ffff1a7224 */ /* 0x000fce00078e003c */
[----:B------:R-:W-:Y:S01]  /*88a90*/  HMMA.16816.F32.BF16 R24, R44, R26, R20 ;  /* 0x0000001a2c18723c */ /* 0x000fe20000041814 */
[----:B------:R-:W3:Y:S04]  /*88aa0*/  LDL.LU.64 R22, [R1+0x5f50] ;  /* 0x005f500001167983 */ /* 0x000ee80000300a00 */
[----:B------:R-:W3:-:S14]  /*88ab0*/  LDL.LU.64 R20, [R1+0x5f48] ;  /* 0x005f480001147983 */ /* 0x000edc0000300a00 */
[----:B------:R-:W-:Y:S04]  /*88ac0*/  STL.64 [R1+0x710], R24 ;  /* 0x0007101801007387 */ /* 0x000fe80000100a00 */
[----:B------:R0:W-:Y:S04]  /*88ad0*/  STL.64 [R1+0x718], R26 ;  /* 0x0007181a01007387 */ /* 0x0001e80000100a00 */
[----:B0-----:R-:W3:Y:S01]  /*88ae0*/  LDL.LU.64 R26, [R1+0x5f40] ;  /* 0x005f4000011a7983 */ /* 0x001ee20000300a00 */
[----:B----4-:R-:W-:Y:S03]  /*88af0*/  HMMA.16816.F32.BF16 R48, R44, R50, R36 ;  /* 0x000000322c30723c */ /* 0x010fe60000041824 */
[----:B------:R-:W4:-:S15]  /*88b00*/  LDL.LU.64 R38, [R1+0x5f38] ;  /* 0x005f380001267983 */ /* 0x000f1e0000300a00 */
[----:B------:R-:W-:Y:S01]  /*88b10*/  NOP ;  /* 0x0000000000007918 */ /* 0x000fe20000000000 */
[----:B------:R-:W-:Y:S04]  /*88b20*/  STL.64 [R1+0x700], R48 ;  /* 0x0007003001007387 */ /* 0x000fe80000100a00 */
[----:B------:R0:W-:Y:S01]  /*88b30*/  STL.64 [R1+0x708], R50 ;  /* 0x0007083201007387 */ /* 0x0001e20000100a00 */
[C---:B--2---:R-:W-:Y:S03]  /*88b40*/  HMMA.16816.F32.BF16 R52, R44.reuse, R54, R56 ;  /* 0x000000362c34723c */ /* 0x044fe60000041838 */
[----:B0-----:R-:W2:Y:S04]  /*88b50*/  LDL.LU.64 R50, [R1+0x5f30] ;  /* 0x005f300001327983 */ /* 0x001ea80000300a00 */
[----:B------:R-:W2:Y:S04]  /*88b60*/  LDL.LU.64 R48, [R1+0x5f28] ;  /* 0x005f280001307983 */ /* 0x000ea80000300a00 */
[----:B------:R-:W2:Y:S08]  /*88b70*/  LDL.LU.64 R58, [R1+0x5f20] ;  /* 0x005f2000013a7983 */ /* 0x000eb00000300a00 */
[----:B------:R-:W-:Y:S04]  /*88b80*/  STL.64 [R1+0x6f0], R52 ;  /* 0x0006f03401007387 */ /* 0x000fe80000100a00 */
[----:B------:R0:W-:Y:S04]  /*88b90*/  STL.64 [R1+0x6f8], R54 ;  /* 0x0006f83601007387 */ /* 0x0001e80000100a00 */
[----:B0-----:R-:W2:Y:S04]  /*88ba0*/  LDL.LU.64 R54, [R1+0x5f18] ;  /* 0x005f180001367983 */ /* 0x001ea80000300a00 */
[----:B------:R-:W2:Y:S01]  /*88bb0*/  LDL.LU.64 R52, [R1+0x5f10] ;  /* 0x005f100001347983 */ /* 0x000ea20000300a00 */
[----:B---3--:R-:W-:Y:S03]  /*88bc0*/  HMMA.16816.F32.BF16 R24, R44, R26, R20 ;  /* 0x0000001a2c18723c */ /* 0x008fe60000041814 */
[----:B------:R-:W3:-:S15]  /*88bd0*/  LDL.LU.64 R22, [R1+0x5f08] ;  /* 0x005f080001167983 */ /* 0x000ede0000300a00 */
[----:B------:R-:W-:Y:S01]  /*88be0*/  NOP ;  /* 0x0000000000007918 */ /* 0x000fe20000000000 */
[----:B------:R-:W-:Y:S04]  /*88bf0*/  STL.64 [R1+0x6e0], R24 ;  /* 0x0006e01801007387 */ /* 0x000fe80000100a00 */
[----:B------:R0:W-:Y:S04]  /*88c00*/  STL.64 [R1+0x6e8], R26 ;  /* 0x0006e81a01007387 */ /* 0x0001e80000100a00 */
[----:B0-----:R-:W3:Y:S04]  /*88c10*/  LDL.LU.64 R26, [R1+0x5f00] ;  /* 0x005f0000011a7983 */ /* 0x001ee80000300a00 */
[----:B------:R-:W3:Y:S01]  /*88c20*/  LDL.LU.64 R24, [R1+0x5ef8] ;  /* 0x005ef80001187983 */ /* 0x000ee20000300a00 */
[----:B----4-:R-:W-:Y:S03]  /*88c30*/  HMMA.16816.F32.BF16 R36, R44, R38, R28 ;  /* 0x000000262c24723c */ /* 0x010fe6000004181c */
[----:B------:R-:W4:-:S15]  /*88c40*/  LDL.LU.64 R30, [R1+0x5ef0] ;  /* 0x005ef000011e7983 */ /* 0x000f1e0000300a00 */
[----:B------:R-:W-:Y:S01]  /*88c50*/  NOP ;  /* 0x0000000000007918 */ /* 0x000fe20000000000 */
[----:B------:R-:W-:Y:S04]  /*88c60*/  STL.64 [R1+0x6d0], R36 ;  /* 0x0006d02401007387 */ /* 0x000fe80000100a00 */
[----:B------:R0:W-:Y:S04]  /*88c70*/  STL.64 [R1+0x6d8], R38 ;  /* 0x0006d82601007387 */ /* 0x0001e80000100a00 */
[----:B0-----:R-:W4:Y:S01]  /*88c80*/  LDL.LU.64 R38, [R1+0x5ee8] ;  /* 0x005ee80001267983 */ /* 0x001f220000300a00 */
[----:B--2---:R-:W-:Y:S03]  /*88c90*/  HMMA.16816.F32.BF16 R56, R44, R58, R48 ;  /* 0x0000003a2c38723c */ /* 0x004fe60000041830 */
[----:B------:R-:W2:Y:S04]  /*88ca0*/  LDL.LU.64 R50, [R1+0x5ee0] ;  /* 0x005ee00001327983 */ /* 0x000ea80000300a00 */
[----:B------:R-:W2:-:S12]  /*88cb0*/  LDL.LU.64 R48, [R1+0x5ed8] ;  /* 0x005ed80001307983 */ /* 0x000e980000300a00 */
[----:B------:R-:W-:Y:S04]  /*88cc0*/  STL.64 [R1+0x6c0], R56 ;  /* 0x0006c03801007387 */ /* 0x000fe80000100a00 */
[----:B------:R0:W-:Y:S04]  /*88cd0*/  STL.64 [R1+0x6c8], R58 ;  /* 0x0006c83a01007387 */ /* 0x0001e80000100a00 */
[----:B0-----:R-:W2:Y:S01]  /*88ce0*/  LDL.LU.64 R58, [R1+0x5ed0] ;  /* 0x005ed000013a7983 */ /* 0x001ea20000300a00 */
[----:B---3--:R-:W-:Y:S03]  /*88cf0*/  HMMA.16816.F32.BF16 R20, R44, R22, R52 ;  /* 0x000000162c14723c */ /* 0x008fe60000041834 */
[----:B------:R-:W3:Y:S04]  /*88d00*/  LDL.LU.64 R54, [R1+0x5ec8] ;  /* 0x005ec80001367983 */ /* 0x000ee80000300a00 */
[----:B------:R-:W3:-:S12]  /*88d10*/  LDL.LU.64 R52, [R1+0x5ec0] ;  /* 0x005ec00001347983 */ /* 0x000ed80000300a00 */
[----:B------:R-:W-:Y:S04]  /*88d20*/  STL.64 [R1+0x6b0], R20 ;  /* 0x0006b01401007387 */ /* 0x000fe80000100a00 */
[----:B------:R0:W-:Y:S04]  /*88d30*/  STL.64 [R1+0x6b8], R22 ;  /* 0x0006b81601007387 */ /* 0x0001e80000100a00 */
[----:B0-----:R-:W3:Y:S01]  /*88d40*/  LDL.LU.64 R22, [R1+0x5eb8] ;  /* 0x005eb80001167983 */ /* 0x001ee20000300a00 */
[----:B----4-:R-:W-:Y:S03]  /*88d50*/  HMMA.16816.F32.BF16 R28, R44, R30, R24 ;  /* 0x0000001e2c1c723c */ /* 0x010fe60000041818 */
[----:B------:R-:W4:Y:S04]  /*88d60*/  LDL.LU.64 R26, [R1+0x5eb0] ;  /* 0x005eb000011a7983 */ /* 0x000f280000300a00 */
[----:B------:R-:W3:-:S12]  /*88d70*/  LDL.LU.64 R24, [R1+0x5ea8] ;  /* 0x005ea80001187983 */ /* 0x000ed80000300a00 */
[----:B------:R-:W-:Y:S01]  /*88d80*/  STL.64 [R1+0x6a0], R28 ;  /* 0x0006a01c01007387 */ /* 0x000fe20000100a00 */
[C---:B------:R-:W-:Y:S03]  /*88d90*/  HMMA.16816.F32.BF16 R36, R44.reuse, R38, R32 ;  /* 0x000000262c24723c */ /* 0x040fe60000041820 */
[----:B------:R0:W-:Y:S04]  /*88da0*/  STL.64 [R1+0x6a8], R30 ;  /* 0x0006a81e01007387 */ /* 0x0001e80000100a00 */
[----:B0-----:R-:W3:Y:S04]  /*88db0*/  LDL.LU.64 R30, [R1+0x5ea0] ;  /* 0x005ea000011e7983 */ /* 0x001ee80000300a00 */
[----:B------:R-:W3:Y:S04]  /*88dc0*/  LDL.LU.64 R28, [R1+0x5e98] ;  /* 0x005e9800011c7983 */ /* 0x000ee80000300a00 */
[----:B------:R-:W3:Y:S04]  /*88dd0*/  LDL.LU.64 R34, [R1+0x5e90] ;  /* 0x005e900001227983 */ /* 0x000ee80000300a00 */
[----:B------:R-:W3:Y:S04]  /*88de0*/  LDL.LU.64 R32, [R1+0x5e88] ;  /* 0x005e880001207983 */ /* 0x000ee80000300a00 */
[----:B------:R-:W-:Y:S01]  /*88df0*/  STL.64 [R1+0x690], R36 ;  /* 0x0006902401007387 */ /* 0x000fe20000100a00 */
[C---:B--2---:R-:W-:Y:S03]  /*88e00*/  HMMA.16816.F32.BF16 R56, R44.reuse, R58, R48 ;  /* 0x0000003a2c38723c */ /* 0x044fe60000041830 */
[----:B------:R0:W-:Y:S04]  /*88e10*/  STL.64 [R1+0x698], R38 ;  /* 0x0006982601007387 */ /* 0x0001e80000100a00 */
[----:B0-----:R-:W2:Y:S04]  /*88e20*/  LDL.LU.64 R38, [R1+0x5e80] ;  /* 0x005e800001267983 */ /* 0x001ea80000300a00 */
[----:B------:R-:W2:Y:S04]  /*88e30*/  LDL.LU.64 R36, [R1+0x5e78] ;  /* 0x005e780001247983 */ /* 0x000ea80000300a00 */
[----:B------:R-:W2:Y:S04]  /*88e40*/  LDL.LU.64 R50, [R1+0x5e70] ;  /* 0x005e700001327983 */ /* 0x000ea80000300a00 */
[----:B------:R-:W2:Y:S04]  /*88e50*/  LDL.LU.64 R48, [R1+0x5e68] ;  /* 0x005e680001307983 */ /* 0x000ea80000300a00 */
[----:B------:R-:W-:Y:S04]  /*88e60*/  STL.64 [R1+0x680], R56 ;  /* 0x0006803801007387 */ /* 0x000fe80000100a00 */
[----:B------:R0:W-:Y:S04]  /*88e70*/  STL.64 [R1+0x688], R58 ;  /* 0x0006883a01007387 */ /* 0x0001e80000100a00 */
[----:B0-----:R-:W3:Y:S04]  /*88e80*/  LDL.LU.64 R58, [R1+0x5e60] ;  /* 0x005e6000013a7983 */ /* 0x001ee80000300a00 */
[----:B------:R-:W2:Y:S01]  /*88e90*/  LDL.LU.64 R56, [R1+0x5e58] ;  /* 0x005e580001387983 */ /* 0x000ea20000300a00 */
[----:B---3--:R-:W-:-:S15]  /*88ea0*/  HMMA.16816.F32.BF16 R52, R44, R58, R52 ;  /* 0x0000003a2c34723c */ /* 0x008fde0000041834 */
[----:B------:R-:W-:-:S04]  /*88eb0*/  NOP ;  /* 0x0000000000007918 */ /* 0x000fc80000000000 */
[----:B------:R-:W-:Y:S04]  /*88ec0*/  STL.64 [R1+0x670], R52 ;  /* 0x0006703401007387 */ /* 0x000fe80000100a00 */
[----:B------:R0:W-:Y:S04]  /*88ed0*/  STL.64 [R1+0x678], R54 ;  /* 0x0006783601007387 */ /* 0x0001e80000100a00 */
[----:B0-----:R-:W3:Y:S04]  /*88ee0*/  LDL.LU.64 R54, [R1+0x5e50] ;  /* 0x005e500001367983 */ /* 0x001ee80000300a00 */
[----:B------:R-:W4:Y:S04]  /*88ef0*/  LDL.LU.64 R52, [R1+0x5e48] ;  /* 0x005e480001347983 */ /* 0x000f280000300a00 */
[----:B------:R-:W-:Y:S04]  /*88f00*/  STL.64 [R1+0x5d20], R58 ;  /* 0x005d203a01007387 */ /* 0x000fe80000100a00 */
[----:B--2---:R0:W-:Y:S04]  /*88f10*/  STL.64 [R1+0x5d18], R56 ;  /* 0x005d183801007387 */ /* 0x0041e80000100a00 */
[----:B0-----:R-:W2:Y:S04]  /*88f20*/  LDL.LU R56, [R1+0x660] ;  /* 0x0006600001387983 */ /* 0x001ea80000300800 */
[----:B------:R-:W2:Y:S04]  /*88f30*/  LDL.LU R57, [R1+0x664] ;  /* 0x0006640001397983 */ /* 0x000ea80000300800 */
[----:B------:R-:W2:Y:S04]  /*88f40*/  LDL.LU R58, [R1+0x668] ;  /* 0x00066800013a7983 */ /* 0x000ea80000300800 */
[----:B------:R-:W2:Y:S01]  /*88f50*/  LDL.LU R59, [R1+0x66c] ;  /* 0x00066c00013b7983 */ /* 0x000ea20000300800 */
[C---:B------:R-:W-:Y:S08]  /*88f60*/  HMMA.16816.F32.BF16 R40, R44.reuse, R50, R40 ;  /* 0x000000322c28723c */ /* 0x040ff00000041828 */
[C---:B------:R-:W-:Y:S08]  /*88f70*/  HMMA.16816.F32.BF16 R12, R44.reuse, R38, R12 ;  /* 0x000000262c0c723c */ /* 0x040ff0000004180c */
[C---:B------:R-:W-:Y:S01]  /*88f80*/  HMMA.16816.F32.BF16 R4, R44.reuse, R34, R4 ;  /* 0x000000222c04723c */ /* 0x040fe20000041804 */
[----:B---3--:R-:W-:Y:S04]  /*88f90*/  STL.64 [R1+0x5d10], R54 ;  /* 0x005d103601007387 */ /* 0x008fe80000100a00 */
[----:B----4-:R-:W-:Y:S03]  /*88fa0*/  STL.64 [R1+0x5d08], R52 ;  /* 0x005d083401007387 */ /* 0x010fe60000100a00 */
[----:B--2---:R-:W-:-:S15]  /*88fb0*/  HMMA.16816.F32.BF16 R56, R44, R54, R56 ;  /* 0x000000362c38723c */ /* 0x004fde0000041838 */
[----:B------:R-:W-:-:S04]  /*88fc0*/  NOP ;  /* 0x0000000000007918 */ /* 0x000fc80000000000 */
[----:B------:R-:W-:Y:S04]  /*88fd0*/  STL.64 [R1+0x660], R56 ;  /* 0x0006603801007387 */ /* 0x000fe80000100a00 */
        /* <DEDUP_REMOVED lines=13> */
[----:B0-----:R-:W-:Y:S02]  /*890b0*/  HMMA.16816.F32.BF16 R4, R44, R30, R8 ;  /* 0x0000001e2c04723c */ /* 0x001fe40000041808 */
[----:B------:R-:W-:Y:S04]  /*890c0*/  STL.64 [R1+0x5d40], R30 ;  /* 0x005d401e01007387 */ /* 0x000fe80000100a00 */
[----:B------:R-:W-:-:S13]  /*890d0*/  STL.64 [R1+0x5d38], R28 ;  /* 0x005d381c01007387 */ /* 0x000fda0000100a00 */
[----:B------:R-:W-:Y:S04]  /*890e0*/  STL.64 [R1+0x620], R4 ;  /* 0x0006200401007387 */ /* 0x000fe80000100a00 */
[----:B------:R0:W-:Y:S04]  /*890f0*/  STL.64 [R1+0x628], R6 ;  /* 0x0006280601007387 */ /* 0x0001e80000100a00 */
[----:B------:R-:W2:Y:S01]  /*89100*/  LDL.LU R8, [R1+0x5e0] ;  /* 0x0005e00001087983 */ /* 0x000ea20000300800 */
[----:B0-----:R-:W-:-:S15]  /*89110*/  HMMA.16816.F32.BF16 R4, R44, R26, R16 ;  /* 0x0000001a2c04723c */ /* 0x001fde0000041810 */
[----:B------:R-:W-:-:S04]  /*89120*/  NOP ;  /* 0x0000000000007918 */ /* 0x000fc80000000000 */
[----:B------:R0:W-:Y:S04]  /*89130*/  STL.64 [R1+0x610], R4 ;  /* 0x0006100401007387 */ /* 0x0001e80000100a00 */
[----:B------:R1:W-:Y:S04]  /*89140*/  STL.64 [R1+0x618], R6 ;  /* 0x0006180601007387 */ /* 0x0003e80000100a00 */
        /* <DEDUP_REMOVED lines=9> */
[----:B------:R-:W4:Y:S04]  /*891e0*/  LDL.LU R14, [R1+0x5f8] ;  /* 0x0005f800010e7983 */ /* 0x000f280000300800 */
[----:B------:R-:W4:Y:S04]  /*891f0*/  LDL.LU R15, [R1+0x5fc] ;  /* 0x0005fc00010f7983 */ /* 0x000f280000300800 */
[----:B0-----:R-:W2:Y:S04]  /*89200*/  LDL.LU R4, [R1+0x5d0] ;  /* 0x0005d00001047983 */ /* 0x001ea80000300800 */
[----:B------:R-:W2:Y:S04]  /*89210*/  LDL.LU R5, [R1+0x5d4] ;  /* 0x0005d40001057983 */ /* 0x000ea80000300800 */
        /* <DEDUP_REMOVED lines=21> */
[----:B------:R0:W-:Y:S04]  /*89370*/  STL.64 [R1+0x5d50], R26 ;  /* 0x005d501a01007387 */ /* 0x0001e80000100a00 */
[----:B------:R-:W-:Y:S04]  /*89380*/  STL.64 [R1+0x5d48], R24 ;  /* 0x005d481801007387 */ /* 0x000fe80000100a00 */
[----:B0-----:R-:W2:Y:S01]  /*89390*/  LDL.LU.64 R26, [R1+0x128] ;  /* 0x00012800011a7983 */ /* 0x001ea20000300a00 */
[----:B---3--:R-:W-:-:S15]  /*893a0*/  HMMA.16816.F32.BF16 R16, R44, R22, R16 ;  /* 0x000000162c10723c */ /* 0x008fde0000041810 */
[----:B------:R-:W-:-:S04]  /*893b0*/  NOP ;  /* 0x0000000000007918 */ /* 0x000fc80000000000 */
[----:B------:R-:W-:Y:S04]  /*893c0*/  STL.64 [R1+0x600], R16 ;  /* 0x0006001001007387 */ /* 0x000fe80000100a00 */
[----:B------:R0:W-:Y:S04]  /*893d0*/  STL.64 [R1+0x608], R18 ;  /* 0x0006081201007387 */ /* 0x0001e80000100a00 */
[----:B0-----:R-:W4:Y:S04]  /*893e0*/  LDL.LU.64 R18, [R1+0x5e40] ;  /* 0x005e400001127983 */ /* 0x001f280000300a00 */
[----:B------:R0:W-:Y:S04]  /*893f0*/  STL.64 [R1+0x5db8], R22 ;  /* 0x005db81601007387 */ /* 0x0001e80000100a00 */
[----:B------:R-:W3:Y:S04]  /*89400*/  LDL.LU R20, [R1+0x5b0] ;  /* 0x0005b00001147983 */ /* 0x000ee80000300800 */
[----:B------:R-:W3:Y:S04]  /*89410*/  LDL.LU R21, [R1+0x5b4] ;  /* 0x0005b40001157983 */ /* 0x000ee80000300800 */
[----:B0-----:R-:W3:Y:S04]  /*89420*/  LDL.LU R22, [R1+0x5b8] ;  /* 0x0005b80001167983 */ /* 0x001ee80000300800 */
[----:B------:R-:W3:Y:S01]  /*89430*/  LDL.LU R23, [R1+0x5bc] ;  /* 0x0005bc0001177983 */ /* 0x000ee20000300800 */
[----:B----4-:R-:W-:-:S15]  /*89440*/  HMMA.16816.F32.BF16 R12, R44, R18, R12 ;  /* 0x000000122c0c723c */ /* 0x010fde000004180c */
[----:B------:R-:W-:-:S04]  /*89450*/  NOP ;  /* 0x0000000000007918 */ /* 0x000fc80000000000 */
[----:B------:R-:W-:Y:S04]  /*89460*/  STL.64 [R1+0x5f0], R12 ;  /* 0x0005f00c01007387 */ /* 0x000fe80000100a00 */
[----:B------:R0:W-:Y:S04]  /*89470*/  STL.64 [R1+0x5f8], R14 ;  /* 0x0005f80e01007387 */ /* 0x0001e80000100a00 */
[----:B0-----:R-:W2:Y:S04]  /*89480*/  LDL.LU.64 R14, [R1+0x5e38] ;  /* 0x005e3800010e7983 */ /* 0x001ea80000300a00 */
[----:B------:R-:W4:Y:S01]  /*89490*/  LDL.LU R12, [R1+0x5e30] ;  /* 0x005e3000010c7983 */ /* 0x000f220000300800 */
        /* <DEDUP_REMOVED lines=11> */
[----:B0-----:R-:W2:Y:S01]  /*89550*/  LDL.LU.64 R6, [R1+0x5e18] ;  /* 0x005e180001067983 */ /* 0x001ea20000300a00 */
[----:B------:R-:W0:Y:S03]  /*89560*/  S2R R60, SR_TID.X ;  /* 0x00000000003c7919 */ /* 0x000e260000002100 */
[----:B------:R1:W-:Y:S04]  /*89570*/  STL.64 [R1+0x5cc8], R10 ;  /* 0x005cc80a01007387 */ /* 0x0003e80000100a00 */
[----:B---3--:R-:W-:Y:S04]  /*89580*/  STL.64 [R1+0x5cc0], R8 ;  /* 0x005cc00801007387 */ /* 0x008fe80000100a00 */
[----:B-1----:R-:W3:Y:S01]  /*89590*/  LDL.LU.64 R10, [R1+0x138] ;  /* 0x00013800010a7983 */ /* 0x002ee20000300a00 */
[----:B0-----:R-:W-:-:S02]  /*895a0*/  LOP3.LUT R5, R60, 0x7, RZ, 0xc0, !PT ;  /* 0x000000073c057812 */ /* 0x001fc400078ec0ff */
[C---:B------:R-:W-:Y:S01]  /*895b0*/  SHF.L.U32 R61, R60.reuse, 0x6, RZ ;  /* 0x000000063c3d7819 */ /* 0x040fe200000006ff */
[----:B------:R-:W-:Y:S02]  /*895c0*/  IMAD.SHL.U32 R60, R60, 0x2, RZ ;  /* 0x000000023c3c7824 */ /* 0x000fe400078e00ff */
[----:B------:R-:W-:-:S05]  /*895d0*/  IMAD R5, R5, 0x90, RZ ;  /* 0x0000009005057824 */ /* 0x000fca00078e02ff */
[----:B------:R-:W-:Y:S01]  /*895e0*/  LOP3.LUT R60, R5, 0x10, R60, 0x78, !PT ;  /* 0x00000010053c7812 */ /* 0x000fe200078e783c */
[----:B--2---:R-:W-:Y:S01]  /*895f0*/  HMMA.16816.F32.BF16 R44, R44, R6, R40 ;  /* 0x000000062c2c723c */ /* 0x004fe20000041828 */
[----:B------:R-:W2:Y:S04]  /*89600*/  LDL.LU.64 R42, [R1+0x5e10] ;  /* 0x005e1000012a7983 */ /* 0x000ea80000300a00 */
[----:B------:R-:W2:Y:S04]  /*89610*/  LDL.LU.64 R40, [R1+0x5e08] ;  /* 0x005e080001287983 */ /* 0x000ea80000300a00 */
[----:B------:R0:W-:Y:S10]  /*89620*/  STL.64 [R1+0x5de8], R6 ;  /* 0x005de80601007387 */ /* 0x0001f40000100a00 */
[----:B------:R-:W-:Y:S04]  /*89630*/  STL.64 [R1+0x350], R44 ;  /* 0x0003502c01007387 */ /* 0x000fe80000100a00 */
[----:B------:R-:W-:Y:S04]  /*89640*/  STL.64 [R1+0x358], R46 ;  /* 0x0003582e01007387 */ /* 0x000fe80000100a00 */
[----:B------:R-:W2:Y:S04]  /*89650*/  LDL.LU R4, [R1+0x5c0] ;  /* 0x0005c00001047983 */ /* 0x000ea80000300800 */
[----:B------:R-:W2:Y:S04]  /*89660*/  LDL.LU R5, [R1+0x5c4] ;  /* 0x0005c40001057983 */ /* 0x000ea80000300800 */
[----:B0-----:R-:W2:Y:S04]  /*89670*/  LDL.LU R6, [R1+0x5c8] ;  /* 0x0005c80001067983 */ /* 0x001ea80000300800 */
[----:B------:R-:W2:Y:S01]  /*89680*/  LDL.LU R7, [R1+0x5cc] ;  /* 0x0005cc0001077983 */ /* 0x000ea20000300800 */
[----:B------:R-:W-:-:S04]  /*89690*/  LOP3.LUT R60, R60, 0x400, R61, 0xf8, !PT ;  /* 0x000004003c3c7812 */ /* 0x000fc800078ef83d */
[----:B------:R-:W-:-:S05]  /*896a0*/  LOP3.LUT R60, R60, 0x60, RZ, 0x3c, !PT ;  /* 0x000000603c3c7812 */ /* 0x000fca00078e3cff */
[----:B------:R-:W0:Y:S01]  /*896b0*/  LDSM.16.MT88.4 R44, [R60+UR5+0x11800] ;  /* 0x011800053c2c783b */ /* 0x000e220008004200 */
[----:B---3--:R-:W-:Y:S02]  /*896c0*/  IMAD.MOV.U32 R16, RZ, RZ, R10 ;  /* 0x000000ffff107224 */ /* 0x008fe400078e000a */
[----:B------:R-:W-:Y:S01]  /*896d0*/  IMAD.MOV.U32 R17, RZ, RZ, R11 ;  /* 0x000000ffff117224 */ /* 0x000fe200078e000b */
[----:B0-----:R-:W-:Y:S04]  /*896e0*/  STL.64 [R1+0x5ca0], R46 ;  /* 0x005ca02e01007387 */ /* 0x001fe80000100a00 */
[----:B------:R-:W-:Y:S01]  /*896f0*/  STL.64 [R1+0x5c98], R44 ;  /* 0x005c982c01007387 */ /* 0x000fe20000100a00 */
[----:B------:R-:W-:Y:S02]  /*89700*/  IMAD.MOV.U32 R9, RZ, RZ, R34 ;  /* 0x000000ffff097224 */ /* 0x000fe400078e0022 */
[----:B------:R-:W-:Y:S01]  /*89710*/  IMAD.MOV.U32 R8, RZ, RZ, R35 ;  /* 0x000000ffff087224 */ /* 0x000fe200078e0023 */
[----:B--2---:R-:W-:-:S15]  /*89720*/  HMMA.16816.F32.BF16 R4, R40, R10, R4 ;  /* 0x0000000a2804723c */ /* 0x004fde0000041804 */
[----:B------:R-:W-:-:S04]  /*89730*/  NOP ;  /* 0x0000000000007918 */ /* 0x000fc80000000000 */
[----:B------:R-:W-:Y:S04]  /*89740*/  STL.64 [R1+0x5c0], R4 ;  /* 0x0005c00401007387 */ /* 0x000fe80000100a00 */
[----:B------:R0:W-:Y:S02]  /*89750*/  STL.64 [R1+0x5c8], R6 ;  /* 0x0005c80601007387 */ /* 0x0001e40000100a00 */
[----:B0-----:R-:W-:Y:S02]  /*89760*/  HMMA.16816.F32.BF16 R4, R40, R26, R20 ;  /* 0x0000001a2804723c */ /* 0x001fe40000041814 */
[----:B------:R-:W-:Y:S04]  /*89770*/  STL.64 [R1+0x5d60], R18 ;  /* 0x005d601201007387 */ /* 0x000fe80000100a00 */
[----:B------:R-:W-:-:S13]  /*89780*/  STL.64 [R1+0x5d58], R16 ;  /* 0x005d581001007387 */ /* 0x000fda0000100a00 */
[----:B------:R-:W-:Y:S04]  /*89790*/  STL.64 [R1+0x5b0], R4 ;  /* 0x0005b00401007387 */ /* 0x000fe80000100a00 */
[----:B------:R0:W-:Y:S02]  /*897a0*/  STL.64 [R1+0x5b8], R6 ;  /* 0x0005b80601007387 */ /* 0x0001e40000100a00 */
[----:B0-----:R-:W-:-:S15]  /*897b0*/  HMMA.16816.F32.BF16 R4, R40, R34, R28 ;  /* 0x000000222804723c */ /* 0x001fde000004181c */
[----:B------:R-:W-:-:S04]  /*897c0*/  NOP ;  /* 0x0000000000007918 */ /* 0x000fc80000000000 */
[----:B------:R-:W-:Y:S04]  /*897d0*/  STL.64 [R1+0x5a0], R4 ;  /* 0x0005a00401007387 */ /* 0x000fe80000100a00 */
[----:B------:R0:W-:Y:S02]  /*897e0*/  STL.64 [R1+0x5a8], R6 ;  /* 0x0005a80601007387 */ /* 0x0001e40000100a00 */
[----:B0-----:R-:W-:Y:S01]  /*897f0*/  HMMA.16816.F32.BF16 R4, R40, R50, R36 ;  /* 0x000000322804723c */ /* 0x001fe20000041824 */
[----:B------:R-:W-:Y:S02]  /*89800*/  IMAD.MOV.U32 R11, RZ, RZ, R50 ;  /* 0x000000ffff0b7224 */ /* 0x000fe400078e0032 */
[----:B------:R-:W-:-:S15]  /*89810*/  IMAD.MOV.U32 R10, RZ, RZ, R51 ;  /* 0x000000ffff0a7224 */ /* 0x000fde00078e0033 */
[----:B------:R-:W-:Y:S01]  /*89820*/  NOP ;  /* 0x0000000000007918 */ /* 0x000fe20000000000 */
[----:B------:R-:W-:Y:S04]  /*89830*/  STL.64 [R1+0x590], R4 ;  /* 0x0005900401007387 */ /* 0x000fe80000100a00 */
[----:B------:R0:W-:Y:S02]  /*89840*/  STL.64 [R1+0x598], R6 ;  /* 0x0005980601007387 */ /* 0x0001e40000100a00 */
[----:B0-----:R-:W-:Y:S02]  /*89850*/  HMMA.16816.F32.BF16 R4, R40, R58, R52 ;  /* 0x0000003a2804723c */ /* 0x001fe40000041834 */
[----:B------:R-:W-:Y:S04]  /*89860*/  STL.64 [R1+0x5d70], R10 ;  /* 0x005d700a01007387 */ /* 0x000fe80000100a00 */
[----:B------:R-:W-:-:S13]  /*89870*/  STL.64 [R1+0x5d68], R8 ;  /* 0x005d680801007387 */ /* 0x000fda0000100a00 */
[----:B------:R0:W-:Y:S04]  /*89880*/  STL.64 [R1+0x580], R4 ;  /* 0x0005800401007387 */ /* 0x0001e80000100a00 */
[----:B------:R1:W-:Y:S04]  /*89890*/  STL.64 [R1+0x588], R6 ;  /* 0x0005880601007387 */ /* 0x0003e80000100a00 */
[----:B------:R-:W2:Y:S04]  /*898a0*/  LDL.LU R16, [R1+0x520] ;  /* 0x0005200001107983 */ /* 0x000ea80000300800 */
[----:B------:R-:W2:Y:S04]  /*898b0*/  LDL.LU R17, [R1+0x524] ;  /* 0x0005240001117983 */ /* 0x000ea80000300800 */
[----:B------:R-:W3:Y:S04]  /*898c0*/  LDL.LU R18, [R1+0x528] ;  /* 0x0005280001127983 */ /* 0x000ee80000300800 */
[----:B------:R-:W3:Y:S04]  /*898d0*/  LDL.LU R19, [R1+0x52c] ;  /* 0x00052c0001137983 */ /* 0x000ee80000300800 */
[----:B---3--:R-:W-:Y:S04]  /*898e0*/  STL.64 [R1+0x5dd0], R18 ;  /* 0x005dd01201007387 */ /* 0x008fe80000100a00 */
[----:B--2---:R-:W-:Y:S04]  /*898f0*/  STL.64 [R1+0x5dc8], R16 ;  /* 0x005dc81001007387 */ /* 0x004fe80000100a00 */
[----:B------:R-:W2:Y:S04]  /*89900*/  LDL.LU R20, [R1+0x540] ;  /* 0x0005400001147983 */ /* 0x000ea80000300800 */
[----:B------:R-:W2:Y:S04]  /*89910*/  LDL.LU R21, [R1+0x544] ;  /* 0x0005440001157983 */ /* 0x000ea80000300800 */
[----:B------:R-:W3:Y:S04]  /*89920*/  LDL.LU R22, [R1+0x548] ;  /* 0x0005480001167983 */ /* 0x000ee80000300800 */
[----:B------:R-:W3:Y:S04]  /*89930*/  LDL.LU R23, [R1+0x54c] ;  /* 0x00054c0001177983 */ /* 0x000ee80000300800 */
[----:B0-----:R-:W2:Y:S04]  /*89940*/  LDL.LU R4, [R1+0x560] ;  /* 0x0005600001047983 */ /* 0x001ea80000300800 */
[----:B------:R-:W2:Y:S04]  /*89950*/  LDL.LU R5, [R1+0x564] ;  /* 0x0005640001057983 */ /* 0x000ea80000300800 */
[----:B-1----:R-:W2:Y:S04]  /*89960*/  LDL.LU R6, [R1+0x568] ;  /* 0x0005680001067983 */ /* 0x002ea80000300800 */
[----:B------:R-:W2:Y:S04]  /*89970*/  LDL.LU R7, [R1+0x56c] ;  /* 0x00056c0001077983 */ /* 0x000ea80000300800 */
[----:B--2---:R-:W-:Y:S04]  /*89980*/  STL.64 [R1+0x5df8], R6 ;  /* 0x005df80601007387 */ /* 0x004fe80000100a00 */
[----:B------:R-:W-:Y:S04]  /*89990*/  STL.64 [R1+0x5df0], R4 ;  /* 0x005df00401007387 */ /* 0x000fe80000100a00 */
[----:B---3--:R0:W-:Y:S04]  /*899a0*/  STL.64 [R1+0x5de0], R22 ;  /* 0x005de01601007387 */ /* 0x0081e80000100a00 */
[----:B------:R1:W-:Y:S04]  /*899b0*/  STL.64 [R1+0x5dd8], R20 ;  /* 0x005dd81401007387 */ /* 0x0003e80000100a00 */
[----:B0-----:R-:W2:Y:S01]  /*899c0*/  LDL.LU.64 R22, [R1+0xd8] ;  /* 0x0000d80001167983 */ /* 0x001ea20000300a00 */
[----:B----4-:R-:W-:-:S02]  /*899d0*/  IMAD.MOV.U32 R6, RZ, RZ, R12 ;  /* 0x000000ffff067224 */ /* 0x010fc400078e000c */
[----:B------:R-:W-:Y:S01]  /*899e0*/  IMAD.MOV.U32 R7, RZ, RZ, R3 ;  /* 0x000000ffff077224 */ /* 0x000fe200078e0003 */
[----:B--2---:R0:W-:Y:S04]  /*899f0*/  STL.64 [R1+0x5e00], R22 ;  /* 0x005e001601007387 */ /* 0x0041e80000100a00 */
[----:B-1----:R-:W2:Y:S04]  /*89a00*/  LDL.LU R20, [R1+0x570] ;  /* 0x0005700001147983 */ /* 0x002ea80000300800 */
[----:B------:R-:W2:Y:S04]  /*89a10*/  LDL.LU R21, [R1+0x574] ;  /* 0x0005740001157983 */ /* 0x000ea80000300800 */
[----:B0-----:R-:W2:Y:S04]  /*89a20*/  LDL.LU R22, [R1+0x578] ;  /* 0x0005780001167983 */ /* 0x001ea80000300800 */
[----:B------:R-:W2:Y:S04]  /*89a30*/  LDL.LU R23, [R1+0x57c] ;  /* 0x00057c0001177983 */ /* 0x000ea80000300800 */
[----:B------:R-:W3:Y:S04]  /*89a40*/  LDL.LU R16, [R1+0x550] ;  /* 0x0005500001107983 */ /* 0x000ee80000300800 */
[----:B------:R-:W3:Y:S04]  /*89a50*/  LDL.LU R17, [R1+0x554] ;  /* 0x0005540001117983 */ /* 0x000ee80000300800 */
[----:B------:R-:W3:Y:S04]  /*89a60*/  LDL.LU R18, [R1+0x558] ;  /* 0x0005580001127983 */ /* 0x000ee80000300800 */
[----:B------:R-:W3:Y:S01]  /*89a70*/  LDL.LU R19, [R1+0x55c] ;  /* 0x00055c0001137983 */ /* 0x000ee20000300800 */
[----:B------:R-:W-:-:S02]  /*89a80*/  IMAD.MOV.U32 R45, RZ, RZ, R26 ;  /* 0x000000ffff2d7224 */ /* 0x000fc400078e001a */
[----:B------:R-:W-:Y:S01]  /*89a90*/  IMAD.MOV.U32 R44, RZ, RZ, R27 ;  /* 0x000000ffff2c7224 */ /* 0x000fe200078e001b */
[----:B------:R-:W4:Y:S04]  /*89aa0*/  LDL.LU.64 R10, [R1+0xa8] ;  /* 0x0000a800010a7983 */ /* 0x000f280000300a00 */
[----:B------:R-:W3:Y:S04]  /*89ab0*/  LDL.LU.64 R26, [R1+0x98] ;  /* 0x00009800011a7983 */ /* 0x000ee80000300a00 */
[----:B------:R-:W3:Y:S04]  /*89ac0*/  LDL.LU R28, [R1+0x510] ;  /* 0x00051000011c7983 */ /* 0x000ee80000300800 */
[----:B------:R-:W3:Y:S04]  /*89ad0*/  LDL.LU R29, [R1+0x514] ;  /* 0x00051400011d7983 */ /* 0x000ee80000300800 */
[----:B------:R-:W3:Y:S04]  /*89ae0*/  LDL.LU R30, [R1+0x518] ;  /* 0x00051800011e7983 */ /* 0x000ee80000300800 */
[----:B------:R-:W3:Y:S04]  /*89af0*/  LDL.LU R31, [R1+0x51c] ;  /* 0x00051c00011f7983 */ /* 0x000ee80000300800 */
[----:B------:R-:W3:Y:S04]  /*89b00*/  LDL.LU.64 R34, [R1+0x88] ;  /* 0x0000880001227983 */ /* 0x000ee80000300a00 */
[----:B------:R-:W3:Y:S04]  /*89b10*/  LDL.LU R36, [R1+0x500] ;  /* 0x0005000001247983 */ /* 0x000ee80000300800 */
[----:B------:R-:W3:Y:S04]  /*89b20*/  LDL.LU R37, [R1+0x504] ;  /* 0x0005040001257983 */ /* 0x000ee80000300800 */
[----:B------:R-:W3:Y:S04]  /*89b30*/  LDL.LU R38, [R1+0x508] ;  /* 0x0005080001267983 */ /* 0x000ee80000300800 */
[----:B------:R-:W3:Y:S04]  /*89b40*/  LDL.LU R39, [R1+0x50c] ;  /* 0x00050c0001277983 */ /* 0x000ee80000300800 */
[----:B------:R-:W3:Y:S01]  /*89b50*/  LDL.LU.64 R50, [R1+0x78] ;  /* 0x0000780001327983 */ /* 0x000ee20000300a00 */
[----:B------:R-:W-:-:S02]  /*89b60*/  IMAD.MOV.U32 R47, RZ, RZ, R58 ;  /* 0x000000ffff2f7224 */ /* 0x000fc400078e003a */
[----:B------:R-:W-:Y:S01]  /*89b70*/  IMAD.MOV.U32 R46, RZ, RZ, R59 ;  /* 0x000000ffff2e7224 */ /* 0x000fe200078e003b */
[----:B------:R-:W3:Y:S04]  /*89b80*/  LDL.LU R52, [R1+0x4f0] ;  /* 0x0004f00001347983 */ /* 0x000ee80000300800 */
[----:B------:R-:W3:Y:S04]  /*89b90*/  LDL.LU R53, [R1+0x4f4] ;  /* 0x0004f40001357983 */ /* 0x000ee80000300800 */
[----:B------:R-:W3:Y:S04]  /*89ba0*/  LDL.LU R54, [R1+0x4f8] ;  /* 0x0004f80001367983 */ /* 0x000ee80000300800 */
[----:B------:R-:W3:Y:S04]  /*89bb0*/  LDL.LU R55, [R1+0x4fc] ;  /* 0x0004fc0001377983 */ /* 0x000ee80000300800 */
[----:B------:R-:W3:Y:S04]  /*89bc0*/  LDL.LU.64 R58, [R1+0x68] ;  /* 0x00006800013a7983 */ /* 0x000ee80000300a00 */
[----:B------:R-:W-:Y:S04]  /*89bd0*/  STL.64 [R1+0x5d80], R46 ;  /* 0x005d802e01007387 */ /* 0x000fe80000100a00 */
[----:B------:R0:W-:Y:S04]  /*89be0*/  STL.64 [R1+0x5d78], R44 ;  /* 0x005d782c01007387 */ /* 0x0001e80000100a00 */
[----:B0-----:R-:W3:Y:S04]  /*89bf0*/  LDL.LU R44, [R1+0x530] ;  /* 0x00053000012c7983 */ /* 0x001ee80000300800 */
[----:B------:R-:W3:Y:S04]  /*89c00*/  LDL.LU R45, [R1+0x534] ;  /* 0x00053400012d7983 */ /* 0x000ee80000300800 */
[----:B------:R-:W3:Y:S04]  /*89c10*/  LDL.LU R46, [R1+0x538] ;  /* 0x00053800012e7983 */ /* 0x000ee80000300800 */
[----:B------:R-:W3:Y:S01]  /*89c20*/  LDL.LU R47, [R1+0x53c] ;  /* 0x00053c00012f7983 */ /* 0x000ee20000300800 */
[----:B--2---:R-:W-:Y:S03]  /*89c30*/  HMMA.16816.F32.BF16 R4, R40, R6, R20 ;  /* 0x000000062804723c */ /* 0x004fe60000041814 */
[----:B------:R-:W2:-:S15]  /*89c40*/  LDL.LU.64 R22, [R1+0x5e00] ;  /* 0x005e000001167983 */ /* 0x000e9e0000300a00 */
[----:B------:R-:W-:Y:S01]  /*89c50*/  NOP ;  /* 0x0000000000007918 */ /* 0x000fe20000000000 */
        /* <DEDUP_REMOVED lines=8> */
[----:B0-----:R-:W2:Y:S01]  /*89ce0*/  LDL.LU.64 R6, [R1+0x5de8] ;  /* 0x005de80001067983 */ /* 0x001ea20000300a00 */
[----:B------:R-:W-:Y:S02]  /*89cf0*/  IMAD.MOV.U32 R4, RZ, RZ, R22 ;  /* 0x000000ffff047224 */ /* 0x000fe400078e0016 */
[----:B------:R-:W-:-:S02]  /*89d00*/  IMAD.MOV.U32 R5, RZ, RZ, R23 ;  /* 0x000000ffff057224 */ /* 0x000fc400078e0017 */
[----:B------:R-:W4:Y:S04]  /*89d10*/  LDL.LU.64 R22, [R1+0x5de0] ;  /* 0x005de00001167983 */ /* 0x000f280000300a00 */
[----:B------:R-:W4:Y:S01]  /*89d20*/  LDL.LU.64 R20, [R1+0x5dd8] ;  /* 0x005dd80001147983 */ /* 0x000f220000300a00 */
[----:B------:R-:W-:Y:S02]  /*89d30*/  IMAD.MOV.U32 R14, RZ, RZ, R2 ;  /* 0x000000ffff0e7224 */ /* 0x000fe400078e0002 */
[----:B------:R-:W-:-:S07]  /*89d40*/  IMAD.MOV.U32 R15, RZ, RZ, R0 ;  /* 0x000000ffff0f7224 */ /* 0x000fce00078e0000 */
[----:B---3--:R-:W-:Y:S01]  /*89d50*/  HMMA.16816.F32.BF16 R12, R40, R14, R16 ;  /* 0x0000000e280c723c */ /* 0x008fe20000041810 */
[----:B--2---:R0:W-:Y:S04]  /*89d60*/  STL.64 [R1+0x5cb8], R6 ;  /* 0x005cb80601007387 */ /* 0x0041e80000100a00 */
[----:B------:R-:W-:Y:S04]  /*89d70*/  STL.64 [R1+0x5cb0], R4 ;  /* 0x005cb00401007387 */ /* 0x000fe80000100a00 */
[----:B0-----:R-:W2:Y:S04]  /*89d80*/  LDL.LU.64 R6, [R1+0xb8] ;  /* 0x0000b80001067983 */ /* 0x001ea80000300a00 */
[----:B------:R-:W3:Y:S04]  /*89d90*/  LDL.LU.64 R18, [R1+0x5dd0] ;  /* 0x005dd00001127983 */ /* 0x000ee80000300a00 */
[----:B------:R-:W3:Y:S04]  /*89da0*/  LDL.LU.64 R16, [R1+0x5dc8] ;  /* 0x005dc80001107983 */ /* 0x000ee80000300a00 */
[----:B------:R-:W-:Y:S04]  /*89db0*/  STL.64 [R1+0x550], R12 ;  /* 0x0005500c01007387 */ /* 0x000fe80000100a00 */
[----:B------:R0:W-:Y:S04]  /*89dc0*/  STL.64 [R1+0x558], R14 ;  /* 0x0005580e01007387 */ /* 0x0001e80000100a00 */
[----:B0-----:R-:W3:Y:S01]  /*89dd0*/  LDL.LU.64 R14, [R1+0x5dc0] ;  /* 0x005dc000010e7983 */ /* 0x001ee20000300a00 */
[----:B----4-:R-:W-:-:S02]  /*89de0*/  IMAD.MOV.U32 R5, RZ, RZ, R10 ;  /* 0x000000ffff057224 */ /* 0x010fc400078e000a */
[----:B------:R-:W-:Y:S01]  /*89df0*/  IMAD.MOV.U32 R4, RZ, RZ, R11 ;  /* 0x000000ffff047224 */ /* 0x000fe200078e000b */
[----:B--2---:R-:W-:-:S15]  /*89e00*/  HMMA.16816.F32.BF16 R20, R40, R6, R20 ;  /* 0x000000062814723c */ /* 0x004fde0000041814 */
[----:B------:R-:W-:-:S04]  /*89e10*/  NOP ;  /* 0x0000000000007918 */ /* 0x000fc80000000000 */
[----:B------:R-:W-:Y:S04]  /*89e20*/  STL.64 [R1+0x540], R20 ;  /* 0x0005401401007387 */ /* 0x000fe80000100a00 */
[----:B------:R0:W-:Y:S04]  /*89e30*/  STL.64 [R1+0x548], R22 ;  /* 0x0005481601007387 */ /* 0x0001e80000100a00 */
[----:B0-----:R-:W2:Y:S01]  /*89e40*/  LDL.LU.64 R22, [R1+0x5db8] ;  /* 0x005db80001167983 */ /* 0x001ea20000300a00 */
[----:B------:R-:W-:Y:S01]  /*89e50*/  MOV R12, R6 ;  /* 0x00000006000c7202 */ /* 0x000fe20000000f00 */
[----:B------:R-:W-:-:S02]  /*89e60*/  IMAD.MOV.U32 R13, RZ, RZ, R7 ;  /* 0x000000ffff0d7224 */ /* 0x000fc400078e0007 */
[----:B---3--:R-:W-:Y:S04]  /*89e70*/  STL.64 [R1+0x5d90], R14 ;  /* 0x005d900e01007387 */ /* 0x008fe80000100a00 */
[----:B------:R0:W-:Y:S02]  /*89e80*/  STL.64 [R1+0x5d88], R12 ;  /* 0x005d880c01007387 */ /* 0x0001e40000100a00 */
[C---:B0-----:R-:W-:Y:S08]  /*89e90*/  HMMA.16816.F32.BF16 R12, R40.reuse, R10, R44 ;  /* 0x0000000a280c723c */ /* 0x041ff0000004182c */
[----:B------:R-:W-:Y:S01]  /*89ea0*/  HMMA.16816.F32.BF16 R8, R40, R26, R16 ;  /* 0x0000001a2808723c */ /* 0x000fe20000041810 */
[----:B------:R-:W-:-:S02]  /*89eb0*/  IMAD.MOV.U32 R7, RZ, RZ, R26 ;  /* 0x000000ffff077224 */ /* 0x000fc400078e001a */
        /* <DEDUP_REMOVED lines=12> */
[----:B------:R0:W-:Y:S02]  /*89f80*/  STL.64 [R1+0x518], R6 ;  /* 0x0005180601007387 */ /* 0x0001e40000100a00 */
[----:B0-----:R-:W-:Y:S01]  /*89f90*/  HMMA.16816.F32.BF16 R4, R40, R50, R36 ;  /* 0x000000322804723c */ /* 0x001fe20000041824 */
[----:B------:R-:W-:Y:S02]  /*89fa0*/  IMAD.MOV.U32 R3, RZ, RZ, R51 ;  /* 0x000000ffff037224 */ /* 0x000fe400078e0033 */
[----:B------:R-:W-:Y:S02]  /*89fb0*/  IMAD.MOV.U32 R2, RZ, RZ, R50 ;  /* 0x000000ffff027224 */ /* 0x000fe400078e0032 */
[----:B------:R-:W-:-:S02]  /*89fc0*/  IMAD.MOV.U32 R61, RZ, RZ, R58 ;  /* 0x000000ffff3d7224 */ /* 0x000fc400078e003a */
[----:B------:R-:W-:Y:S01]  /*89fd0*/  IMAD.MOV.U32 R0, RZ, RZ, R59 ;  /* 0x000000ffff007224 */ /* 0x000fe200078e003b */
[----:B--2---:R-:W-:Y:S04]  /*89fe0*/  STL.64 [R1+0x5db0], R22 ;  /* 0x005db01601007387 */ /* 0x004fe80000100a00 */
[----:B------:R-:W-:Y:S07]  /*89ff0*/  STL.64 [R1+0x5da8], R20 ;  /* 0x005da81401007387 */ /* 0x000fee0000100a00 */
[----:B------:R-:W-:Y:S04]  /*8a000*/  STL.64 [R1+0x500], R4 ;  /* 0x0005000401007387 */ /* 0x000fe80000100a00 */
[----:B------:R0:W-:Y:S02]  /*8a010*/  STL.64 [R1+0x508], R6 ;  /* 0x0005080601007387 */ /* 0x0001e40000100a00 */
[----:B0-----:R-:W-:Y:S02]  /*8a020*/  HMMA.16816.F32.BF16 R4, R40, R58, R52 ;  /* 0x0000003a2804723c */ /* 0x001fe40000041834 */
[----:B------:R-:W-:Y:S04]  /*8a030*/  STL [R1+0x5bf0], R3 ;  /* 0x005bf00301007387 */ /* 0x000fe80000100800 */
[----:B------:R-:W-:-:S13]  /*8a040*/  STL [R1+0x5bec], R2 ;  /* 0x005bec0201007387 */ /* 0x000fda0000100800 */
[----:B------:R0:W-:Y:S04]  /*8a050*/  STL.64 [R1+0x4f0], R4 ;  /* 0x0004f00401007387 */ /* 0x0001e80000100a00 */
[----:B------:R1:W-:Y:S04]  /*8a060*/  STL.64 [R1+0x4f8], R6 ;  /* 0x0004f80601007387 */ /* 0x0003e80000100a00 */
[----:B------:R-:W2:Y:S04]  /*8a070*/  LDL.LU R20, [R1+0x4e0] ;  /* 0x0004e00001147983 */ /* 0x000ea80000300800 */
[----:B------:R-:W2:Y:S04]  /*8a080*/  LDL.LU R21, [R1+0x4e4] ;  /* 0x0004e40001157983 */ /* 0x000ea80000300800 */
[----:B------:R-:W2:Y:S04]  /*8a090*/  LDL.LU R22, [R1+0x4e8] ;  /* 0x0004e80001167983 */ /* 0x000ea80000300800 */
[----:B------:R-:W2:Y:S04]  /*8a0a0*/  LDL.LU R23, [R1+0x4ec] ;  /* 0x0004ec0001177983 */ /* 0x000ea80000300800 */
[----:B------:R-:W2:Y:S04]  /*8a0b0*/  LDL.64 R50, [R1+0x58] ;  /* 0x0000580001327983 */ /* 0x000ea80000100a00 */
[----:B0-----:R-:W3:Y:S04]  /*8a0c0*/  LDL.LU R4, [R1+0x4d0] ;  /* 0x0004d00001047983 */ /* 0x001ee80000300800 */
[----:B------:R-:W3:Y:S04]  /*8a0d0*/  LDL.LU R5, [R1+0x4d4] ;  /* 0x0004d40001057983 */ /* 0x000ee80000300800 */
[----:B-1----:R-:W3:Y:S04]  /*8a0e0*/  LDL.LU R6, [R1+0x4d8] ;  /* 0x0004d80001067983 */ /* 0x002ee80000300800 */
[----:B------:R-:W3:Y:S04]  /*8a0f0*/  LDL.LU R7, [R1+0x4dc] ;  /* 0x0004dc0001077983 */ /* 0x000ee80000300800 */
[----:B------:R-:W3:Y:S04]  /*8a100*/  LDL.LU.64 R38, [R1+0x48] ;  /* 0x0000480001267983 */ /* 0x000ee80000300a00 */
        /* <DEDUP_REMOVED lines=8> */
[----:B------:R-:W4:Y:S04]  /*8a190*/  LDL.LU.64 R46, [R1+0x38] ;  /* 0x00003800012e7983 */ /* 0x000f280000300a00 */
        /* <DEDUP_REMOVED lines=15> */
[----:B------:R-:W-:Y:S04]  /*8a290*/  STL [R1+0x5bf8], R0 ;  /* 0x005bf80001007387 */ /* 0x000fe80000100800 */
[----:B------:R-:W-:Y:S01]  /*8a2a0*/  STL [R1+0x5bf4], R61 ;  /* 0x005bf43d01007387 */ /* 0x000fe20000100800 */
[C---:B--2---:R-:W-:Y:S08]  /*8a2b0*/  HMMA.16816.F32.BF16 R20, R40.reuse, R50, R20 ;  /* 0x000000322814723c */ /* 0x044ff00000041814 */
[----:B---3--:R-:W-:Y:S01]  /*8a2c0*/  HMMA.16816.F32.BF16 R4, R40, R38, R4 ;  /* 0x000000262804723c */ /* 0x008fe20000041804 */
[----:B------:R-:W-:-:S10]  /*8a2d0*/  IMAD.MOV.U32 R60, RZ, RZ, R51 ;  /* 0x000000ffff3c7224 */ /* 0x000fd400078e0033 */
[----:B------:R-:W-:Y:S01]  /*8a2e0*/  STL.64 [R1+0x4e0], R20 ;  /* 0x0004e01401007387 */ /* 0x000fe20000100a00 */
[C---:B----4-:R-:W-:Y:S03]  /*8a2f0*/  HMMA.16816.F32.BF16 R12, R40.reuse, R46, R12 ;  /* 0x0000002e280c723c */ /* 0x050fe6000004180c */
[----:B------:R0:W-:Y:S05]  /*8a300*/  STL.64 [R1+0x4e8], R22 ;  /* 0x0004e81601007387 */ /* 0x0001ea0000100a00 */
[C---:B------:R-:W-:Y:S01]  /*8a310*/  HMMA.16816.F32.BF16 R8, R40.reuse, R18, R8 ;  /* 0x000000122808723c */ /* 0x040fe20000041808 */
[----:B------:R-:W-:Y:S01]  /*8a320*/  IMAD.MOV.U32 R2, RZ, RZ, R39 ;  /* 0x000000ffff027224 */ /* 0x000fe200078e0027 */
[----:B0-----:R-:W2:Y:S04]  /*8a330*/  LDL.LU.64 R22, [R1+0x5db0] ;  /* 0x005db00001167983 */ /* 0x001ea80000300a00 */
[----:B------:R-:W3:Y:S04]  /*8a340*/  LDL.LU.64 R20, [R1+0x5da8] ;  /* 0x005da80001147983 */ /* 0x000ee80000300a00 */
[----:B------:R-:W4:Y:S04]  /*8a350*/  LDL.LU R48, [R1+0x470] ;  /* 0x0004700001307983 */ /* 0x000f280000300800 */
[----:B------:R-:W4:Y:S04]  /*8a360*/  LDL.LU R49, [R1+0x474] ;  /* 0x0004740001317983 */ /* 0x000f280000300800 */
[----:B------:R-:W4:Y:S04]  /*8a370*/  LDL.LU R50, [R1+0x478] ;  /* 0x0004780001327983 */ /* 0x000f280000300800 */
[----:B------:R-:W4:Y:S04]  /*8a380*/  LDL.LU R51, [R1+0x47c] ;  /* 0x00047c0001337983 */ /* 0x000f280000300800 */
[----:B------:R-:W-:Y:S04]  /*8a390*/  STL [R1+0x5bfc], R60 ;  /* 0x005bfc3c01007387 */ /* 0x000fe80000100800 */
[----:B------:R-:W-:Y:S04]  /*8a3a0*/  STL.64 [R1+0x4d0], R4 ;  /* 0x0004d00401007387 */ /* 0x000fe80000100a00 */
[----:B------:R0:W-:Y:S01]  /*8a3b0*/  STL.64 [R1+0x4d8], R6 ;  /* 0x0004d80601007387 */ /* 0x0001e20000100a00 */
[----:B------:R-:W-:Y:S01]  /*8a3c0*/  IMAD.MOV.U32 R3, RZ, RZ, R38 ;  /* 0x000000ffff037224 */ /* 0x000fe200078e0026 */
[C---:B------:R-:W-:Y:S01]  /*8a3d0*/  HMMA.16816.F32.BF16 R24, R40.reuse, R30, R24 ;  /* 0x0000001e2818723c */ /* 0x040fe20000041818 */
[----:B------:R-:W-:Y:S01]  /*8a3e0*/  IMAD.MOV.U32 R61, RZ, RZ, R47 ;  /* 0x000000ffff3d7224 */ /* 0x000fe200078e002f */
[----:B0-----:R-:W2:Y:S04]  /*8a3f0*/  LDL.LU.64 R6, [R1+0x5da0] ;  /* 0x005da00001067983 */ /* 0x001ea80000300a00 */
[----:B------:R-:W2:Y:S04]  /*8a400*/  LDL.LU.64 R4, [R1+0x5d98] ;  /* 0x005d980001047983 */ /* 0x000ea80000300a00 */
[----:B------:R-:W2:Y:S04]  /*8a410*/  LDL.LU R36, [R1+0x460] ;  /* 0x0004600001247983 */ /* 0x000ea80000300800 */
[----:B------:R-:W2:Y:S04]  /*8a420*/  LDL.LU R37, [R1+0x464] ;  /* 0x0004640001257983 */ /* 0x000ea80000300800 */
[----:B------:R-:W2:Y:S04]  /*8a430*/  LDL.LU R38, [R1+0x468] ;  /* 0x0004680001267983 */ /* 0x000ea80000300800 */
[----:B------:R-:W2:Y:S04]  /*8a440*/  LDL.LU R39, [R1+0x46c] ;  /* 0x00046c0001277983 */ /* 0x000ea80000300800 */
[----:B------:R-:W-:Y:S04]  /*8a450*/  STL [R1+0x5c04], R2 ;  /* 0x005c040201007387 */ /* 0x000fe80000100800 */
[----:B------:R-:W-:Y:S04]  /*8a460*/  STL [R1+0x5c00], R3 ;  /* 0x005c000301007387 */ /* 0x000fe80000100800 */
[----:B------:R-:W-:Y:S04]  /*8a470*/  STL.64 [R1+0x4c0], R12 ;  /* 0x0004c00c01007387 */ /* 0x000fe80000100a00 */
[----:B------:R0:W-:Y:S01]  /*8a480*/  STL.64 [R1+0x4c8], R14 ;  /* 0x0004c80e01007387 */ /* 0x0001e20000100a00 */
[----:B------:R-:W-:Y:S01]  /*8a490*/  IMAD.MOV.U32 R0, RZ, RZ, R46 ;  /* 0x000000ffff007224 */ /* 0x000fe200078e002e */
[----:B------:R-:W-:Y:S01]  /*8a4a0*/  HMMA.16816.F32.BF16 R32, R40, R58, R32 ;  /* 0x0000003a2820723c */ /* 0x000fe20000041820 */
[----:B------:R-:W-:Y:S01]  /*8a4b0*/  MOV R60, R19 ;  /* 0x00000013003c7202 */ /* 0x000fe20000000f00 */
[----:B0-----:R-:W2:Y:S04]  /*8a4c0*/  LDL.LU.64 R14, [R1+0x5d90] ;  /* 0x005d9000010e7983 */ /* 0x001ea80000300a00 */
[----:B------:R-:W2:Y:S04]  /*8a4d0*/  LDL.LU.64 R12, [R1+0x5d88] ;  /* 0x005d8800010c7983 */ /* 0x000ea80000300a00 */
[----:B------:R-:W2:Y:S04]  /*8a4e0*/  LDL.LU.64 R46, [R1+0x5d80] ;  /* 0x005d8000012e7983 */ /* 0x000ea80000300a00 */
[----:B------:R-:W2:Y:S04]  /*8a4f0*/  LDL.LU.64 R44, [R1+0x5d78] ;  /* 0x005d7800012c7983 */ /* 0x000ea80000300a00 */
[----:B------:R-:W-:Y:S04]  /*8a500*/  STL [R1+0x5c0c], R61 ;  /* 0x005c0c3d01007387 */ /* 0x000fe80000100800 */
[----:B------:R-:W-:Y:S04]  /*8a510*/  STL [R1+0x5c08], R0 ;  /* 0x005c080001007387 */ /* 0x000fe80000100800 */
        /* <DEDUP_REMOVED lines=18> */
[----:B------:R0:W-:Y:S01]  /*8a640*/  STL.64 [R1+0x498], R34 ;  /* 0x0004982201007387 */ /* 0x0001e20000100a00 */
[----:B------:R-:W-:-:S03]  /*8a650*/  IMAD.MOV.U32 R3, RZ, RZ, R58 ;  /* 0x000000ffff037224 */ /* 0x000fc600078e003a */
[----:B0-----:R-:W2:Y:S04]  /*8a660*/  LDL.LU.64 R34, [R1+0x5d30] ;  /* 0x005d300001227983 */ /* 0x001ea80000300a00 */
[----:B------:R-:W2:Y:S04]  /*8a670*/  LDL.LU.64 R32, [R1+0x5d28] ;  /* 0x005d280001207983 */ /* 0x000ea80000300a00 */
[----:B------:R-:W2:Y:S04]  /*8a680*/  LDL.LU.64 R58, [R1+0x5d20] ;  /* 0x005d2000013a7983 */ /* 0x000ea80000300a00 */
[----:B------:R-:W3:Y:S01]  /*8a690*/  LDL.LU.64 R56, [R1+0x5d18] ;  /* 0x005d180001387983 */ /* 0x000ee20000300a00 */
[----:B--2---:R-:W-:-:S15]  /*8a6a0*/  HMMA.16816.F32.BF16 R52, R40, R58, R52 ;  /* 0x0000003a2834723c */ /* 0x004fde0000041834 */
        /* <DEDUP_REMOVED lines=17> */
[----:B------:R-:W-:Y:S04]  /*8a7c0*/  STL.64 [R1+0x5af8], R54 ;  /* 0x005af83601007387 */ /* 0x000fe80000100a00 */
[----:B--2---:R0:W-:Y:S04]  /*8a7d0*/  STL.64 [R1+0x5af0], R52 ;  /* 0x005af03401007387 */ /* 0x0041e80000100a00 */
        /* <DEDUP_REMOVED lines=15> */
[----:B------:R-:W3:Y:S04]  /*8a8d0*/  LDL.LU R51, [R1+0x45c] ;  /* 0x00045c0001337983 */ /* 0x000ee80000300800 */
[----:B----4-:R-:W-:Y:S01]  /*8a8e0*/  STL.64 [R1+0x5ad8], R38 ;  /* 0x005ad82601007387 */ /* 0x010fe20000100a00 */
[C---:B---3--:R-:W-:Y:S03]  /*8a8f0*/  HMMA.16816.F32.BF16 R48, R40.reuse, R38, R48 ;  /* 0x000000262830723c */ /* 0x048fe60000041830 */
[----:B--2---:R0:W-:Y:S05]  /*8a900*/  STL.64 [R1+0x5ad0], R36 ;  /* 0x005ad02401007387 */ /* 0x0041ea0000100a00 */
[C---:B0-----:R-:W-:Y:S11]  /*8a910*/  HMMA.16816.F32.BF16 R36, R40.reuse, R34, R52 ;  /* 0x000000222824723c */ /* 0x041ff60000041834 */
[----:B------:R-:W-:Y:S04]  /*8a920*/  STL.64 [R1+0x450], R48 ;  /* 0x0004503001007387 */ /* 0x000fe80000100a00 */
[----:B------:R-:W-:Y:S04]  /*8a930*/  STL.64 [R1+0x458], R50 ;  /* 0x0004583201007387 */ /* 0x000fe80000100a00 */
[----:B------:R-:W-:Y:S04]  /*8a940*/  STL.64 [R1+0x5ac8], R34 ;  /* 0x005ac82201007387 */ /* 0x000fe80000100a00 */
[----:B------:R0:W-:Y:S02]  /*8a950*/  STL.64 [R1+0x5ac0], R32 ;  /* 0x005ac02001007387 */ /* 0x0001e40000100a00 */
[----:B0-----:R-:W-:Y:S02]  /*8a960*/  HMMA.16816.F32.BF16 R32, R40, R30, R56 ;  /* 0x0000001e2820723c */ /* 0x001fe40000041838 */
[----:B------:R-:W-:Y:S04]  /*8a970*/  STL.64 [R1+0x440], R36 ;  /* 0x0004402401007387 */ /* 0x000fe80000100a00 */
[----:B------:R-:W-:Y:S01]  /*8a980*/  STL.64 [R1+0x448], R38 ;  /* 0x0004482601007387 */ /* 0x000fe20000100a00 */
[----:B------:R-:W-:-:S02]  /*8a990*/  IMAD.MOV.U32 R58, RZ, RZ, R21 ;  /* 0x000000ffff3a7224 */ /* 0x000fc400078e0015 */
[----:B------:R-:W-:Y:S01]  /*8a9a0*/  IMAD.MOV.U32 R59, RZ, RZ, R20 ;  /* 0x000000ffff3b7224 */ /* 0x000fe200078e0014 */
[----:B------:R-:W2:Y:S09]  /*8a9b0*/  LDL.LU R21, [R1+0x5ce4] ;  /* 0x005ce40001157983 */ /* 0x000eb20000300800 */
[----:B------:R-:W-:Y:S04]  /*8a9c0*/  STL.64 [R1+0x430], R32 ;  /* 0x0004302001007387 */ /* 0x000fe80000100a00 */
[----:B------:R-:W-:Y:S04]  /*8a9d0*/  STL.64 [R1+0x438], R34 ;  /* 0x0004382201007387 */ /* 0x000fe80000100a00 */
[----:B------:R-:W2:Y:S04]  /*8a9e0*/  LDL.LU R20, [R1+0x5ce0] ;  /* 0x005ce00001147983 */ /* 0x000ea80000300800 */
[----:B------:R0:W-:Y:S04]  /*8a9f0*/  STL.64 [R1+0x5c18], R58 ;  /* 0x005c183a01007387 */ /* 0x0001e80000100a00 */
[----:B------:R-:W3:Y:S04]  /*8aa00*/  LDL.LU R52, [R1+0x280] ;  /* 0x0002800001347983 */ /* 0x000ee80000300800 */
[----:B------:R-:W3:Y:S04]  /*8aa10*/  LDL.LU R53, [R1+0x284] ;  /* 0x0002840001357983 */ /* 0x000ee80000300800 */
[----:B------:R-:W4:Y:S04]  /*8aa20*/  LDL.LU R54, [R1+0x288] ;  /* 0x0002880001367983 */ /* 0x000f280000300800 */
[----:B------:R-:W4:Y:S04]  /*8aa30*/  LDL.LU R55, [R1+0x28c] ;  /* 0x00028c0001377983 */ /* 0x000f280000300800 */
[----:B------:R-:W2:Y:S04]  /*8aa40*/  LDL.LU R56, [R1+0x410] ;  /* 0x0004100001387983 */ /* 0x000ea80000300800 */
[----:B------:R-:W2:Y:S01]  /*8aa50*/  LDL.LU R57, [R1+0x414] ;  /* 0x0004140001397983 */ /* 0x000ea20000300800 */
[----:B------:R-:W-:-:S02]  /*8aa60*/  IMAD.MOV.U32 R50, RZ, RZ, R7 ;  /* 0x000000ffff327224 */ /* 0x000fc400078e0007 */
[----:B------:R-:W-:Y:S01]  /*8aa70*/  IMAD.MOV.U32 R51, RZ, RZ, R6 ;  /* 0x000000ffff337224 */ /* 0x000fe200078e0006 */
[----:B0-----:R-:W2:Y:S04]  /*8aa80*/  LDL.LU R58, [R1+0x418] ;  /* 0x00041800013a7983 */ /* 0x001ea80000300800 */
[----:B------:R-:W2:Y:S01]  /*8aa90*/  LDL.LU R59, [R1+0x41c] ;  /* 0x00041c00013b7983 */ /* 0x000ea20000300800 */
[----:B------:R-:W-:Y:S02]  /*8aaa0*/  IMAD.MOV.U32 R34, RZ, RZ, R5 ;  /* 0x000000ffff227224 */ /* 0x000fe400078e0005 */
[----:B------:R-:W-:Y:S01]  /*8aab0*/  IMAD.MOV.U32 R35, RZ, RZ, R4 ;  /* 0x000000ffff237224 */ /* 0x000fe200078e0004 */
[----:B----4-:R-:W-:Y:S04]  /*8aac0*/  STL.64 [R1+0x5c28], R54 ;  /* 0x005c283601007387 */ /* 0x010fe80000100a00 */
[----:B---3--:R0:W-:Y:S04]  /*8aad0*/  STL.64 [R1+0x5c20], R52 ;  /* 0x005c203401007387 */ /* 0x0081e80000100a00 */
[----:B0-----:R-:W3:Y:S04]  /*8aae0*/  LDL.LU R52, [R1+0x420] ;  /* 0x0004200001347983 */ /* 0x001ee80000300800 */
[----:B------:R-:W3:Y:S04]  /*8aaf0*/  LDL.LU R53, [R1+0x424] ;  /* 0x0004240001357983 */ /* 0x000ee80000300800 */
[----:B------:R-:W3:Y:S04]  /*8ab00*/  LDL.LU R54, [R1+0x428] ;  /* 0x0004280001367983 */ /* 0x000ee80000300800 */
[----:B------:R-:W3:Y:S04]  /*8ab10*/  LDL.LU R55, [R1+0x42c] ;  /* 0x00042c0001377983 */ /* 0x000ee80000300800 */
[----:B------:R-:W-:Y:S04]  /*8ab20*/  STL.64 [R1+0x5c30], R50 ;  /* 0x005c303201007387 */ /* 0x000fe80000100a00 */
[----:B------:R-:W4:Y:S04]  /*8ab30*/  LDL.LU R4, [R1+0x400] ;  /* 0x0004000001047983 */ /* 0x000f280000300800 */
[----:B------:R-:W4:Y:S04]  /*8ab40*/  LDL.LU R5, [R1+0x404] ;  /* 0x0004040001057983 */ /* 0x000f280000300800 */
[----:B------:R-:W4:Y:S04]  /*8ab50*/  LDL.LU R6, [R1+0x408] ;  /* 0x0004080001067983 */ /* 0x000f280000300800 */
[----:B------:R-:W4:Y:S04]  /*8ab60*/  LDL.LU R7, [R1+0x40c] ;  /* 0x00040c0001077983 */ /* 0x000f280000300800 */
[----:B------:R-:W-:Y:S04]  /*8ab70*/  STL.64 [R1+0x5c38], R34 ;  /* 0x005c382201007387 */ /* 0x000fe80000100a00 */
[----:B------:R-:W2:Y:S04]  /*8ab80*/  LDL.LU R36, [R1+0x290] ;  /* 0x0002900001247983 */ /* 0x000ea80000300800 */
[----:B------:R-:W2:Y:S04]  /*8ab90*/  LDL.LU R37, [R1+0x294] ;  /* 0x0002940001257983 */ /* 0x000ea80000300800 */
[----:B------:R-:W2:Y:S04]  /*8aba0*/  LDL.LU R38, [R1+0x298] ;  /* 0x0002980001267983 */ /* 0x000ea80000300800 */
[----:B------:R-:W2:Y:S04]  /*8abb0*/  LDL.LU R39, [R1+0x29c] ;  /* 0x00029c0001277983 */ /* 0x000ea80000300800 */
[----:B--2---:R-:W-:Y:S04]  /*8abc0*/  STL.64 [R1+0x5c48], R38 ;  /* 0x005c482601007387 */ /* 0x004fe80000100a00 */
[----:B------:R-:W-:Y:S04]  /*8abd0*/  STL.64 [R1+0x5c40], R36 ;  /* 0x005c402401007387 */ /* 0x000fe80000100a00 */
[----:B------:R-:W-:Y:S04]  /*8abe0*/  STL.64 [R1+0x5ab8], R30 ;  /* 0x005ab81e01007387 */ /* 0x000fe80000100a00 */
[----:B------:R0:W-:Y:S04]  /*8abf0*/  STL.64 [R1+0x5ab0], R28 ;  /* 0x005ab01c01007387 */ /* 0x0001e80000100a00 */
[----:B0-----:R-:W2:Y:S04]  /*8ac00*/  LDL.LU R28, [R1+0x2a0] ;  /* 0x0002a000011c7983 */ /* 0x001ea80000300800 */
[----:B------:R-:W2:Y:S04]  /*8ac10*/  LDL.LU R29, [R1+0x2a4] ;  /* 0x0002a400011d7983 */ /* 0x000ea80000300800 */
[----:B------:R-:W2:Y:S04]  /*8ac20*/  LDL.LU R30, [R1+0x2a8] ;  /* 0x0002a800011e7983 */ /* 0x000ea80000300800 */
[----:B------:R-:W2:Y:S04]  /*8ac30*/  LDL.LU R31, [R1+0x2ac] ;  /* 0x0002ac00011f7983 */ /* 0x000ea80000300800 */
[----:B--2---:R-:W-:Y:S04]  /*8ac40*/  STL.64 [R1+0x5c58], R30 ;  /* 0x005c581e01007387 */ /* 0x004fe80000100a00 */
[----:B------:R3:W-:Y:S02]  /*8ac50*/  STL.64 [R1+0x5c50], R28 ;  /* 0x005c501c01007387 */ /* 0x0007e40000100a00 */
[----:B---3--:R-:W-:Y:S02]  /*8ac60*/  HMMA.16816.F32.BF16 R28, R40, R26, R52 ;  /* 0x0000001a281c723c */ /* 0x008fe40000041834 */
[----:B------:R0:W-:Y:S04]  /*8ac70*/  STL.64 [R1+0x5aa8], R26 ;  /* 0x005aa81a01007387 */ /* 0x0001e80000100a00 */
[----:B------:R-:W-:Y:S01]  /*8ac80*/  STL.64 [R1+0x5aa0], R24 ;  /* 0x005aa01801007387 */ /* 0x000fe20000100a00 */
[----:B0-----:R-:W-:-:S02]  /*8ac90*/  IMAD.MOV.U32 R26, RZ, RZ, R12 ;  /* 0x000000ffff1a7224 */ /* 0x001fc400078e000c */
[----:B------:R-:W-:-:S10]  /*8aca0*/  IMAD.MOV.U32 R27, RZ, RZ, R13 ;  /* 0x000000ffff1b7224 */ /* 0x000fd400078e000d */
[----:B------:R-:W-:Y:S04]  /*8acb0*/  STL.64 [R1+0x420], R28 ;  /* 0x0004201c01007387 */ /* 0x000fe80000100a00 */
[----:B------:R-:W-:Y:S04]  /*8acc0*/  STL.64 [R1+0x428], R30 ;  /* 0x0004281e01007387 */ /* 0x000fe80000100a00 */
[----:B------:R-:W2:Y:S04]  /*8acd0*/  LDL.LU R12, [R1+0x5cdc] ;  /* 0x005cdc00010c7983 */ /* 0x000ea80000300800 */
[----:B------:R-:W2:Y:S04]  /*8ace0*/  LDL.LU R13, [R1+0x5cd8] ;  /* 0x005cd800010d7983 */ /* 0x000ea80000300800 */
[----:B------:R0:W-:Y:S02]  /*8acf0*/  STL.64 [R1+0x5c60], R26 ;  /* 0x005c601a01007387 */ /* 0x0001e40000100a00 */
[----:B0-----:R-:W-:Y:S02]  /*8ad00*/  HMMA.16816.F32.BF16 R24, R40, R22, R56 ;  /* 0x000000162818723c */ /* 0x001fe40000041838 */
[----:B------:R-:W-:Y:S04]  /*8ad10*/  STL.64 [R1+0x5a98], R22 ;  /* 0x005a981601007387 */ /* 0x000fe80000100a00 */
[----:B------:R0:W-:-:S13]  /*8ad20*/  STL.64 [R1+0x5a90], R20 ;  /* 0x005a901401007387 */ /* 0x0001da0000100a00 */
[----:B------:R-:W-:Y:S04]  /*8ad30*/  STL.64 [R1+0x410], R24 ;  /* 0x0004101801007387 */ /* 0x000fe80000100a00 */
[----:B------:R-:W-:Y:S04]  /*8ad40*/  STL.64 [R1+0x418], R26 ;  /* 0x0004181a01007387 */ /* 0x000fe80000100a00 */
[----:B0-----:R-:W3:Y:S04]  /*8ad50*/  LDL.LU R20, [R1+0x2b0] ;  /* 0x0002b00001147983 */ /* 0x001ee80000300800 */
[----:B------:R-:W3:Y:S04]  /*8ad60*/  LDL.LU R21, [R1+0x2b4] ;  /* 0x0002b40001157983 */ /* 0x000ee80000300800 */
[----:B------:R-:W2:Y:S04]  /*8ad70*/  LDL.LU R22, [R1+0x2b8] ;  /* 0x0002b80001167983 */ /* 0x000ea80000300800 */
[----:B------:R-:W2:Y:S01]  /*8ad80*/  LDL.LU R23, [R1+0x2bc] ;  /* 0x0002bc0001177983 */ /* 0x000ea20000300800 */
[----:B----4-:R-:W-:Y:S01]  /*8ad90*/  HMMA.16816.F32.BF16 R4, R40, R18, R4 ;  /* 0x000000122804723c */ /* 0x010fe20000041804 */
[----:B------:R-:W-:-:S02]  /*8ada0*/  IMAD.MOV.U32 R54, RZ, RZ, R47 ;  /* 0x000000ffff367224 */ /* 0x000fc400078e002f */
[----:B------:R-:W-:Y:S01]  /*8adb0*/  IMAD.MOV.U32 R55, RZ, RZ, R46 ;  /* 0x000000ffff377224 */ /* 0x000fe200078e002e */
[----:B--2---:R0:W-:Y:S04]  /*8adc0*/  STL.64 [R1+0x5c70], R22 ;  /* 0x005c701601007387 */ /* 0x0041e80000100a00 */
[----:B---3--:R-:W-:Y:S11]  /*8add0*/  STL.64 [R1+0x5c68], R20 ;  /* 0x005c681401007387 */ /* 0x008ff60000100a00 */
[----:B------:R1:W-:Y:S04]  /*8ade0*/  STL.64 [R1+0x400], R4 ;  /* 0x0004000401007387 */ /* 0x0003e80000100a00 */
[----:B------:R2:W-:Y:S04]  /*8adf0*/  STL.64 [R1+0x408], R6 ;  /* 0x0004080601007387 */ /* 0x0005e80000100a00 */
[----:B------:R-:W-:Y:S04]  /*8ae00*/  STL.64 [R1+0x5c78], R54 ;  /* 0x005c783601007387 */ /* 0x000fe80000100a00 */
[----:B------:R-:W3:Y:S04]  /*8ae10*/  LDL.LU R48, [R1+0x2f0] ;  /* 0x0002f00001307983 */ /* 0x000ee80000300800 */
[----:B------:R-:W3:Y:S04]  /*8ae20*/  LDL.LU R49, [R1+0x2f4] ;  /* 0x0002f40001317983 */ /* 0x000ee80000300800 */
[----:B------:R-:W4:Y:S04]  /*8ae30*/  LDL.LU R50, [R1+0x2f8] ;  /* 0x0002f80001327983 */ /* 0x000f280000300800 */
[----:B------:R-:W4:Y:S01]  /*8ae40*/  LDL.LU R51, [R1+0x2fc] ;  /* 0x0002fc0001337983 */ /* 0x000f220000300800 */
[----:B------:R-:W-:-:S02]  /*8ae50*/  IMAD.MOV.U32 R34, RZ, RZ, R11 ;  /* 0x000000ffff227224 */ /* 0x000fc400078e000b */
[----:B------:R-:W-:Y:S01]  /*8ae60*/  IMAD.MOV.U32 R35, RZ, RZ, R10 ;  /* 0x000000ffff237224 */ /* 0x000fe200078e000a */
[----:B------:R-:W-:Y:S01]  /*8ae70*/  MOV R31, R8 ;  /* 0x00000008001f7202 */ /* 0x000fe20000000f00 */
[----:B------:R-:W-:Y:S02]  /*8ae80*/  IMAD.MOV.U32 R30, RZ, RZ, R9 ;  /* 0x000000ffff1e7224 */ /* 0x000fe400078e0009 */
[----:B0-----:R-:W-:Y:S02]  /*8ae90*/  IMAD.MOV.U32 R23, RZ, RZ, R44 ;  /* 0x000000ffff177224 */ /* 0x001fe400078e002c */
        /* <DEDUP_REMOVED lines=18> */
[----:B--2---:R-:W2:Y:S04]  /*8afc0*/  LDL.LU R6, [R1+0x3e8] ;  /* 0x0003e80001067983 */ /* 0x004ea80000300800 */
[----:B------:R-:W2:Y:S04]  /*8afd0*/  LDL.LU R7, [R1+0x3ec] ;  /* 0x0003ec0001077983 */ /* 0x000ea80000300800 */
[----:B------:R-:W2:Y:S04]  /*8afe0*/  LDL.LU R44, [R1+0x340] ;  /* 0x00034000012c7983 */ /* 0x000ea80000300800 */
[----:B------:R-:W2:Y:S04]  /*8aff0*/  LDL.LU R45, [R1+0x344] ;  /* 0x00034400012d7983 */ /* 0x000ea80000300800 */
[----:B------:R-:W2:Y:S04]  /*8b000*/  LDL.LU R46, [R1+0x348] ;  /* 0x00034800012e7983 */ /* 0x000ea80000300800 */
[----:B------:R-:W2:Y:S01]  /*8b010*/  LDL.LU R47, [R1+0x34c] ;  /* 0x00034c00012f7983 */ /* 0x000ea20000300800 */
[----:B0-----:R-:W-:-:S02]  /*8b020*/  IMAD.MOV.U32 R50, RZ, RZ, R16 ;  /* 0x000000ffff327224 */ /* 0x001fc400078e0010 */
[----:B------:R-:W-:Y:S01]  /*8b030*/  IMAD.MOV.U32 R51, RZ, RZ, R17 ;  /* 0x000000ffff337224 */ /* 0x000fe200078e0011 */
        /* <DEDUP_REMOVED lines=14> */
[----:B------:R0:W-:Y:S01]  /*8b120*/  STL.64 [R1+0x5a88], R18 ;  /* 0x005a881201007387 */ /* 0x0001e20000100a00 */
[C---:B----4-:R-:W-:Y:S03]  /*8b130*/  HMMA.16816.F32.BF16 R8, R40.reuse, R14, R8 ;  /* 0x0000000e2808723c */ /* 0x050fe60000041808 */
[----:B--2---:R-:W-:Y:S04]  /*8b140*/  STL.64 [R1+0x5a80], R16 ;  /* 0x005a801001007387 */ /* 0x004fe80000100a00 */
[----:B0-----:R-:W2:Y:S04]  /*8b150*/  LDL.LU R18, [R1+0xc8] ;  /* 0x0000c80001127983 */ /* 0x001ea80000300800 */
[----:B------:R-:W2:Y:S08]  /*8b160*/  LDL.LU R19, [R1+0xcc] ;  /* 0x0000cc0001137983 */ /* 0x000eb00000300800 */
[----:B------:R-:W-:Y:S04]  /*8b170*/  STL.64 [R1+0x3f0], R8 ;  /* 0x0003f00801007387 */ /* 0x000fe80000100a00 */
[----:B------:R0:W-:Y:S04]  /*8b180*/  STL.64 [R1+0x3f8], R10 ;  /* 0x0003f80a01007387 */ /* 0x0001e80000100a00 */
[----:B0-----:R-:W4:Y:S04]  /*8b190*/  LDL.LU.64 R10, [R1+0x5cc8] ;  /* 0x005cc800010a7983 */ /* 0x001f280000300a00 */
[----:B------:R-:W2:Y:S04]  /*8b1a0*/  LDL.LU.64 R8, [R1+0x5cc0] ;  /* 0x005cc00001087983 */ /* 0x000ea80000300a00 */
        /* <DEDUP_REMOVED lines=14> */
[----:B---3--:R-:W-:-:S02]  /*8b290*/  IMAD.MOV.U32 R10, RZ, RZ, R4 ;  /* 0x000000ffff0a7224 */ /* 0x008fc400078e0004 */
[----:B------:R-:W-:Y:S01]  /*8b2a0*/  IMAD.MOV.U32 R11, RZ, RZ, R5 ;  /* 0x000000ffff0b7224 */ /* 0x000fe200078e0005 */
[----:B------:R-:W2:Y:S04]  /*8b2b0*/  LDL.LU R4, [R1+0x5cac] ;  /* 0x005cac0001047983 */ /* 0x000ea80000300800 */
[----:B------:R-:W2:Y:S01]  /*8b2c0*/  LDL.LU R5, [R1+0x5ca8] ;  /* 0x005ca80001057983 */ /* 0x000ea20000300800 */
[----:B----4-:R-:W-:Y:S03]  /*8b2d0*/  HMMA.16816.F32.BF16 R40, R40, R6, R44 ;  /* 0x000000062828723c */ /* 0x010fe6000004182c */
[----:B------:R-:W3:Y:S04]  /*8b2e0*/  LDL.LU.64 R46, [R1+0x5ca0] ;  /* 0x005ca000012e7983 */ /* 0x000ee80000300a00 */
[----:B------:R-:W3:-:S12]  /*8b2f0*/  LDL.LU.64 R44, [R1+0x5c98] ;  /* 0x005c9800012c7983 */ /* 0x000ed80000300a00 */
[----:B------:R0:W-:Y:S04]  /*8b300*/  STL.64 [R1+0x340], R40 ;  /* 0x0003402801007387 */ /* 0x0001e80000100a00 */
[----:B------:R1:W-:Y:S04]  /*8b310*/  STL.64 [R1+0x348], R42 ;  /* 0x0003482a01007387 */ /* 0x0003e80000100a00 */
[----:B0-----:R-:W4:Y:S04]  /*8b320*/  LDL.LU R40, [R1+0x2d0] ;  /* 0x0002d00001287983 */ /* 0x001f280000300800 */
[----:B------:R-:W4:Y:S04]  /*8b330*/  LDL.LU R41, [R1+0x2d4] ;  /* 0x0002d40001297983 */ /* 0x000f280000300800 */
[----:B-1----:R-:W4:Y:S04]  /*8b340*/  LDL.LU R42, [R1+0x2d8] ;  /* 0x0002d800012a7983 */ /* 0x002f280000300800 */
[----:B------:R-:W4:Y:S04]  /*8b350*/  LDL.LU R43, [R1+0x2dc] ;  /* 0x0002dc00012b7983 */ /* 0x000f280000300800 */
[----:B------:R0:W-:Y:S01]  /*8b360*/  STL.64 [R1+0x5b28], R6 ;  /* 0x005b280601007387 */ /* 0x0001e20000100a00 */
[C---:B---3--:R-:W-:Y:S03]  /*8b370*/  HMMA.16816.F32.BF16 R48, R44.reuse, R50, R32 ;  /* 0x000000322c30723c */ /* 0x048fe60000041820 */
[----:B--2---:R-:W-:Y:S04]  /*8b380*/  STL.64 [R1+0x5b20], R4 ;  /* 0x005b200401007387 */ /* 0x004fe80000100a00 */
[----:B0-----:R-:W2:Y:S04]  /*8b390*/  LDL.LU R6, [R1+0xe8] ;  /* 0x0000e80001067983 */ /* 0x001ea80000300800 */
[----:B------:R-:W2:Y:S04]  /*8b3a0*/  LDL.LU R7, [R1+0xec] ;  /* 0x0000ec0001077983 */ /* 0x000ea80000300800 */
[----:B------:R-:W3:Y:S01]  /*8b3b0*/  LDL.LU.64 R34, [R1+0x5c90] ;  /* 0x005c900001227983 */ /* 0x000ee20000300a00 */
[C---:B------:R-:W-:Y:S03]  /*8b3c0*/  HMMA.16816.F32.BF16 R20, R44.reuse, R22, R52 ;  /* 0x000000162c14723c */ /* 0x040fe60000041834 */
[----:B------:R-:W-:Y:S04]  /*8b3d0*/  STL.64 [R1+0x330], R48 ;  /* 0x0003303001007387 */ /* 0x000fe80000100a00 */
[----:B------:R0:W-:Y:S04]  /*8b3e0*/  STL.64 [R1+0x338], R50 ;  /* 0x0003383201007387 */ /* 0x0001e80000100a00 */
[----:B0-----:R-:W4:Y:S04]  /*8b3f0*/  LDL.LU.64 R50, [R1+0x5c88] ;  /* 0x005c880001327983 */ /* 0x001f280000300a00 */
[----:B------:R-:W4:Y:S04]  /*8b400*/  LDL.LU.64 R48, [R1+0x5c80] ;  /* 0x005c800001307983 */ /* 0x000f280000300a00 */
[----:B------:R-:W4:Y:S01]  /*8b410*/  LDL.LU.64 R54, [R1+0x5c78] ;  /* 0x005c780001367983 */ /* 0x000f220000300a00 */
[C---:B------:R-:W-:Y:S03]  /*8b420*/  HMMA.16816.F32.BF16 R28, R44.reuse, R30, R24 ;  /* 0x0000001e2c1c723c */ /* 0x040fe60000041818 */
        /* <DEDUP_REMOVED lines=9> */
[C---:B---3--:R-:W-:Y:S03]  /*8b4c0*/  HMMA.16816.F32.BF16 R32, R44.reuse, R34, R36 ;  /* 0x000000222c20723c */ /* 0x048fe60000041824 */
[----:B------:R-:W3:Y:S04]  /*8b4d0*/  LDL.LU.64 R38, [R1+0x5c48] ;  /* 0x005c480001267983 */ /* 0x000ee80000300a00 */
[----:B------:R-:W3:Y:S01]  /*8b4e0*/  LDL.LU.64 R36, [R1+0x5c40] ;  /* 0x005c400001247983 */ /* 0x000ee20000300a00 */
[C---:B--2---:R-:W-:Y:S08]  /*8b4f0*/  HMMA.16816.F32.BF16 R4, R44.reuse, R6, R56 ;  /* 0x000000062c04723c */ /* 0x044ff00000041838 */
[C---:B----4-:R-:W-:Y:S03]  /*8b500*/  HMMA.16816.F32.BF16 R52, R44.reuse, R54, R48 ;  /* 0x000000362c34723c */ /* 0x050fe60000041830 */
[----:B------:R-:W-:Y:S04]  /*8b510*/  STL.64 [R1+0x300], R32 ;  /* 0x0003002001007387 */ /* 0x000fe80000100a00 */
[----:B------:R0:W-:Y:S04]  /*8b520*/  STL.64 [R1+0x308], R34 ;  /* 0x0003082201007387 */ /* 0x0001e80000100a00 */
[----:B0-----:R-:W2:Y:S04]  /*8b530*/  LDL.LU.64 R34, [R1+0x5c38] ;  /* 0x005c380001227983 */ /* 0x001ea80000300a00 */
[----:B------:R-:W3:Y:S04]  /*8b540*/  LDL.LU.64 R50, [R1+0x5c30] ;  /* 0x005c300001327983 */ /* 0x000ee80000300a00 */
[----:B------:R-:W-:Y:S04]  /*8b550*/  STL.64 [R1+0x2f0], R52 ;  /* 0x0002f03401007387 */ /* 0x000fe80000100a00 */
[----:B------:R0:W-:Y:S04]  /*8b560*/  STL.64 [R1+0x2f8], R54 ;  /* 0x0002f83601007387 */ /* 0x0001e80000100a00 */
[----:B0-----:R-:W4:Y:S04]  /*8b570*/  LDL.LU.64 R54, [R1+0x5c28] ;  /* 0x005c280001367983 */ /* 0x001f280000300a00 */
[----:B------:R-:W4:Y:S04]  /*8b580*/  LDL.LU.64 R52, [R1+0x5c20] ;  /* 0x005c200001347983 */ /* 0x000f280000300a00 */
[----:B------:R-:W4:Y:S01]  /*8b590*/  LDL.LU.64 R58, [R1+0x5c18] ;  /* 0x005c1800013a7983 */ /* 0x000f220000300a00 */
[C---:B------:R-:W-:Y:S08]  /*8b5a0*/  HMMA.16816.F32.BF16 R40, R44.reuse, R10, R40 ;  /* 0x0000000a2c28723c */ /* 0x040ff00000041828 */
[C---:B------:R-:W-:Y:S01]  /*8b5b0*/  HMMA.16816.F32.BF16 R8, R44.reuse, R18, R12 ;  /* 0x000000122c08723c */ /* 0x040fe2000004180c */
[----:B------:R-:W-:Y:S04]  /*8b5c0*/  STL.64 [R1+0x2e0], R4 ;  /* 0x0002e00401007387 */ /* 0x000fe80000100a00 */
[----:B------:R0:W-:Y:S03]  /*8b5d0*/  STL.64 [R1+0x2e8], R6 ;  /* 0x0002e80601007387 */ /* 0x0001e60000100a00 */
[C---:B0-----:R-:W-:Y:S03]  /*8b5e0*/  HMMA.16816.F32.BF16 R4, R44.reuse, R26, R20 ;  /* 0x0000001a2c04723c */ /* 0x041fe60000041814 */
[----:B------:R-:W-:Y:S04]  /*8b5f0*/  STL.64 [R1+0x2d0], R40 ;  /* 0x0002d02801007387 */ /* 0x000fe80000100a00 */
[----:B------:R-:W-:Y:S04]  /*8b600*/  STL.64 [R1+0x2d8], R42 ;  /* 0x0002d82a01007387 */ /* 0x000fe80000100a00 */
[----:B------:R-:W-:Y:S04]  /*8b610*/  STL.64 [R1+0x2c0], R8 ;  /* 0x0002c00801007387 */ /* 0x000fe80000100a00 */
[----:B------:R3:W-:Y:S04]  /*8b620*/  STL.64 [R1+0x2c8], R10 ;  /* 0x0002c80a01007387 */ /* 0x0007e80000100a00 */
[----:B------:R-:W-:Y:S04]  /*8b630*/  STL.64 [R1+0x2b0], R4 ;  /* 0x0002b00401007387 */ /* 0x000fe80000100a00 */
[----:B------:R4:W-:Y:S01]  /*8b640*/  STL.64 [R1+0x2b8], R6 ;  /* 0x0002b80601007387 */ /* 0x0009e20000100a00 */
[C---:B--2---:R-:W-:Y:S08]  /*8b650*/  HMMA.16816.F32.BF16 R12, R44.reuse, R34, R28 ;  /* 0x000000222c0c723c */ /* 0x044ff0000004181c */
[C---:B---3--:R-:W-:Y:S08]  /*8b660*/  HMMA.16816.F32.BF16 R8, R44.reuse, R50, R36 ;  /* 0x000000322c08723c */ /* 0x048ff00000041824 */
[----:B----4-:R-:W-:Y:S03]  /*8b670*/  HMMA.16816.F32.BF16 R4, R44, R58, R52 ;  /* 0x0000003a2c04723c */ /* 0x010fe60000041834 */
[----:B------:R0:W-:Y:S04]  /*8b680*/  STL.64 [R1+0x2a0], R12 ;  /* 0x0002a00c01007387 */ /* 0x0001e80000100a00 */
[----:B------:R1:W-:Y:S04]  /*8b690*/  STL.64 [R1+0x2a8], R14 ;  /* 0x0002a80e01007387 */ /* 0x0003e80000100a00 */
[----:B------:R-:W2:Y:S04]  /*8b6a0*/  LDL.LU R16, [R1+0x180] ;  /* 0x0001800001107983 */ /* 0x000ea80000300800 */
[----:B------:R-:W-:Y:S04]  /*8b6b0*/  STL.64 [R1+0x290], R8 ;  /* 0x0002900801007387 */ /* 0x000fe80000100a00 */
[----:B------:R-:W-:Y:S04]  /*8b6c0*/  STL.64 [R1+0x298], R10 ;  /* 0x0002980a01007387 */ /* 0x000fe80000100a00 */
[----:B------:R-:W-:Y:S04]  /*8b6d0*/  STL.64 [R1+0x280], R4 ;  /* 0x0002800401007387 */ /* 0x000fe80000100a00 */
[----:B------:R3:W-:Y:S04]  /*8b6e0*/  STL.64 [R1+0x288], R6 ;  /* 0x0002880601007387 */ /* 0x0007e80000100a00 */
[----:B------:R-:W2:Y:S04]  /*8b6f0*/  LDL.LU R17, [R1+0x184] ;  /* 0x0001840001117983 */ /* 0x000ea80000300800 */
[----:B------:R-:W4:Y:S04]  /*8b700*/  LDL.LU R18, [R1+0x188] ;  /* 0x0001880001127983 */ /* 0x000f280000300800 */
[----:B------:R-:W4:Y:S04]  /*8b710*/  LDL.LU R19, [R1+0x18c] ;  /* 0x00018c0001137983 */ /* 0x000f280000300800 */
[----:B----4-:R-:W-:Y:S04]  /*8b720*/  STL.64 [R1+0x5b38], R18 ;  /* 0x005b381201007387 */ /* 0x010fe80000100a00 */
[----:B--2---:R-:W-:Y:S04]  /*8b730*/  STL.64 [R1+0x5b30], R16 ;  /* 0x005b301001007387 */ /* 0x004fe80000100a00 */
[----:B------:R-:W2:Y:S04]  /*8b740*/  LDL.LU R24, [R1+0x1a0] ;  /* 0x0001a00001187983 */ /* 0x000ea80000300800 */
[----:B------:R-:W2:Y:S04]  /*8b750*/  LDL.LU R25, [R1+0x1a4] ;  /* 0x0001a40001197983 */ /* 0x000ea80000300800 */
[----:B------:R-:W4:Y:S04]  /*8b760*/  LDL.LU R26, [R1+0x1a8] ;  /* 0x0001a800011a7983 */ /* 0x000f280000300800 */
[----:B------:R-:W4:Y:S04]  /*8b770*/  LDL.LU R27, [R1+0x1ac] ;  /* 0x0001ac00011b7983 */ /* 0x000f280000300800 */
[----:B----4-:R4:W-:Y:S04]  /*8b780*/  STL.64 [R1+0x5b48], R26 ;  /* 0x005b481a01007387 */ /* 0x0109e80000100a00 */
[----:B--2---:R-:W-:Y:S04]  /*8b790*/  STL.64 [R1+0x5b40], R24 ;  /* 0x005b401801007387 */ /* 0x004fe80000100a00 */
[----:B------:R-:W2:Y:S04]  /*8b7a0*/  LDL.LU R28, [R1+0x1b0] ;  /* 0x0001b000011c7983 */ /* 0x000ea80000300800 */
[----:B------:R-:W2:Y:S04]  /*8b7b0*/  LDL.LU R29, [R1+0x1b4] ;  /* 0x0001b400011d7983 */ /* 0x000ea80000300800 */
[----:B------:R-:W2:Y:S04]  /*8b7c0*/  LDL.LU R30, [R1+0x1b8] ;  /* 0x0001b800011e7983 */ /* 0x000ea80000300800 */
[----:B------:R-:W2:Y:S04]  /*8b7d0*/  LDL.LU R31, [R1+0x1bc] ;  /* 0x0001bc00011f7983 */ /* 0x000ea80000300800 */
[----:B--2---:R-:W-:Y:S04]  /*8b7e0*/  STL.64 [R1+0x5b58], R30 ;  /* 0x005b581e01007387 */ /* 0x004fe80000100a00 */
        /* <DEDUP_REMOVED lines=14> */
[----:B-1----:R-:W2:Y:S04]  /*8b8d0*/  LDL.LU R14, [R1+0x208] ;  /* 0x00020800010e7983 */ /* 0x002ea80000300800 */
[----:B------:R-:W2:Y:S01]  /*8b8e0*/  LDL.LU R15, [R1+0x20c] ;  /* 0x00020c00010f7983 */ /* 0x000ea20000300800 */
[----:B---3--:R-:W-:-:S02]  /*8b8f0*/  IMAD.MOV.U32 R6, RZ, RZ, R0 ;  /* 0x000000ffff067224 */ /* 0x008fc400078e0000 */
[----:B------:R-:W-:Y:S02]  /*8b900*/  IMAD.MOV.U32 R7, RZ, RZ, R2 ;  /* 0x000000ffff077224 */ /* 0x000fe400078e0002 */
[----:B----4-:R-:W-:Y:S02]  /*8b910*/  IMAD.MOV.U32 R27, RZ, RZ, R60 ;  /* 0x000000ffff1b7224 */ /* 0x010fe400078e003c */
[----:B--2---:R-:W-:Y:S01]  /*8b920*/  IMAD.MOV.U32 R26, RZ, RZ, R3 ;  /* 0x000000ffff1a7224 */ /* 0x004fe200078e0003 */
[----:B------:R0:W-:Y:S04]  /*8b930*/  STL.64 [R1+0x5b80], R14 ;  /* 0x005b800e01007387 */ /* 0x0001e80000100a00 */
[----:B------:R-:W-:Y:S04]  /*8b940*/  STL.64 [R1+0x5b78], R12 ;  /* 0x005b780c01007387 */ /* 0x000fe80000100a00 */
[----:B------:R-:W2:Y:S04]  /*8b950*/  LDL.LU R0, [R1+0x5c08] ;  /* 0x005c080001007983 */ /* 0x000ea80000300800 */
[----:B------:R-:W3:Y:S04]  /*8b960*/  LDL.LU R2, [R1+0x5c04] ;  /* 0x005c040001027983 */ /* 0x000ee80000300800 */
[----:B------:R-:W-:Y:S04]  /*8b970*/  STL.64 [R1+0x5b88], R6 ;  /* 0x005b880601007387 */ /* 0x000fe80000100a00 */
[----:B------:R-:W0:Y:S04]  /*8b980*/  LDL.LU R3, [R1+0x5c00] ;  /* 0x005c000001037983 */ /* 0x000e280000300800 */
        /* <DEDUP_REMOVED lines=9> */
[----:B------:R-:W-:Y:S04]  /*8ba20*/  STL.64 [R1+0x5b98], R28 ;  /* 0x005b981c01007387 */ /* 0x000fe80000100a00 */
[----:B------:R-:W2:Y:S04]  /*8ba30*/  LDL.LU R0, [R1+0x5bf8] ;  /* 0x005bf80001007983 */ /* 0x000ea80000300800 */
[----:B------:R-:W3:Y:S04]  /*8ba40*/  LDL.LU R61, [R1+0x5bf4] ;  /* 0x005bf400013d7983 */ /* 0x000ee80000300800 */
[----:B------:R3:W-:Y:S04]  /*8ba50*/  STL.64 [R1+0x5ba8], R54 ;  /* 0x005ba83601007387 */ /* 0x0007e80000100a00 */
[----:B------:R-:W2:Y:S04]  /*8ba60*/  LDL.LU R56, [R1+0x230] ;  /* 0x0002300001387983 */ /* 0x000ea80000300800 */
[----:B------:R-:W2:Y:S04]  /*8ba70*/  LDL.LU R57, [R1+0x234] ;  /* 0x0002340001397983 */ /* 0x000ea80000300800 */
[----:B------:R-:W2:Y:S04]  /*8ba80*/  LDL.LU R58, [R1+0x238] ;  /* 0x00023800013a7983 */ /* 0x000ea80000300800 */
[----:B------:R-:W2:Y:S01]  /*8ba90*/  LDL.LU R59, [R1+0x23c] ;  /* 0x00023c00013b7983 */ /* 0x000ea20000300800 */
[----:B0-----:R-:W-:-:S02]  /*8baa0*/  IMAD.MOV.U32 R14, RZ, RZ, R3 ;  /* 0x000000ffff0e7224 */ /* 0x001fc400078e0003 */
[----:B------:R-:W-:Y:S02]  /*8bab0*/  IMAD.MOV.U32 R15, RZ, RZ, R2 ;  /* 0x000000ffff0f7224 */ /* 0x000fe400078e0002 */
[----:B----4-:R-:W-:Y:S01]  /*8bac0*/  IMAD.MOV.U32 R27, RZ, RZ, R60 ;  /* 0x000000ffff1b7224 */ /* 0x010fe200078e003c */
[----:B--2---:R-:W-:Y:S04]  /*8bad0*/  STL.64 [R1+0x5bb8], R58 ;  /* 0x005bb83a01007387 */ /* 0x004fe80000100a00 */
[----:B------:R-:W-:Y:S04]  /*8bae0*/  STL.64 [R1+0x5bb0], R56 ;  /* 0x005bb03801007387 */ /* 0x000fe80000100a00 */
[----:B------:R-:W2:Y:S04]  /*8baf0*/  LDL.LU R3, [R1+0x5bf0] ;  /* 0x005bf00001037983 */ /* 0x000ea80000300800 */
[----:B------:R-:W4:Y:S04]  /*8bb00*/  LDL.LU R2, [R1+0x5bec] ;  /* 0x005bec0001027983 */ /* 0x000f280000300800 */
[----:B------:R0:W-:Y:S04]  /*8bb10*/  STL.64 [R1+0x5bc8], R14 ;  /* 0x005bc80e01007387 */ /* 0x0001e80000100a00 */
[----:B------:R-:W4:Y:S04]  /*8bb20*/  LDL.LU R4, [R1+0x240] ;  /* 0x0002400001047983 */ /* 0x000f280000300800 */
[----:B------:R-:W4:Y:S04]  /*8bb30*/  LDL.LU R5, [R1+0x244] ;  /* 0x0002440001057983 */ /* 0x000f280000300800 */
[----:B------:R-:W4:Y:S04]  /*8bb40*/  LDL.LU R6, [R1+0x248] ;  /* 0x0002480001067983 */ /* 0x000f280000300800 */
[----:B------:R-:W4:Y:S04]  /*8bb50*/  LDL.LU R7, [R1+0x24c] ;  /* 0x00024c0001077983 */ /* 0x000f280000300800 */
[----:B------:R-:W4:Y:S04]  /*8bb60*/  LDL.LU R26, [R1+0x58] ;  /* 0x00005800011a7983 */ /* 0x000f280000300800 */
[----:B------:R-:W4:Y:S01]  /*8bb70*/  LDL.LU R60, [R1+0x5be8] ;  /* 0x005be800013c7983 */ /* 0x000f220000300800 */
[----:B---3--:R-:W-:-:S03]  /*8bb80*/  MOV R54, R61 ;  /* 0x0000003d00367202 */ /* 0x008fc60000000f00 */
[----:B------:R-:W3:Y:S01]  /*8bb90*/  LDL.LU R61, [R1+0x5be4] ;  /* 0x005be400013d7983 */ /* 0x000ee20000300800 */
[----:B------:R-:W-:-:S03]  /*8bba0*/  IMAD.MOV.U32 R55, RZ, RZ, R0 ;  /* 0x000000ffff377224 */ /* 0x000fc600078e0000 */
[----:B------:R-:W3:Y:S01]  /*8bbb0*/  LDL.LU R0, [R1+0x5be0] ;  /* 0x005be00001007983 */ /* 0x000ee20000300800 */
[----:B--2---:R-:W-:Y:S02]  /*8bbc0*/  IMAD.MOV.U32 R11, RZ, RZ, R3 ;  /* 0x000000ffff0b7224 */ /* 0x004fe400078e0003 */
[----:B----4-:R-:W-:Y:S02]  /*8bbd0*/  IMAD.MOV.U32 R10, RZ, RZ, R2 ;  /* 0x000000ffff0a7224 */ /* 0x010fe400078e0002 */
[----:B------:R-:W2:Y:S04]  /*8bbe0*/  LDL.LU R2, [R1+0x5bdc] ;  /* 0x005bdc0001027983 */ /* 0x000ea80000300800 */
[----:B------:R-:W4:Y:S04]  /*8bbf0*/  LDL.LU R3, [R1+0x5bd8] ;  /* 0x005bd80001037983 */ /* 0x000f280000300800 */
[----:B------:R-:W2:Y:S04]  /*8bc00*/  LDL.LU R12, [R1+0x270] ;  /* 0x00027000010c7983 */ /* 0x000ea80000300800 */
[----:B------:R-:W2:Y:S04]  /*8bc10*/  LDL.LU R13, [R1+0x274] ;  /* 0x00027400010d7983 */ /* 0x000ea80000300800 */
[----:B0-----:R-:W2:Y:S04]  /*8bc20*/  LDL.LU R14, [R1+0x278] ;  /* 0x00027800010e7983 */ /* 0x001ea80000300800 */
        /* <DEDUP_REMOVED lines=31> */
[----:B---3--:R-:W-:-:S03]  /*8be20*/  IMAD.MOV.U32 R42, RZ, RZ, R61 ;  /* 0x000000ffff2a7224 */ /* 0x008fc600078e003d */
[----:B------:R-:W3:Y:S01]  /*8be30*/  LDL.LU R61, [R1+0x5bd4] ;  /* 0x005bd400013d7983 */ /* 0x000ee20000300800 */
[----:B------:R-:W-:-:S03]  /*8be40*/  IMAD.MOV.U32 R43, RZ, RZ, R60 ;  /* 0x000000ffff2b7224 */ /* 0x000fc600078e003c */
[----:B------:R-:W3:Y:S01]  /*8be50*/  LDL.LU R60, [R1+0x5bd0] ;  /* 0x005bd000013c7983 */ /* 0x000ee20000300800 */
[C---:B--2---:R-:W-:Y:S03]  /*8be60*/  HMMA.16816.F32.BF16 R8, R44.reuse, R10, R12 ;  /* 0x0000000a2c08723c */ /* 0x044fe6000004180c */
[----:B------:R-:W2:Y:S05]  /*8be70*/  LDL.LU.64 R14, [R1+0x5bc8] ;  /* 0x005bc800010e7983 */ /* 0x000eaa0000300a00 */
[----:B----4-:R-:W-:Y:S11]  /*8be80*/  HMMA.16816.F32.BF16 R52, R44, R54, R56 ;  /* 0x000000362c34723c */ /* 0x010ff60000041838 */
[----:B------:R0:W-:Y:S04]  /*8be90*/  STL.64 [R1+0x270], R8 ;  /* 0x0002700801007387 */ /* 0x0001e80000100a00 */
[----:B------:R1:W-:Y:S04]  /*8bea0*/  STL.64 [R1+0x278], R10 ;  /* 0x0002780a01007387 */ /* 0x0003e80000100a00 */
[----:B0-----:R-:W4:Y:S04]  /*8beb0*/  LDL.LU R8, [R1+0x160] ;  /* 0x0001600001087983 */ /* 0x001f280000300800 */
[----:B------:R-:W4:Y:S04]  /*8bec0*/  LDL.LU R9, [R1+0x164] ;  /* 0x0001640001097983 */ /* 0x000f280000300800 */
[----:B-1----:R-:W4:Y:S01]  /*8bed0*/  LDL.LU R10, [R1+0x168] ;  /* 0x00016800010a7983 */ /* 0x002f220000300800 */
[----:B---3--:R-:W-:-:S03]  /*8bee0*/  IMAD.MOV.U32 R11, RZ, RZ, R61 ;  /* 0x000000ffff0b7224 */ /* 0x008fc600078e003d */
[----:B------:R-:W3:Y:S04]  /*8bef0*/  LDL.LU R61, [R1+0x5bc0] ;  /* 0x005bc000013d7983 */ /* 0x000ee80000300800 */
[----:B------:R-:W3:Y:S04]  /*8bf00*/  LDL.LU.64 R58, [R1+0x5bb8] ;  /* 0x005bb800013a7983 */ /* 0x000ee80000300a00 */
[----:B------:R-:W3:Y:S04]  /*8bf10*/  LDL.LU.64 R56, [R1+0x5bb0] ;  /* 0x005bb00001387983 */ /* 0x000ee80000300a00 */
[----:B------:R-:W-:Y:S04]  /*8bf20*/  STL.64 [R1+0x260], R52 ;  /* 0x0002603401007387 */ /* 0x000fe80000100a00 */
[----:B------:R0:W-:Y:S04]  /*8bf30*/  STL.64 [R1+0x268], R54 ;  /* 0x0002683601007387 */ /* 0x0001e80000100a00 */
[----:B0-----:R-:W3:Y:S01]  /*8bf40*/  LDL.LU.64 R54, [R1+0x5ba8] ;  /* 0x005ba80001367983 */ /* 0x001ee20000300a00 */
[----:B------:R-:W-:Y:S03]  /*8bf50*/  HMMA.16816.F32.BF16 R24, R44, R26, R28 ;  /* 0x0000001a2c18723c */ /* 0x000fe6000004181c */
[----:B------:R-:W4:Y:S04]  /*8bf60*/  LDL.LU.64 R30, [R1+0x5ba0] ;  /* 0x005ba000011e7983 */ /* 0x000f280000300a00 */
[----:B------:R-:W4:-:S12]  /*8bf70*/  LDL.LU.64 R28, [R1+0x5b98] ;  /* 0x005b9800011c7983 */ /* 0x000f180000300a00 */
[----:B------:R-:W-:Y:S04]  /*8bf80*/  STL.64 [R1+0x250], R24 ;  /* 0x0002501801007387 */ /* 0x000fe80000100a00 */
[----:B------:R0:W-:Y:S04]  /*8bf90*/  STL.64 [R1+0x258], R26 ;  /* 0x0002581a01007387 */ /* 0x0001e80000100a00 */
[----:B0-----:R-:W4:Y:S01]  /*8bfa0*/  LDL.LU.64 R26, [R1+0x5b90] ;  /* 0x005b9000011a7983 */ /* 0x001f220000300a00 */
[----:B--2---:R-:W-:Y:S03]  /*8bfb0*/  HMMA.16816.F32.BF16 R12, R44, R14, R4 ;  /* 0x0000000e2c0c723c */ /* 0x004fe60000041804 */
[----:B------:R-:W2:-:S15]  /*8bfc0*/  LDL.LU.64 R6, [R1+0x5b88] ;  /* 0x005b880001067983 */ /* 0x000e9e0000300a00 */
[----:B------:R-:W-:Y:S01]  /*8bfd0*/  NOP ;  /* 0x0000000000007918 */ /* 0x000fe20000000000 */
[----:B------:R-:W-:Y:S04]  /*8bfe0*/  STL.64 [R1+0x240], R12 ;  /* 0x0002400c01007387 */ /* 0x000fe80000100a00 */
[----:B------:R0:W-:Y:S04]  /*8bff0*/  STL.64 [R1+0x248], R14 ;  /* 0x0002480e01007387 */ /* 0x0001e80000100a00 */
[----:B0-----:R-:W2:Y:S04]  /*8c000*/  LDL.LU.64 R14, [R1+0x5b80] ;  /* 0x005b8000010e7983 */ /* 0x001ea80000300a00 */
[----:B------:R-:W2:Y:S01]  /*8c010*/  LDL.LU.64 R12, [R1+0x5b78] ;  /* 0x005b7800010c7983 */ /* 0x000ea20000300a00 */
[----:B---3--:R-:W-:Y:S03]  /*8c020*/  HMMA.16816.F32.BF16 R52, R44, R54, R56 ;  /* 0x000000362c34723c */ /* 0x008fe60000041838 */
[----:B------:R-:W3:-:S15]  /*8c030*/  LDL.LU.64 R58, [R1+0x5b70] ;  /* 0x005b7000013a7983 */ /* 0x000ede0000300a00 */
[----:B------:R-:W-:Y:S01]  /*8c040*/  NOP ;  /* 0x0000000000007918 */ /* 0x000fe20000000000 */
[----:B------:R-:W-:Y:S01]  /*8c050*/  STL.64 [R1+0x230], R52 ;  /* 0x0002303401007387 */ /* 0x000fe20000100a00 */
[C---:B----4-:R-:W-:Y:S03]  /*8c060*/  HMMA.16816.F32.BF16 R24, R44.reuse, R26, R28 ;  /* 0x0000001a2c18723c */ /* 0x050fe6000004181c */
[----:B------:R0:W-:Y:S04]  /*8c070*/  STL.64 [R1+0x238], R54 ;  /* 0x0002383601007387 */ /* 0x0001e80000100a00 */
[----:B0-----:R-:W4:Y:S04]  /*8c080*/  LDL.LU.64 R54, [R1+0x5b68] ;  /* 0x005b680001367983 */ /* 0x001f280000300a00 */
[----:B------:R-:W4:Y:S04]  /*8c090*/  LDL.LU.64 R52, [R1+0x5b60] ;  /* 0x005b600001347983 */ /* 0x000f280000300a00 */
        /* <DEDUP_REMOVED lines=18> */
[----:B0-----:R-:W4:Y:S04]  /*8c1c0*/  LDL.LU.64 R58, [R1+0x5b08] ;  /* 0x005b0800013a7983 */ /* 0x001f280000300a00 */
[----:B------:R-:W2:Y:S01]  /*8c1d0*/  LDL.LU.64 R56, [R1+0x5b00] ;  /* 0x005b000001387983 */ /* 0x000ea20000300a00 */
[----:B----4-:R-:W-:-:S15]  /*8c1e0*/  HMMA.16816.F32.BF16 R52, R44, R58, R52 ;  /* 0x0000003a2c34723c */ /* 0x010fde0000041834 */
[----:B------:R-:W-:-:S04]  /*8c1f0*/  NOP ;  /* 0x0000000000007918 */ /* 0x000fc80000000000 */
        /* <DEDUP_REMOVED lines=38> */
[----:B0-----:R-:W2:Y:S04]  /*8c460*/  LDL.LU.64 R22, [R1+0x5a98] ;  /* 0x005a980001167983 */ /* 0x001ea80000300a00 */
[----:B------:R-:W4:Y:S01]  /*8c470*/  LDL.LU.64 R20, [R1+0x5a90] ;  /* 0x005a900001147983 */ /* 0x000f220000300a00 */
[----:B--2---:R-:W-:-:S15]  /*8c480*/  HMMA.16816.F32.BF16 R16, R44, R22, R16 ;  /* 0x000000162c10723c */ /* 0x004fde0000041810 */
[----:B------:R-:W-:-:S04]  /*8c490*/  NOP ;  /* 0x0000000000007918 */ /* 0x000fc80000000000 */
[----:B------:R-:W-:Y:S04]  /*8c4a0*/  STL.64 [R1+0x180], R16 ;  /* 0x0001801001007387 */ /* 0x000fe80000100a00 */
[----:B------:R0:W-:Y:S04]  /*8c4b0*/  STL.64 [R1+0x188], R18 ;  /* 0x0001881201007387 */ /* 0x0001e80000100a00 */
[----:B0-----:R-:W2:Y:S01]  /*8c4c0*/  LDL.LU.64 R18, [R1+0x5a88] ;  /* 0x005a880001127983 */ /* 0x001ea20000300a00 */
[----:B------:R-:W-:Y:S02]  /*8c4d0*/  IMAD.MOV.U32 R58, RZ, RZ, R60 ;  /* 0x000000ffff3a7224 */ /* 0x000fe400078e003c */
[----:B------:R-:W-:Y:S01]  /*8c4e0*/  IMAD.MOV.U32 R59, RZ, RZ, R53 ;  /* 0x000000ffff3b7224 */ /* 0x000fe200078e0035 */
[----:B---3--:R-:W-:Y:S01]  /*8c4f0*/  HMMA.16816.F32.BF16 R8, R44, R14, R8 ;  /* 0x0000000e2c08723c */ /* 0x008fe20000041808 */
[----:B------:R-:W-:-:S02]  /*8c500*/  IMAD.MOV.U32 R55, RZ, RZ, R0 ;  /* 0x000000ffff377224 */ /* 0x000fc400078e0000 */
[----:B------:R-:W-:Y:S02]  /*8c510*/  IMAD.MOV.U32 R54, RZ, RZ, R2 ;  /* 0x000000ffff367224 */ /* 0x000fe400078e0002 */
[----:B------:R-:W-:Y:S01]  /*8c520*/  IMAD.MOV.U32 R53, RZ, RZ, R3 ;  /* 0x000000ffff357224 */ /* 0x000fe200078e0003 */
[----:B------:R-:W3:Y:S02]  /*8c530*/  LDL.LU.64 R16, [R1+0x5a80] ;  /* 0x005a800001107983 */ /* 0x000ee40000300a00 */
[----:B--2---:R-:W-:-:S15]  /*8c540*/  HMMA.16816.F32.BF16 R56, R44, R18, R56 ;  /* 0x000000122c38723c */ /* 0x004fde0000041838 */
[----:B------:R-:W-:-:S04]  /*8c550*/  NOP ;  /* 0x0000000000007918 */ /* 0x000fc80000000000 */
[----:B------:R-:W-:Y:S02]  /*8c560*/  IMAD.MOV.U32 R0, RZ, RZ, R59 ;  /* 0x000000ffff007224 */ /* 0x000fe400078e003b */
[----:B------:R-:W-:Y:S02]  /*8c570*/  IMAD.MOV.U32 R2, RZ, RZ, R58 ;  /* 0x000000ffff027224 */ /* 0x000fe400078e003a */
[----:B------:R-:W-:Y:S01]  /*8c580*/  IMAD.MOV.U32 R3, RZ, RZ, R57 ;  /* 0x000000ffff037224 */ /* 0x000fe200078e0039 */
[----:B------:R-:W-:Y:S04]  /*8c590*/  STL [R1+0x170], R56 ;  /* 0x0001703801007387 */ /* 0x000fe80000100800 */
[----:B------:R-:W-:Y:S04]  /*8c5a0*/  STL [R1+0x55e0], R0 ;  /* 0x0055e00001007387 */ /* 0x000fe80000100800 */
[----:B------:R-:W-:Y:S04]  /*8c5b0*/  STL [R1+0x55dc], R2 ;  /* 0x0055dc0201007387 */ /* 0x000fe80000100800 */
[----:B------:R-:W-:Y:S04]  /*8c5c0*/  STL [R1+0x55d8], R3 ;  /* 0x0055d80301007387 */ /* 0x000fe80000100800 */
[----:B------:R-:W-:Y:S04]  /*8c5d0*/  STL.64 [R1+0x160], R8 ;  /* 0x0001600801007387 */ /* 0x000fe80000100a00 */
[----:B------:R0:W-:Y:S04]  /*8c5e0*/  STL.64 [R1+0x168], R10 ;  /* 0x0001680a01007387 */ /* 0x0001e80000100a00 */
[----:B0-----:R-:W2:Y:S01]  /*8c5f0*/  LDL.LU.64 R10, [R1+0x5a78] ;  /* 0x005a7800010a7983 */ /* 0x001ea20000300a00 */
[----:B------:R-:W0:Y:S03]  /*8c600*/  S2R R57, SR_TID.X ;  /* 0x0000000000397919 */ /* 0x000e260000002100 */
[----:B------:R-:W3:Y:S01]  /*8c610*/  LDL.LU.64 R8, [R1+0x5a70] ;  /* 0x005a700001087983 */ /* 0x000ee20000300a00 */
[C---:B0-----:R-:W-:Y:S01]  /*8c620*/  LOP3.LUT R56, R57.reuse, 0x7, RZ, 0xc0, !PT ;  /* 0x0000000739387812 */ /* 0x041fe200078ec0ff */
[----:B------:R-:W-:-:S02]  /*8c630*/  IMAD.SHL.U32 R60, R57, 0x40, RZ ;  /* 0x00000040393c7824 */ /* 0x000fc400078e00ff */
[----:B------:R-:W-:Y:S02]  /*8c640*/  IMAD.SHL.U32 R57, R57, 0x2, RZ ;  /* 0x0000000239397824 */ /* 0x000fe400078e00ff */
[----:B------:R-:W-:-:S05]  /*8c650*/  IMAD R56, R56, 0x90, RZ ;  /* 0x0000009038387824 */ /* 0x000fca00078e02ff */
[----:B------:R-:W-:-:S04]  /*8c660*/  LOP3.LUT R57, R56, 0x10, R57, 0x78, !PT ;  /* 0x0000001038397812 */ /* 0x000fc800078e7839 */
[----:B------:R-:W-:Y:S01]  /*8c670*/  LOP3.LUT R57, R57, 0x400, R60, 0xf8, !PT ;  /* 0x0000040039397812 */ /* 0x000fe200078ef83c */
[----:B--2---:R-:W-:-:S15]  /*8c680*/  HMMA.16816.F32.BF16 R52, R44, R10, R52 ;  /* 0x0000000a2c34723c */ /* 0x004fde0000041834 */
[----:B------:R-:W-:-:S04]  /*8c690*/  NOP ;  /* 0x0000000000007918 */ /* 0x000fc80000000000 */
[----:B------:R-:W-:Y:S04]  /*8c6a0*/  STL.64 [R1+0x150], R52 ;  /* 0x0001503401007387 */ /* 0x000fe80000100a00 */
[----:B------:R0:W-:Y:S01]  /*8c6b0*/  STL [R1+0x158], R54 ;  /* 0x0001583601007387 */ /* 0x0001e20000100800 */
[----:B------:R-:W-:Y:S02]  /*8c6c0*/  IMAD.MOV.U32 R60, RZ, RZ, R55 ;  /* 0x000000ffff3c7224 */ /* 0x000fe400078e0037 */
[----:B0-----:R-:W-:Y:S01]  /*8c6d0*/  HMMA.16816.F32.BF16 R52, R44, R6, R40 ;  /* 0x000000062c34723c */ /* 0x001fe20000041828 */
[----:B------:R-:W0:Y:S04]  /*8c6e0*/  LDSM.16.M88.4 R44, [R61+UR5+0x80] ;  /* 0x000080053d2c783b */ /* 0x000e280008000200 */
[----:B------:R-:W-:Y:S04]  /*8c6f0*/  STL [R1+0x55e4], R60 ;  /* 0x0055e43c01007387 */ /* 0x000fe80000100800 */
[----:B------:R-:W-:Y:S04]  /*8c700*/  LDSM.16.MT88.4 R40, [R57+UR5+0x12000] ;  /* 0x012000053928783b */ /* 0x000fe80008004200 */
[----:B------:R-:W-:Y:S06]  /*8c710*/  LDSM.16.M88.4 R56, [R61+UR5+0x1080] ;  /* 0x001080053d38783b */ /* 0x000fec0008000200 */
[----:B------:R-:W-:Y:S04]  /*8c720*/  STL.64 [R1+0x140], R52 ;  /* 0x0001403401007387 */ /* 0x000fe80000100a00 */
[----:B------:R-:W-:Y:S04]  /*8c730*/  STL.64 [R1+0x148], R54 ;  /* 0x0001483601007387 */ /* 0x000fe80000100a00 */
[----:B------:R-:W-:Y:S04]  /*8c740*/  LDSM.16.M88.4 R52, [R61+UR5+0x1880] ;  /* 0x001880053d34783b */ /* 0x000fe80008000200 */
[----:B0-----:R-:W-:Y:S01]  /*8c750*/  STL.64 [R1+0x130], R44 ;  /* 0x0001302c01007387 */ /* 0x001fe20000100a00 */
[----:B------:R-:W-:-:S03]  /*8c760*/  MOV R6, R44 ;  /* 0x0000002c00067202 */ /* 0x000fc60000000f00 */
[----:B------:R-:W-:Y:S01]  /*8c770*/  STL.64 [R1+0x138], R46 ;  /* 0x0001382e01007387 */ /* 0x000fe20000100a00 */
[----:B------:R-:W-:-:S03]  /*8c780*/  IMAD.MOV.U32 R3, RZ, RZ, R45 ;  /* 0x000000ffff037224 */ /* 0x000fc600078e002d */
[----:B------:R-:W0:Y:S04]  /*8c790*/  LDSM.16.M88.4 R44, [R61+UR5+0x880] ;  /* 0x000880053d2c783b */ /* 0x000e280008000200 */
[----:B0-----:R-:W-:Y:S01]  /*8c7a0*/  STL.64 [R1+0x120], R44 ;  /* 0x0001202c01007387 */ /* 0x001fe20000100a00 */
[----:B------:R-:W-:-:S03]  /*8c7b0*/  IMAD.MOV.U32 R10, RZ, RZ, R44 ;  /* 0x000000ffff0a7224 */ /* 0x000fc600078e002c */
[----:B------:R-:W-:Y:S01]  /*8c7c0*/  STL.64 [R1+0x128], R46 ;  /* 0x0001282e01007387 */ /* 0x000fe20000100a00 */
[----:B------:R-:W-:-:S03]  /*8c7d0*/  IMAD.MOV.U32 R7, RZ, RZ, R45 ;  /* 0x000000ffff077224 */ /* 0x000fc600078e002d */
        /* <DEDUP_REMOVED lines=8> */
[----:B------:R-:W-:-:S03]  /*8c860*/  IMAD.MOV.U32 R2, RZ, RZ, R44 ;  /* 0x000000ffff027224 */ /* 0x000fc600078e002c */
        /* <DEDUP_REMOVED lines=23> */
[----:B0-----:R-:W-:Y:S04]  /*8c9e0*/  STL.64 [R1+0xa0], R44 ;  /* 0x0000a02c01007387 */ /* 0x001fe80000100a00 */
[----:B------:R-:W-:Y:S04]  /*8c9f0*/  STL.64 [R1+0xa8], R46 ;  /* 0x0000a82e01007387 */ /* 0x000fe80000100a00 */
[----:B------:R-:W0:Y:S04]  /*8ca00*/  LDSM.16.M88.4 R44, [R61+UR5+0x6080] ;  /* 0x006080053d2c783b */ /* 0x000e280008000200 */
[----:B------:R-:W-:Y:S04]  /*8ca10*/  STL.64 [R1+0x90], R56 ;  /* 0x0000903801007387 */ /* 0x000fe80000100a00 */
[----:B------:R-:W-:Y:S04]  /*8ca20*/  STL.64 [R1+0x98], R58 ;  /* 0x0000983a01007387 */ /* 0x000fe80000100a00 */
[----:B------:R-:W1:Y:S04]  /*8ca30*/  LDSM.16.M88.4 R56, [R61+UR5+0x6880] ;  /* 0x006880053d38783b */ /* 0x000e680008000200 */
[----:B------:R-:W-:Y:S04]  /*8ca40*/  STL.64 [R1+0x80], R52 ;  /* 0x0000803401007387 */ /* 0x000fe80000100a00 */
[----:B------:R-:W-:Y:S04]  /*8ca50*/  STL.64 [R1+0x88], R54 ;  /* 0x0000883601007387 */ /* 0x000fe80000100a00 */
[----:B------:R-:W2:Y:S04]  /*8ca60*/  LDSM.16.M88.4 R52, [R61+UR5+0x7080] ;  /* 0x007080053d34783b */ /* 0x000ea80008000200 */
[----:B0-----:R-:W-:Y:S04]  /*8ca70*/  STL.64 [R1+0x70], R44 ;  /* 0x0000702c01007387 */ /* 0x001fe80000100a00 */
[----:B------:R-:W-:Y:S04]  /*8ca80*/  STL.64 [R1+0x78], R46 ;  /* 0x0000782e01007387 */ /* 0x000fe80000100a00 */
[----:B------:R-:W0:Y:S04]  /*8ca90*/  LDSM.16.M88.4 R44, [R61+UR5+0x7880] ;  /* 0x007880053d2c783b */ /* 0x000e280008000200 */
[----:B-1----:R-:W-:Y:S04]  /*8caa0*/  STL.64 [R1+0x60], R56 ;  /* 0x0000603801007387 */ /* 0x002fe80000100a00 */
[----:B------:R-:W-:Y:S04]  /*8cab0*/  STL.64 [R1+0x68], R58 ;  /* 0x0000683a01007387 */ /* 0x000fe80000100a00 */
[----:B--2---:R-:W-:Y:S04]  /*8cac0*/  STL.64 [R1+0x50], R52 ;  /* 0x0000503401007387 */ /* 0x004fe80000100a00 */
[----:B------:R-:W-:Y:S04]  /*8cad0*/  STL.64 [R1+0x58], R54 ;  /* 0x0000583601007387 */ /* 0x000fe80000100a00 */
[----:B------:R-:W1:Y:S04]  /*8cae0*/  LDSM.16.M88.4 R56, [R61+UR5+0x8080] ;  /* 0x008080053d38783b */ /* 0x000e680008000200 */
[----:B------:R-:W-:Y:S04]  /*8caf0*/  LDSM.16.M88.4 R52, [R61+UR5+0x8880] ;  /* 0x008880053d34783b */ /* 0x000fe80008000200 */
[----:B0-----:R-:W-:Y:S04]  /*8cb00*/  STL.64 [R1+0x40], R44 ;  /* 0x0000402c01007387 */ /* 0x001fe80000100a00 */
[----:B------:R-:W-:Y:S04]  /*8cb10*/  STL.64 [R1+0x48], R46 ;  /* 0x0000482e01007387 */ /* 0x000fe80000100a00 */
[----:B------:R-:W0:Y:S04]  /*8cb20*/  LDSM.16.M88.4 R44, [R61+UR5+0x9080] ;  /* 0x009080053d2c783b */ /* 0x000e280008000200 */
[----:B-1----:R-:W-:Y:S04]  /*8cb30*/  STL.64 [R1+0x30], R56 ;  /* 0x0000303801007387 */ /* 0x002fe80000100a00 */
[----:B------:R-:W-:Y:S04]  /*8cb40*/  STL.64 [R1+0x38], R58 ;  /* 0x0000383a01007387 */ /* 0x000fe80000100a00 */
[----:B------:R-:W1:Y:S04]  /*8cb50*/  LDSM.16.M88.4 R56, [R61+UR5+0xa080] ;  /* 0x00a080053d38783b */ /* 0x000e680008000200 */
[----:B0-----:R-:W-:Y:S04]  /*8cb60*/  STL.64 [R1+0x10], R44 ;  /* 0x0000102c01007387 */ /* 0x001fe80000100a00 */
[----:B------:R-:W-:Y:S04]  /*8cb70*/  STL.64 [R1+0x20], R52 ;  /* 0x0000203401007387 */ /* 0x000fe80000100a00 */
[----:B------:R-:W-:Y:S04]  /*8cb80*/  STL.64 [R1+0x28], R54 ;  /* 0x0000283601007387 */ /* 0x000fe80000100a00 */
[----:B------:R-:W-:Y:S01]  /*8cb90*/  STL.64 [R1+0x18], R46 ;  /* 0x0000182e01007387 */ /* 0x000fe20000100a00 */
[----:B------:R-:W-:-:S03]  /*8cba0*/  IMAD.MOV.U32 R60, RZ, RZ, R45 ;  /* 0x000000ffff3c7224 */ /* 0x000fc600078e002d */
[----:B------:R-:W-:Y:S04]  /*8cbb0*/  LDSM.16.M88.4 R52, [R61+UR5+0xa880] ;  /* 0x00a880053d34783b */ /* 0x000fe80008000200 */
[----:B------:R-:W0:Y:S04]  /*8cbc0*/  LDSM.16.M88.4 R44, [R61+UR5+0x9880] ;  /* 0x009880053d2c783b */ /* 0x000e280008000200 */
[----:B-1----:R-:W-:Y:S04]  /*8cbd0*/  STL.64 [R1+0x5970], R58 ;  /* 0x0059703a01007387 */ /* 0x002fe80000100a00 */
[----:B0-----:R-:W-:Y:S04]  /*8cbe0*/  STL.64 [R1], R44 ;  /* 0x0000002c01007387 */ /* 0x001fe80000100a00 */
[----:B------:R-:W-:Y:S04]  /*8cbf0*/  STL.64 [R1+0x8], R46 ;  /* 0x0000082e01007387 */ /* 0x000fe80000100a00 */
[----:B------:R0:W-:Y:S02]  /*8cc00*/  STL.64 [R1+0x5968], R56 ;  /* 0x0059683801007387 */ /* 0x0001e40000100a00 */
[----:B0-----:R-:W-:-:S02]  /*8cc10*/  IMAD.MOV.U32 R56, RZ, RZ, R26 ;  /* 0x000000ffff387224 */ /* 0x001fc400078e001a */
[----:B------:R-:W-:-:S05]  /*8cc20*/  IMAD.MOV.U32 R57, RZ, RZ, R23 ;  /* 0x000000ffff397224 */ /* 0x000fca00078e0017 */
[----:B------:R-:W-:Y:S04]  /*8cc30*/  STL.64 [R1+0x5a20], R56 ;  /* 0x005a203801007387 */ /* 0x000fe80000100a00 */
[----:B------:R-:W-:Y:S04]  /*8cc40*/  STL [R1+0x529c], R54 ;  /* 0x00529c3601007387 */ /* 0x000fe80000100800 */
[----:B------:R-:W-:Y:S04]  /*8cc50*/  STL [R1+0x5298], R55 ;  /* 0x0052983701007387 */ /* 0x000fe80000100800 */
[----:B------:R0:W-:Y:S02]  /*8cc60*/  STL.64 [R1+0x5978], R52 ;  /* 0x0059783401007387 */ /* 0x0001e40000100a00 */
[----:B0-----:R-:W-:Y:S01]  /*8cc70*/  IMAD.MOV.U32 R52, RZ, RZ, R49 ;  /* 0x000000ffff347224 */ /* 0x001fe200078e0031 */
[----:B------:R-:W-:-:S02]  /*8cc80*/  MOV R53, R48 ;  /* 0x0000003000357202 */ /* 0x000fc40000000f00 */
[----:B------:R-:W0:Y:S01]  /*8cc90*/  LDSM.16.M88.4 R48, [R61+UR5+0xb080] ;  /* 0x00b080053d30783b */ /* 0x000e220008000200 */
[----:B------:R-:W-:Y:S02]  /*8cca0*/  IMAD.MOV.U32 R54, RZ, RZ, R37 ;  /* 0x000000ffff367224 */ /* 0x000fe400078e0025 */
[----:B------:R-:W-:Y:S02]  /*8ccb0*/  IMAD.MOV.U32 R55, RZ, RZ, R36 ;  /* 0x000000ffff377224 */ /* 0x000fe400078e0024 */
[----:B------:R-:W1:Y:S04]  /*8ccc0*/  LDSM.16.M88.4 R36, [R61+UR5+0xb880] ;  /* 0x00b880053d24783b */ /* 0x000e680008000200 */
[----:B------:R-:W-:Y:S04]  /*8ccd0*/  STL.64 [R1+0x5a30], R54 ;  /* 0x005a303601007387 */ /* 0x000fe80000100a00 */
[----:B------:R-:W-:Y:S04]  /*8cce0*/  STL.64 [R1+0x5a28], R52 ;  /* 0x005a283401007387 */ /* 0x000fe80000100a00 */
[----:B0-----:R-:W-:Y:S04]  /*8ccf0*/  STL [R1+0x5284], R50 ;  /* 0x0052843201007387 */ /* 0x001fe80000100800 */
[----:B------:R-:W-:Y:S04]  /*8cd00*/  STL [R1+0x5280], R51 ;  /* 0x0052803301007387 */ /* 0x000fe80000100800 */
[----:B------:R0:W-:Y:S02]  /*8cd10*/  STL.64 [R1+0x5980], R48 ;  /* 0x0059803001007387 */ /* 0x0001e40000100a00 */
[----:B0-----:R-:W-:-:S02]  /*8cd20*/  IMAD.MOV.U32 R48, RZ, RZ, R22 ;  /* 0x000000ffff307224 */ /* 0x001fc400078e0016 */
[----:B------:R-:W-:-:S05]  /*8cd30*/  IMAD.MOV.U32 R49, RZ, RZ, R19 ;  /* 0x000000ffff317224 */ /* 0x000fca00078e0013 */
[----:B------:R-:W-:Y:S04]  /*8cd40*/  STL.64 [R1+0x5a38], R48 ;  /* 0x005a383001007387 */ /* 0x000fe80000100a00 */
[----:B-1----:R-:W-:Y:S04]  /*8cd50*/  STL.64 [R1+0x5990], R38 ;  /* 0x0059902601007387 */ /* 0x002fe80000100a00 */
[----:B------:R0:W-:Y:S02]  /*8cd60*/  STL.64 [R1+0x5988], R36 ;  /* 0x0059882401007387 */ /* 0x0001e40000100a00 */
[----:B0-----:R-:W-:-:S02]  /*8cd70*/  IMAD.MOV.U32 R36, RZ, RZ, R33 ;  /* 0x000000ffff247224 */ /* 0x001fc400078e0021 */
[----:B------:R-:W-:Y:S02]  /*8cd80*/  IMAD.MOV.U32 R37, RZ, RZ, R32 ;  /* 0x000000ffff257224 */ /* 0x000fe400078e0020 */
        /* <DEDUP_REMOVED lines=12> */
[----:B-1----:R-:W-:Y:S04]  /*8ce50*/  STL [R1+0x52a4], R30 ;  /* 0x0052a41e01007387 */ /* 0x002fe80000100800 */
[----:B------:R-:W-:Y:S04]  /*8ce60*/  STL [R1+0x52a0], R31 ;  /* 0x0052a01f01007387 */ /* 0x000fe80000100800 */
[----:B------:R4:W-:Y:S02]  /*8ce70*/  STL.64 [R1+0x59a0], R28 ;  /* 0x0059a01c01007387 */ /* 0x0009e40000100a00 */
[----:B----4-:R-:W-:-:S02]  /*8ce80*/  IMAD.MOV.U32 R28, RZ, RZ, R20 ;  /* 0x000000ffff1c7224 */ /* 0x010fc400078e0014 */
[----:B------:R-:W-:Y:S01]  /*8ce90*/  IMAD.MOV.U32 R29, RZ, RZ, R21 ;  /* 0x000000ffff1d7224 */ /* 0x000fe200078e0015 */
[----:B------:R-:W2:Y:S04]  /*8cea0*/  LDL.LU R20, [R1+0x5a6c] ;  /* 0x005a6c0001147983 */ /* 0x000ea80000300800 */
[----:B------:R-:W4:Y:S01]  /*8ceb0*/  LDL.LU R21, [R1+0x5a68] ;  /* 0x005a680001157983 */ /* 0x000f220000300800 */
[----:B------:R-:W-:Y:S02]  /*8cec0*/  IMAD.MOV.U32 R30, RZ, RZ, R25 ;  /* 0x000000ffff1e7224 */ /* 0x000fe400078e0019 */
[----:B------:R-:W-:Y:S02]  /*8ced0*/  IMAD.MOV.U32 R31, RZ, RZ, R24 ;  /* 0x000000ffff1f7224 */ /* 0x000fe400078e0018 */
[----:B------:R-:W0:Y:S04]  /*8cee0*/  LDSM.16.M88.4 R24, [R61+UR5+0xd080] ;  /* 0x00d080053d18783b */ /* 0x000e280008000200 */
[----:B------:R-:W-:Y:S04]  /*8cef0*/  STL.64 [R1+0x5a60], R30 ;  /* 0x005a601e01007387 */ /* 0x000fe80000100a00 */
[----:B------:R1:W-:Y:S04]  /*8cf00*/  STL.64 [R1+0x5a58], R28 ;  /* 0x005a581c01007387 */ /* 0x0003e80000100a00 */
[----:B0-----:R-:W-:Y:S04]  /*8cf10*/  STL [R1+0x525c], R26 ;  /* 0x00525c1a01007387 */ /* 0x001fe80000100800 */
[----:B------:R-:W-:Y:S04]  /*8cf20*/  STL [R1+0x5258], R27 ;  /* 0x0052581b01007387 */ /* 0x000fe80000100800 */
[----:B------:R-:W-:Y:S04]  /*8cf30*/  STL.64 [R1+0x5960], R24 ;  /* 0x0059601801007387 */ /* 0x000fe80000100a00 */
[----:B------:R-:W3:Y:S04]  /*8cf40*/  LDL.LU R36, [R1+0x920] ;  /* 0x0009200001247983 */ /* 0x000ee80000300800 */
[----:B------:R-:W3:Y:S04]  /*8cf50*/  LDL.LU R37, [R1+0x924] ;  /* 0x0009240001257983 */ /* 0x000ee80000300800 */
[----:B------:R-:W3:Y:S04]  /*8cf60*/  LDL.LU R38, [R1+0x928] ;  /* 0x0009280001267983 */ /* 0x000ee80000300800 */
[----:B------:R-:W3:Y:S04]  /*8cf70*/  LDL.LU R39, [R1+0x92c] ;  /* 0x00092c0001277983 */ /* 0x000ee80000300800 */
[----:B-1----:R-:W3:Y:S04]  /*8cf80*/  LDL.LU R28, [R1+0x930] ;  /* 0x00093000011c7983 */ /* 0x002ee80000300800 */
[----:B------:R-:W3:Y:S01]  /*8cf90*/  LDL.LU R29, [R1+0x934] ;  /* 0x00093400011d7983 */ /* 0x000ee20000300800 */
[----:B--2---:R-:W-:-:S02]  /*8cfa0*/  IMAD.MOV.U32 R31, RZ, RZ, R20 ;  /* 0x000000ffff1f7224 */ /* 0x004fc400078e0014 */
[----:B----4-:R-:W-:Y:S02]  /*8cfb0*/  IMAD.MOV.U32 R30, RZ, RZ, R21 ;  /* 0x000000ffff1e7224 */ /* 0x010fe400078e0015 */
[----:B------:R-:W0:Y:S04]  /*8cfc0*/  LDSM.16.M88.4 R20, [R61+UR5+0xd880] ;  /* 0x00d880053d14783b */ /* 0x000e280008000200 */
[----:B0-----:R-:W-:Y:S04]  /*8cfd0*/  STL [R1+0x536c], R22 ;  /* 0x00536c1601007387 */ /* 0x001fe80000100800 */
[----:B------:R-:W-:Y:S04]  /*8cfe0*/  STL [R1+0x5368], R23 ;  /* 0x0053681701007387 */ /* 0x000fe80000100800 */
[----:B------:R3:W-:Y:S04]  /*8cff0*/  STL.64 [R1+0x59a8], R20 ;  /* 0x0059a81401007387 */ /* 0x0007e80000100a00 */
[----:B------:R-:W2:Y:S01]  /*8d000*/  LDL.64 R52, [R1+0x110] ;  /* 0x0001100001347983 */ /* 0x000ea20000100a00 */
[----:B---3--:R-:W-:-:S02]  /*8d010*/  IMAD.MOV.U32 R20, RZ, RZ, R17 ;  /* 0x000000ffff147224 */ /* 0x008fc400078e0011 */
[----:B------:R-:W-:Y:S02]  /*8d020*/  IMAD.MOV.U32 R21, RZ, RZ, R16 ;  /* 0x000000ffff157224 */ /* 0x000fe400078e0010 */
[----:B------:R-:W0:Y:S01]  /*8d030*/  LDSM.16.M88.4 R16, [R61+UR5+0xe080] ;  /* 0x00e080053d10783b */ /* 0x000e220008000200 */
[----:B------:R-:W-:-:S03]  /*8d040*/  IMAD.MOV.U32 R33, RZ, RZ, R3 ;  /* 0x000000ffff217224 */ /* 0x000fc600078e0003 */
[----:B0-----:R-:W-:Y:S04]  /*8d050*/  STL [R1+0x5364], R18 ;  /* 0x0053641201007387 */ /* 0x001fe80000100800 */
[----:B------:R-:W-:Y:S04]  /*8d060*/  STL [R1+0x5360], R19 ;  /* 0x0053601301007387 */ /* 0x000fe80000100800 */
[----:B------:R0:W-:Y:S02]  /*8d070*/  STL.64 [R1+0x59b0], R16 ;  /* 0x0059b01001007387 */ /* 0x0001e40000100a00 */
[----:B0-----:R-:W-:-:S02]  /*8d080*/  IMAD.MOV.U32 R17, RZ, RZ, R0 ;  /* 0x000000ffff117224 */ /* 0x001fc400078e0000 */
[----:B------:R-:W0:Y:S01]  /*8d090*/  S2R R0, SR_TID.X ;  /* 0x0000000000007919 */ /* 0x000e220000002100 */
[----:B------:R-:W-:Y:S02]  /*8d0a0*/  IMAD.MOV.U32 R16, RZ, RZ, R2 ;  /* 0x000000ffff107224 */ /* 0x000fe400078e0002 */
[----:B------:R-:W-:Y:S02]  /*8d0b0*/  IMAD.MOV.U32 R24, RZ, RZ, R14 ;  /* 0x000000ffff187224 */ /* 0x000fe400078e000e */
[----:B------:R-:W-:Y:S02]  /*8d0c0*/  IMAD.MOV.U32 R22, RZ, RZ, R13 ;  /* 0x000000ffff167224 */ /* 0x000fe400078e000d */
[----:B------:R-:W-:Y:S02]  /*8d0d0*/  IMAD.MOV.U32 R23, RZ, RZ, R12 ;  /* 0x000000ffff177224 */ /* 0x000fe400078e000c */
[----:B------:R-:W-:Y:S01]  /*8d0e0*/  IMAD.MOV.U32 R25, RZ, RZ, R11 ;  /* 0x000000ffff197224 */ /* 0x000fe200078e000b */
[----:B------:R-:W1:Y:S01]  /*8d0f0*/  LDSM.16.M88.4 R12, [R61+UR5+0xe880] ;  /* 0x00e880053d0c783b */ /* 0x000e620008000200 */
[----:B------:R-:W-:-:S02]  /*8d100*/  IMAD.MOV.U32 R48, RZ, RZ, R10 ;  /* 0x000000ffff307224 */ /* 0x000fc400078e000a */
[----:B------:R-:W-:Y:S02]  /*8d110*/  IMAD.MOV.U32 R56, RZ, RZ, R9 ;  /* 0x000000ffff387224 */ /* 0x000fe400078e0009 */
[----:B------:R-:W-:Y:S01]  /*8d120*/  IMAD.MOV.U32 R57, RZ, RZ, R8 ;  /* 0x000000ffff397224 */ /* 0x000fe200078e0008 */
[----:B------:R-:W-:Y:S01]  /*8d130*/  MOV R49, R7 ;  /* 0x0000000700317202 */ /* 0x000fe20000000f00 */
[----:B------:R-:W3:Y:S01]  /*8d140*/  LDSM.16.M88.4 R8, [R61+UR5+0xf080] ;  /* 0x00f080053d08783b */ /* 0x000ee20008000200 */
[----:B------:R-:W-:Y:S02]  /*8d150*/  IMAD.MOV.U32 R32, RZ, RZ, R6 ;  /* 0x000000ffff207224 */ /* 0x000fe400078e0006 */
[----:B------:R-:W-:Y:S01]  /*8d160*/  IMAD.MOV.U32 R58, RZ, RZ, R5 ;  /* 0x000000ffff3a7224 */ /* 0x000fe200078e0005 */
[C---:B0-----:R-:W-:Y:S01]  /*8d170*/  LOP3.LUT R3, R0.reuse, 0x7, RZ, 0xc0, !PT ;  /* 0x0000000700037812 */ /* 0x041fe200078ec0ff */
[C---:B------:R-:W-:Y:S02]  /*8d180*/  IMAD.SHL.U32 R2, R0.reuse, 0x40, RZ ;  /* 0x0000004000027824 */ /* 0x040fe400078e00ff */
[----:B------:R-:W-:-:S02]  /*8d190*/  IMAD.SHL.U32 R0, R0, 0x2, RZ ;  /* 0x0000000200007824 */ /* 0x000fc400078e00ff */
[----:B------:R-:W-:-:S05]  /*8d1a0*/  IMAD R3, R3, 0x90, RZ ;  /* 0x0000009003037824 */ /* 0x000fca00078e02ff */
[----:B------:R-:W-:-:S04]  /*8d1b0*/  LOP3.LUT R0, R3, 0x10, R0, 0x78, !PT ;  /* 0x0000001003007812 */ /* 0x000fc800078e7800 */
[----:B------:R-:W-:Y:S01]  /*8d1c0*/  LOP3.LUT R0, R0, 0x400, R2, 0xf8, !PT ;  /* 0x0000040000007812 */ /* 0x000fe200078ef802 */
[----:B------:R-:W-:Y:S02]  /*8d1d0*/  IMAD.MOV.U32 R59, RZ, RZ, R4 ;  /* 0x000000ffff3b7224 */ /* 0x000fe400078e0004 */
[----:B------:R-:W0:Y:S01]  /*8d1e0*/  LDSM.16.M88.4 R4, [R61+UR5+0xf880] ;  /* 0x00f880053d04783b */ /* 0x000e220008000200 */
[----:B------:R-:W-:-:S05]  /*8d1f0*/  LOP3.LUT R0, R0, 0x20, RZ, 0x3c, !PT ;  /* 0x0000002000007812 */ /* 0x000fca00078e3cff */
[----:B------:R-:W4:Y:S01]  /*8d200*/  LDSM.16.MT88.4 R44, [R0+UR5+0x12000] ;  /* 0x01200005002c783b */ /* 0x000f220008004200 */
[C---:B------:R-:W-:Y:S08]  /*8d210*/  HMMA.16816.F32.BF16 R32, R40.reuse, R32, R28 ;  /* 0x000000202820723c */ /* 0x040ff0000004181c */
[----:B------:R-:W-:Y:S01]  /*8d220*/  HMMA.16816.F32.BF16 R48, R40, R48, R36 ;  /* 0x000000302830723c */ /* 0x000fe20000041824 */
[----:B-1----:R-:W-:Y:S04]  /*8d230*/  STL [R1+0x53ec], R14 ;  /* 0x0053ec0e01007387 */ /* 0x002fe80000100800 */
[----:B------:R-:W-:Y:S04]  /*8d240*/  STL [R1+0x53e8], R15 ;  /* 0x0053e80f01007387 */ /* 0x000fe80000100800 */
[----:B---3--:R-:W-:Y:S04]  /*8d250*/  STL [R1+0x53f4], R10 ;  /* 0x0053f40a01007387 */ /* 0x008fe80000100800 */
[----:B------:R-:W-:Y:S04]  /*8d260*/  STL [R1+0x53f0], R11 ;  /* 0x0053f00b01007387 */ /* 0x000fe80000100800 */
[----:B0-----:R0:W-:Y:S04]  /*8d270*/  STL [R1+0x53fc], R6 ;  /* 0x0053fc0601007387 */ /* 0x0011e80000100800 */
[----:B------:R1:W-:Y:S04]  /*8d280*/  STL [R1+0x53f8], R7 ;  /* 0x0053f80701007387 */ /* 0x0003e80000100800 */
[----:B------:R-:W-:Y:S04]  /*8d290*/  STL [R1+0x3f94], R61 ;  /* 0x003f943d01007387 */ /* 0x000fe80000100800 */
[----:B----4-:R-:W-:Y:S04]  /*8d2a0*/  STL.64 [R1+0x5918], R46 ;  /* 0x0059182e01007387 */ /* 0x010fe80000100a00 */
[----:B------:R3:W-:Y:S01]  /*8d2b0*/  STL.64 [R1+0x5910], R44 ;  /* 0x0059102c01007387 */ /* 0x0007e20000100a00 */
[----:B0-----:R-:W-:Y:S01]  /*8d2c0*/  IMAD.MOV.U32 R6, RZ, RZ, R50 ;  /* 0x000000ffff067224 */ /* 0x001fe200078e0032 */
[----:B-1----:R-:W-:-:S02]  /*8d2d0*/  MOV R7, R51 ;  /* 0x0000003300077202 */ /* 0x002fc40000000f00 */
[----:B---3--:R-:W3:Y:S04]  /*8d2e0*/  LDL.LU R44, [R1+0x8f0] ;  /* 0x0008f000012c7983 */ /* 0x008ee80000300800 */
[----:B------:R-:W3:Y:S04]  /*8d2f0*/  LDL.LU R45, [R1+0x8f4] ;  /* 0x0008f400012d7983 */ /* 0x000ee80000300800 */
[----:B------:R-:W3:Y:S04]  /*8d300*/  LDL.LU R46, [R1+0x8f8] ;  /* 0x0008f800012e7983 */ /* 0x000ee80000300800 */
[----:B------:R-:W3:Y:S04]  /*8d310*/  LDL.LU R47, [R1+0x8fc] ;  /* 0x0008fc00012f7983 */ /* 0x000ee80000300800 */
[----:B------:R-:W4:Y:S04]  /*8d320*/  LDL.LU.64 R30, [R1+0x5a60] ;  /* 0x005a6000011e7983 */ /* 0x000f280000300a00 */
[----:B------:R-:W4:Y:S04]  /*8d330*/  LDL.LU.64 R28, [R1+0x5a58] ;  /* 0x005a5800011c7983 */ /* 0x000f280000300a00 */
[----:B------:R0:W-:Y:S04]  /*8d340*/  STL.64 [R1+0x930], R32 ;  /* 0x0009302001007387 */ /* 0x0001e80000100a00 */
[----:B------:R-:W-:Y:S04]  /*8d350*/  STL.64 [R1+0x938], R34 ;  /* 0x0009382201007387 */ /* 0x000fe80000100a00 */
[----:B0-----:R-:W4:Y:S04]  /*8d360*/  LDL.LU.64 R32, [R1+0x5a50] ;  /* 0x005a500001207983 */ /* 0x001f280000300a00 */
[----:B------:R-:W3:Y:S04]  /*8d370*/  LDL.LU.64 R38, [R1+0x5a48] ;  /* 0x005a480001267983 */ /* 0x000ee80000300a00 */
[----:B------:R-:W3:Y:S04]  /*8d380*/  LDL.LU.64 R36, [R1+0x5a40] ;  /* 0x005a400001247983 */ /* 0x000ee80000300a00 */
[----:B------:R0:W-:Y:S04]  /*8d390*/  STL.64 [R1+0x920], R48 ;  /* 0x0009203001007387 */ /* 0x0001e80000100a00 */
[----:B0-----:R-:W3:Y:S04]  /*8d3a0*/  LDL.LU.64 R48, [R1+0x5a38] ;  /* 0x005a380001307983 */ /* 0x001ee80000300a00 */
[----:B------:R-:W-:Y:S04]  /*8d3b0*/  STL.64 [R1+0x5928], R6 ;  /* 0x0059280601007387 */ /* 0x000fe80000100a00 */
[----:B------:R0:W-:Y:S04]  /*8d3c0*/  STL.64 [R1+0x5920], R4 ;  /* 0x0059200401007387 */ /* 0x0001e80000100a00 */
[----:B0-----:R-:W3:Y:S04]  /*8d3d0*/  LDL.LU R4, [R1+0x900] ;  /* 0x0009000001047983 */ /* 0x001ee80000300800 */
[----:B------:R-:W3:Y:S04]  /*8d3e0*/  LDL.LU R5, [R1+0x904] ;  /* 0x0009040001057983 */ /* 0x000ee80000300800 */
[----:B------:R-:W3:Y:S04]  /*8d3f0*/  LDL.LU R6, [R1+0x908] ;  /* 0x0009080001067983 */ /* 0x000ee80000300800 */
[----:B------:R-:W3:Y:S04]  /*8d400*/  LDL.LU R7, [R1+0x90c] ;  /* 0x00090c0001077983 */ /* 0x000ee80000300800 */
[----:B------:R-:W3:Y:S01]  /*8d410*/  LDL.LU.64 R54, [R1+0x5a30] ;  /* 0x005a300001367983 */ /* 0x000ee20000300a00 */
[----:B--2---:R-:W-:Y:S01]  /*8d420*/  HMMA.16816.F32.BF16 R56, R40, R52, R56 ;  /* 0x000000342838723c */ /* 0x004fe20000041838 */
[----:B------:R-:W-:-:S02]  /*8d430*/  IMAD.MOV.U32 R2, RZ, RZ, R52 ;  /* 0x000000ffff027224 */ /* 0x000fc400078e0034 */
[----:B------:R-:W-:Y:S02]  /*8d440*/  IMAD.MOV.U32 R0, RZ, RZ, R53 ;  /* 0x000000ffff007224 */ /* 0x000fe400078e0035 */
[----:B------:R-:W2:-:S14]  /*8d450*/  LDL.LU.64 R52, [R1+0x5a28] ;  /* 0x005a280001347983 */ /* 0x000e9c0000300a00 */
[----:B------:R-:W-:Y:S02]  /*8d460*/  IMAD.MOV.U32 R14, RZ, RZ, R58 ;  /* 0x000000ffff0e7224 */ /* 0x000fe400078e003a */
[----:B------:R-:W-:Y:S02]  /*8d470*/  IMAD.MOV.U32 R15, RZ, RZ, R59 ;  /* 0x000000ffff0f7224 */ /* 0x000fe400078e003b */
[----:B------:R-:W-:Y:S02]  /*8d480*/  IMAD.MOV.U32 R10, RZ, RZ, R56 ;  /* 0x000000ffff0a7224 */ /* 0x000fe400078e0038 */
[----:B------:R-:W-:Y:S02]  /*8d490*/  IMAD.MOV.U32 R11, RZ, RZ, R57 ;  /* 0x000000ffff0b7224 */ /* 0x000fe400078e0039 */
[----:B------:R-:W2:Y:S04]  /*8d4a0*/  LDL.LU.64 R56, [R1+0x5a20] ;  /* 0x005a200001387983 */ /* 0x000ea80000300a00 */
[----:B------:R-:W-:Y:S04]  /*8d4b0*/  STL.64 [R1+0x5948], R14 ;  /* 0x0059480e01007387 */ /* 0x000fe80000100a00 */
[----:B------:R0:W-:Y:S04]  /*8d4c0*/  STL.64 [R1+0x5940], R12 ;  /* 0x0059400c01007387 */ /* 0x0001e80000100a00 */
[----:B0-----:R-:W3:Y:S04]  /*8d4d0*/  LDL.64 R12, [R1+0x100] ;  /* 0x00010000010c7983 */ /* 0x001ee80000100a00 */
[----:B------:R-:W-:Y:S04]  /*8d4e0*/  STL.64 [R1+0x5938], R10 ;  /* 0x0059380a01007387 */ /* 0x000fe80000100a00 */
[----:B------:R3:W-:Y:S02]  /*8d4f0*/  STL.64 [R1+0x5930], R8 ;  /* 0x0059300801007387 */ /* 0x0007e40000100a00 */
[----:B---3--:R-:W-:Y:S01]  /*8d500*/  HMMA.16816.F32.BF16 R8, R40, R12, R4 ;  /* 0x0000000c2808723c */ /* 0x008fe20000041804 */
[----:B------:R-:W-:-:S15]  /*8d510*/  IMAD.MOV.U32 R4, RZ, RZ, R12 ;  /* 0x000000ffff047224 */ /* 0x000fde00078e000c */
[----:B------:R-:W-:-:S03]  /*8d520*/  NOP ;  /* 0x0000000000007918 */ /* 0x000fc60000000000 */
[----:B------:R-:W-:Y:S04]  /*8d530*/  STL.64 [R1+0x900], R8 ;  /* 0x0009000801007387 */ /* 0x000fe80000100a00 */
[----:B------:R0:W-:Y:S04]  /*8d540*/  STL.64 [R1+0x908], R10 ;  /* 0x0009080a01007387 */ /* 0x0001e80000100a00 */
[----:B------:R1:W-:Y:S01]  /*8d550*/  STL [R1+0x59b8], R4 ;  /* 0x0059b80401007387 */ /* 0x0003e20000100800 */
[C---:B0-----:R-:W-:Y:S08]  /*8d560*/  HMMA.16816.F32.BF16 R8, R40.reuse, R16, R44 ;  /* 0x000000102808723c */ /* 0x041ff0000004182c */
[----:B-1----:R-:W-:Y:S01]  /*8d570*/  HMMA.16816.F32.BF16 R4, R40, R24, R20 ;  /* 0x000000182804723c */ /* 0x002fe20000041814 */
[----:B------:R-:W-:-:S07]  /*8d580*/  IMAD.MOV.U32 R3, RZ, RZ, R13 ;  /* 0x000000ffff037224 */ /* 0x000fce00078e000d */
[C---:B----4-:R-:W-:Y:S03]  /*8d590*/  HMMA.16816.F32.BF16 R12, R40.reuse, R32, R28 ;  /* 0x00000020280c723c */ /* 0x050fe6000004181c */
[----:B------:R-:W-:Y:S04]  /*8d5a0*/  STL.64 [R1+0x8f0], R8 ;  /* 0x0008f00801007387 */ /* 0x000fe80000100a00 */
[----:B------:R0:W-:Y:S04]  /*8d5b0*/  STL.64 [R1+0x8f8], R10 ;  /* 0x0008f80a01007387 */ /* 0x0001e80000100a00 */
[----:B------:R-:W-:Y:S04]  /*8d5c0*/  STL.64 [R1+0x8e0], R4 ;  /* 0x0008e00401007387 */ /* 0x000fe80000100a00 */
[----:B------:R2:W-:Y:S01]  /*8d5d0*/  STL.64 [R1+0x8e8], R6 ;  /* 0x0008e80601007387 */ /* 0x0005e20000100a00 */
[C---:B0-----:R-:W-:Y:S08]  /*8d5e0*/  HMMA.16816.F32.BF16 R8, R40.reuse, R48, R36 ;  /* 0x000000302808723c */ /* 0x041ff00000041824 */
[C---:B--2---:R-:W-:Y:S01]  /*8d5f0*/  HMMA.16816.F32.BF16 R4, R40.reuse, R56, R52 ;  /* 0x000000382804723c */ /* 0x044fe20000041834 */
[----:B------:R-:W-:Y:S04]  /*8d600*/  STL.64 [R1+0x8d0], R12 ;  /* 0x0008d00c01007387 */ /* 0x000fe80000100a00 */
[----:B------:R-:W-:Y:S04]  /*8d610*/  STL.64 [R1+0x8d8], R14 ;  /* 0x0008d80e01007387 */ /* 0x000fe80000100a00 */
[----:B------:R-:W2:Y:S04]  /*8d620*/  LDL.LU R56, [R1+0x800] ;  /* 0x0008000001387983 */ /* 0x000ea80000300800 */
[----:B------:R-:W-:Y:S04]  /*8d630*/  STL.64 [R1+0x8c0], R8 ;  /* 0x0008c00801007387 */ /* 0x000fe80000100a00 */
[----:B------:R-:W-:Y:S04]  /*8d640*/  STL.64 [R1+0x8c8], R10 ;  /* 0x0008c80a01007387 */ /* 0x000fe80000100a00 */
[----:B------:R0:W-:Y:S04]  /*8d650*/  STL.64 [R1+0x8b0], R4 ;  /* 0x0008b00401007387 */ /* 0x0001e80000100a00 */
[----:B------:R1:W-:Y:S04]  /*8d660*/  STL.64 [R1+0x8b8], R6 ;  /* 0x0008b80601007387 */ /* 0x0003e80000100a00 */
[----:B------:R-:W2:Y:S04]  /*8d670*/  LDL.LU R57, [R1+0x804] ;  /* 0x0008040001397983 */ /* 0x000ea80000300800 */
[----:B------:R-:W3:Y:S04]  /*8d680*/  LDL.LU R58, [R1+0x808] ;  /* 0x00080800013a7983 */ /* 0x000ee80000300800 */
[----:B------:R-:W3:Y:S04]  /*8d690*/  LDL.LU R59, [R1+0x80c] ;  /* 0x00080c00013b7983 */ /* 0x000ee80000300800 */
[----:B---3--:R-:W-:Y:S04]  /*8d6a0*/  STL.64 [R1+0x59c8], R58 ;  /* 0x0059c83a01007387 */ /* 0x008fe80000100a00 */
[----:B--2---:R2:W-:Y:S04]  /*8d6b0*/  STL.64 [R1+0x59c0], R56 ;  /* 0x0059c03801007387 */ /* 0x0045e80000100a00 */
[----:B------:R-:W3:Y:S04]  /*8d6c0*/  LDL R32, [R1+0x20] ;  /* 0x0000200001207983 */ /* 0x000ee80000100800 */
[----:B------:R-:W3:Y:S04]  /*8d6d0*/  LDL R33, [R1+0x24] ;  /* 0x0000240001217983 */ /* 0x000ee80000100800 */
[----:B---3--:R-:W-:Y:S04]  /*8d6e0*/  STL.64 [R1+0x59d0], R32 ;  /* 0x0059d02001007387 */ /* 0x008fe80000100a00 */
[----:B------:R-:W3:Y:S04]  /*8d6f0*/  LDL R24, [R1+0x30] ;  /* 0x0000300001187983 */ /* 0x000ee80000100800 */
[----:B------:R-:W3:Y:S04]  /*8d700*/  LDL R25, [R1+0x34] ;  /* 0x0000340001197983 */ /* 0x000ee80000100800 */
[----:B---3--:R3:W-:Y:S04]  /*8d710*/  STL.64 [R1+0x59d8], R24 ;  /* 0x0059d81801007387 */ /* 0x0087e80000100a00 */
[----:B------:R-:W4:Y:S04]  /*8d720*/  LDL R16, [R1+0x40] ;  /* 0x0000400001107983 */ /* 0x000f280000100800 */
[----:B------:R-:W4:Y:S04]  /*8d730*/  LDL R17, [R1+0x44] ;  /* 0x0000440001117983 */ /* 0x000f280000100800 */
[----:B----4-:R4:W-:Y:S04]  /*8d740*/  STL.64 [R1+0x59e0], R16 ;  /* 0x0059e01001007387 */ /* 0x0109e80000100a00 */
[----:B0-----:R-:W2:Y:S04]  /*8d750*/  LDL.LU R4, [R1+0x840] ;  /* 0x0008400001047983 */ /* 0x001ea80000300800 */
[----:B------:R-:W2:Y:S04]  /*8d760*/  LDL.LU R5, [R1+0x844] ;  /* 0x0008440001057983 */ /* 0x000ea80000300800 */
[----:B-1----:R-:W2:Y:S04]  /*8d770*/  LDL.LU R6, [R1+0x848] ;  /* 0x0008480001067983 */ /* 0x002ea80000300800 */
[----:B------:R-:W2:Y:S04]  /*8d780*/  LDL.LU R7, [R1+0x84c] ;  /* 0x00084c0001077983 */ /* 0x000ea80000300800 */
[----:B--2---:R-:W-:Y:S04]  /*8d790*/  STL.64 [R1+0x59f0], R6 ;  /* 0x0059f00601007387 */ /* 0x004fe80000100a00 */
[----:B------:R-:W-:Y:S04]  /*8d7a0*/  STL.64 [R1+0x59e8], R4 ;  /* 0x0059e80401007387 */ /* 0x000fe80000100a00 */
[----:B------:R-:W2:Y:S04]  /*8d7b0*/  LDL R56, [R1+0x50] ;  /* 0x0000500001387983 */ /* 0x000ea80000100800 */
[----:B------:R-:W2:Y:S04]  /*8d7c0*/  LDL R57, [R1+0x54] ;  /* 0x0000540001397983 */ /* 0x000ea80000100800 */
[----:B--2---:R-:W-:Y:S04]  /*8d7d0*/  STL.64 [R1+0x59f8], R56 ;  /* 0x0059f83801007387 */ /* 0x004fe80000100a00 */
[----:B------:R-:W2:Y:S04]  /*8d7e0*/  LDL R44, [R1+0x60] ;  /* 0x00006000012c7983 */ /* 0x000ea80000100800 */
[----:B------:R-:W2:Y:S04]  /*8d7f0*/  LDL R45, [R1+0x64] ;  /* 0x00006400012d7983 */ /* 0x000ea80000100800 */
[----:B--2---:R-:W-:Y:S04]  /*8d800*/  STL.64 [R1+0x5a00], R44 ;  /* 0x005a002c01007387 */ /* 0x004fe80000100a00 */
[----:B---3--:R-:W2:Y:S04]  /*8d810*/  LDL.LU R24, [R1+0x860] ;  /* 0x0008600001187983 */ /* 0x008ea80000300800 */
[----:B------:R-:W2:Y:S04]  /*8d820*/  LDL.LU R25, [R1+0x864] ;  /* 0x0008640001197983 */ /* 0x000ea80000300800 */
[----:B------:R-:W3:Y:S04]  /*8d830*/  LDL.LU R26, [R1+0x868] ;  /* 0x00086800011a7983 */ /* 0x000ee80000300800 */
[----:B------:R-:W3:Y:S04]  /*8d840*/  LDL.LU R27, [R1+0x86c] ;  /* 0x00086c00011b7983 */ /* 0x000ee80000300800 */
[----:B---3--:R-:W-:Y:S04]  /*8d850*/  STL.64 [R1+0x5a10], R26 ;  /* 0x005a101a01007387 */ /* 0x008fe80000100a00 */
[----:B--2---:R0:W-:Y:S04]  /*8d860*/  STL.64 [R1+0x5a08], R24 ;  /* 0x005a081801007387 */ /* 0x0041e80000100a00 */
[----:B----4-:R-:W2:Y:S04]  /*8d870*/  LDL R16, [R1+0x70] ;  /* 0x0000700001107983 */ /* 0x010ea80000100800 */
[----:B------:R-:W2:Y:S04]  /*8d880*/  LDL R17, [R1+0x74] ;  /* 0x0000740001117983 */ /* 0x000ea80000100800 */
[----:B--2---:R1:W-:Y:S04]  /*8d890*/  STL.64 [R1+0x5a18], R16 ;  /* 0x005a181001007387 */ /* 0x0043e80000100a00 */
[----:B------:R-:W2:Y:S04]  /*8d8a0*/  LDL R12, [R1+0x90] ;  /* 0x00009000010c7983 */ /* 0x000ea80000100800 */
[----:B------:R-:W2:Y:S04]  /*8d8b0*/  LDL R13, [R1+0x94] ;  /* 0x00009400010d7983 */ /* 0x000ea80000100800 */
[----:B0-----:R-:W3:Y:S04]  /*8d8c0*/  LDL R24, [R1+0xa0] ;  /* 0x0000a00001187983 */ /* 0x001ee80000100800 */
[----:B------:R-:W3:Y:S04]  /*8d8d0*/  LDL R25, [R1+0xa4] ;  /* 0x0000a40001197983 */ /* 0x000ee80000100800 */
[----:B-1----:R-:W3:Y:S04]  /*8d8e0*/  LDL.LU R16, [R1+0x8a0] ;  /* 0x0008a00001107983 */ /* 0x002ee80000300800 */
[----:B------:R-:W3:Y:S04]  /*8d8f0*/  LDL.LU R17, [R1+0x8a4] ;  /* 0x0008a40001117983 */ /* 0x000ee80000300800 */
[----:B------:R-:W3:Y:S04]  /*8d900*/  LDL.LU R18, [R1+0x8a8] ;  /* 0x0008a80001127983 */ /* 0x000ee80000300800 */
[----:B------:R-:W3:Y:S04]  /*8d910*/  LDL.LU R19, [R1+0x8ac] ;  /* 0x0008ac0001137983 */ /* 0x000ee80000300800 */
[----:B------:R-:W2:Y:S04]  /*8d920*/  LDL.LU R8, [R1+0x890] ;  /* 0x0008900001087983 */ /* 0x000ea80000300800 */
[----:B------:R-:W2:Y:S04]  /*8d930*/  LDL.LU R9, [R1+0x894] ;  /* 0x0008940001097983 */ /* 0x000ea80000300800 */
[----:B------:R-:W2:Y:S04]  /*8d940*/  LDL.LU R10, [R1+0x898] ;  /* 0x00089800010a7983 */ /* 0x000ea80000300800 */
[----:B------:R-:W2:Y:S04]  /*8d950*/  LDL.LU R11, [R1+0x89c] ;  /* 0x00089c00010b7983 */ /* 0x000ea80000300800 */
        /* <DEDUP_REMOVED lines=22> */
[----:B------:R-:W4:Y:S04]  /*8dac0*/  LDL R48, [R1+0x10] ;  /* 0x0000100001307983 */ /* 0x000f280000100800 */
[----:B------:R-:W4:Y:S04]  /*8dad0*/  LDL.LU R36, [R1+0x810] ;  /* 0x0008100001247983 */ /* 0x000f280000300800 */
[----:B------:R-:W4:Y:S04]  /*8dae0*/  LDL.LU R37, [R1+0x814] ;  /* 0x0008140001257983 */ /* 0x000f280000300800 */
[----:B------:R-:W4:Y:S04]  /*8daf0*/  LDL.LU R38, [R1+0x818] ;  /* 0x0008180001267983 */ /* 0x000f280000300800 */
[----:B------:R-:W4:Y:S04]  /*8db00*/  LDL.LU R39, [R1+0x81c] ;  /* 0x00081c0001277983 */ /* 0x000f280000300800 */
[----:B------:R-:W4:Y:S01]  /*8db10*/  LDL.64 R52, [R1] ;  /* 0x0000000001347983 */ /* 0x000f220000100a00 */
[C---:B---3--:R-:W-:Y:S03]  /*8db20*/  HMMA.16816.F32.BF16 R24, R40.reuse, R24, R16 ;  /* 0x000000182818723c */ /* 0x048fe60000041810 */
[----:B------:R-:W3:Y:S05]  /*8db30*/  LDL.LU.64 R16, [R1+0x5a18] ;  /* 0x005a180001107983 */ /* 0x000eea0000300a00 */
[C---:B--2---:R-:W-:Y:S11]  /*8db40*/  HMMA.16816.F32.BF16 R12, R40.reuse, R12, R8 ;  /* 0x0000000c280c723c */ /* 0x044ff60000041808 */
[----:B------:R-:W-:Y:S04]  /*8db50*/  STL.64 [R1+0x8a0], R24 ;  /* 0x0008a01801007387 */ /* 0x000fe80000100a00 */
[----:B------:R0:W-:Y:S01]  /*8db60*/  STL.64 [R1+0x8a8], R26 ;  /* 0x0008a81a01007387 */ /* 0x0001e20000100a00 */
[C---:B----4-:R-:W-:Y:S03]  /*8db70*/  HMMA.16816.F32.BF16 R56, R40.reuse, R56, R44 ;  /* 0x000000382838723c */ /* 0x050fe6000004182c */
[----:B0-----:R-:W2:Y:S04]  /*8db80*/  LDL.LU.64 R26, [R1+0x5a10] ;  /* 0x005a1000011a7983 */ /* 0x001ea80000300a00 */
[----:B------:R-:W2:Y:S04]  /*8db90*/  LDL.LU.64 R24, [R1+0x5a08] ;  /* 0x005a080001187983 */ /* 0x000ea80000300a00 */
[----:B------:R-:W4:Y:S04]  /*8dba0*/  LDL.LU R8, [R1+0x7e0] ;  /* 0x0007e00001087983 */ /* 0x000f280000300800 */
[----:B------:R0:W-:Y:S04]  /*8dbb0*/  STL.64 [R1+0x890], R12 ;  /* 0x0008900c01007387 */ /* 0x0001e80000100a00 */
[----:B------:R1:W-:Y:S04]  /*8dbc0*/  STL.64 [R1+0x898], R14 ;  /* 0x0008980e01007387 */ /* 0x0003e80000100a00 */
[----:B------:R-:W4:Y:S04]  /*8dbd0*/  LDL.LU R9, [R1+0x7e4] ;  /* 0x0007e40001097983 */ /* 0x000f280000300800 */
[----:B------:R-:W4:Y:S04]  /*8dbe0*/  LDL.LU R10, [R1+0x7e8] ;  /* 0x0007e800010a7983 */ /* 0x000f280000300800 */
[----:B------:R-:W4:Y:S04]  /*8dbf0*/  LDL.LU R11, [R1+0x7ec] ;  /* 0x0007ec00010b7983 */ /* 0x000f280000300800 */
[----:B0-----:R-:W2:Y:S04]  /*8dc00*/  LDL.LU R12, [R1+0x7d0] ;  /* 0x0007d000010c7983 */ /* 0x001ea80000300800 */
[----:B------:R-:W2:Y:S04]  /*8dc10*/  LDL.LU R13, [R1+0x7d4] ;  /* 0x0007d400010d7983 */ /* 0x000ea80000300800 */
[----:B-1----:R-:W2:Y:S04]  /*8dc20*/  LDL.LU R14, [R1+0x7d8] ;  /* 0x0007d800010e7983 */ /* 0x002ea80000300800 */
[----:B------:R-:W2:Y:S04]  /*8dc30*/  LDL.LU R15, [R1+0x7dc] ;  /* 0x0007dc00010f7983 */ /* 0x000ea80000300800 */
[----:B------:R-:W2:Y:S04]  /*8dc40*/  LDL.LU.64 R44, [R1+0x5a00] ;  /* 0x005a0000012c7983 */ /* 0x000ea80000300a00 */
        /* <DEDUP_REMOVED lines=9> */
[C---:B--2---:R-:W-:Y:S03]  /*8dce0*/  HMMA.16816.F32.BF16 R44, R40.reuse, R44, R24 ;  /* 0x0000002c282c723c */ /* 0x044fe60000041818 */
[----:B------:R-:W2:Y:S05]  /*8dcf0*/  LDL.LU.64 R24, [R1+0x59d8] ;  /* 0x0059d80001187983 */ /* 0x000eaa0000300a00 */
[C---:B----4-:R-:W-:Y:S11]  /*8dd00*/  HMMA.16816.F32.BF16 R56, R40.reuse, R56, R32 ;  /* 0x000000382838723c */ /* 0x050ff60000041820 */
[----:B------:R0:W-:Y:S04]  /*8dd10*/  STL.64 [R1+0x860], R44 ;  /* 0x0008602c01007387 */ /* 0x0001e80000100a00 */
[----:B------:R1:W-:Y:S04]  /*8dd20*/  STL.64 [R1+0x868], R46 ;  /* 0x0008682e01007387 */ /* 0x0003e80000100a00 */
[----:B0-----:R-:W4:Y:S04]  /*8dd30*/  LDL.LU R44, [R1+0x7c0] ;  /* 0x0007c000012c7983 */ /* 0x001f280000300800 */
[----:B------:R-:W4:Y:S04]  /*8dd40*/  LDL.LU R45, [R1+0x7c4] ;  /* 0x0007c400012d7983 */ /* 0x000f280000300800 */
[----:B-1----:R-:W4:Y:S04]  /*8dd50*/  LDL.LU R46, [R1+0x7c8] ;  /* 0x0007c800012e7983 */ /* 0x002f280000300800 */
[----:B------:R-:W4:Y:S04]  /*8dd60*/  LDL.LU R47, [R1+0x7cc] ;  /* 0x0007cc00012f7983 */ /* 0x000f280000300800 */
[----:B------:R-:W4:Y:S04]  /*8dd70*/  LDL.LU.64 R32, [R1+0x59d0] ;  /* 0x0059d00001207983 */ /* 0x000f280000300a00 */
[----:B------:R-:W-:Y:S04]  /*8dd80*/  STL.64 [R1+0x850], R56 ;  /* 0x0008503801007387 */ /* 0x000fe80000100a00 */
[----:B------:R0:W-:Y:S04]  /*8dd90*/  STL.64 [R1+0x858], R58 ;  /* 0x0008583a01007387 */ /* 0x0001e80000100a00 */
[----:B0-----:R-:W4:Y:S04]  /*8dda0*/  LDL.LU.64 R58, [R1+0x59c8] ;  /* 0x0059c800013a7983 */ /* 0x001f280000300a00 */
[----:B------:R-:W4:Y:S01]  /*8ddb0*/  LDL.LU.64 R56, [R1+0x59c0] ;  /* 0x0059c00001387983 */ /* 0x000f220000300a00 */
[----:B---3--:R-:W-:Y:S03]  /*8ddc0*/  HMMA.16816.F32.BF16 R16, R40, R16, R4 ;  /* 0x000000102810723c */ /* 0x008fe60000041804 */
[----:B------:R-:W3:-:S15]  /*8ddd0*/  LDL.LU R4, [R1+0x59b8] ;  /* 0x0059b80001047983 */ /* 0x000ede0000300800 */
[----:B------:R-:W-:Y:S01]  /*8dde0*/  NOP ;  /* 0x0000000000007918 */ /* 0x000fe20000000000 */
[----:B------:R0:W-:Y:S04]  /*8ddf0*/  STL.64 [R1+0x840], R16 ;  /* 0x0008401001007387 */ /* 0x0001e80000100a00 */
[----:B------:R-:W-:Y:S01]  /*8de00*/  STL.64 [R1+0x848], R18 ;  /* 0x0008481201007387 */ /* 0x000fe20000100a00 */
[----:B--2---:R-:W-:Y:S03]  /*8de10*/  HMMA.16816.F32.BF16 R24, R40, R24, R20 ;  /* 0x000000182818723c */ /* 0x004fe60000041814 */
[----:B0-----:R-:W2:Y:S04]  /*8de20*/  LDL.LU.64 R16, [R1+0x59b0] ;  /* 0x0059b00001107983 */ /* 0x001ea80000300a00 */
[----:B------:R-:W2:Y:S01]  /*8de30*/  LDL.LU.64 R20, [R1+0x59a8] ;  /* 0x0059a80001147983 */ /* 0x000ea20000300a00 */
[----:B------:R-:W-:-:S07]  /*8de40*/  IMAD.MOV.U32 R49, RZ, RZ, R60 ;  /* 0x000000ffff317224 */ /* 0x000fce00078e003c */
[C---:B------:R-:W-:Y:S08]  /*8de50*/  HMMA.16816.F32.BF16 R48, R40.reuse, R48, R36 ;  /* 0x000000302830723c */ /* 0x040ff00000041824 */
[C---:B----4-:R-:W-:Y:S01]  /*8de60*/  HMMA.16816.F32.BF16 R32, R40.reuse, R32, R28 ;  /* 0x000000202820723c */ /* 0x050fe2000004181c */
[----:B------:R0:W-:Y:S04]  /*8de70*/  STL.64 [R1+0x830], R24 ;  /* 0x0008301801007387 */ /* 0x0001e80000100a00 */
[----:B------:R1:W-:Y:S04]  /*8de80*/  STL.64 [R1+0x838], R26 ;  /* 0x0008381a01007387 */ /* 0x0003e80000100a00 */
[----:B0-----:R-:W4:Y:S04]  /*8de90*/  LDL.LU R24, [R1+0x7b0] ;  /* 0x0007b00001187983 */ /* 0x001f280000300800 */
[----:B------:R-:W4:Y:S01]  /*8dea0*/  LDL.LU R25, [R1+0x7b4] ;  /* 0x0007b40001197983 */ /* 0x000f220000300800 */
[----:B------:R-:W-:Y:S03]  /*8deb0*/  HMMA.16816.F32.BF16 R56, R40, R52, R56 ;  /* 0x000000342838723c */ /* 0x000fe60000041838 */
[----:B-1----:R-:W4:Y:S02]  /*8dec0*/  LDL.LU R26, [R1+0x7b8] ;  /* 0x0007b800011a7983 */ /* 0x002f240000300800 */
[----:B------:R-:W-:-:S02]  /*8ded0*/  IMAD.MOV.U32 R23, RZ, RZ, R35 ;  /* 0x000000ffff177224 */ /* 0x000fc400078e0023 */
[----:B------:R-:W4:Y:S01]  /*8dee0*/  LDL.LU R27, [R1+0x7bc] ;  /* 0x0007bc00011b7983 */ /* 0x000f220000300800 */
[----:B------:R-:W-:-:S03]  /*8def0*/  IMAD.MOV.U32 R22, RZ, RZ, R34 ;  /* 0x000000ffff167224 */ /* 0x000fc600078e0022 */
[----:B------:R-:W3:Y:S04]  /*8df00*/  LDL.LU.64 R28, [R1+0x59a0] ;  /* 0x0059a000011c7983 */ /* 0x000ee80000300a00 */
[----:B------:R0:W-:Y:S01]  /*8df10*/  STL.64 [R1+0x820], R32 ;  /* 0x0008202001007387 */ /* 0x0001e20000100a00 */
[----:B------:R-:W-:-:S03]  /*8df20*/  IMAD.MOV.U32 R61, RZ, RZ, R53 ;  /* 0x000000ffff3d7224 */ /* 0x000fc600078e0035 */
[----:B0-----:R-:W4:Y:S04]  /*8df30*/  LDL.LU.64 R32, [R1+0x5998] ;  /* 0x0059980001207983 */ /* 0x001f280000300a00 */
[----:B------:R0:W-:Y:S04]  /*8df40*/  STL [R1+0x5374], R23 ;  /* 0x0053741701007387 */ /* 0x0001e80000100800 */
[----:B------:R1:W-:Y:S04]  /*8df50*/  STL [R1+0x5370], R22 ;  /* 0x0053701601007387 */ /* 0x0003e80000100800 */
[----:B------:R-:W3:Y:S04]  /*8df60*/  LDL.LU.64 R38, [R1+0x5990] ;  /* 0x0059900001267983 */ /* 0x000ee80000300a00 */
[----:B------:R-:W3:Y:S04]  /*8df70*/  LDL.LU.64 R36, [R1+0x5988] ;  /* 0x0059880001247983 */ /* 0x000ee80000300a00 */
[----:B------:R1:W-:Y:S04]  /*8df80*/  STL.64 [R1+0x810], R48 ;  /* 0x0008103001007387 */ /* 0x0003e80000100a00 */
[----:B------:R-:W-:Y:S01]  /*8df90*/  STL.64 [R1+0x818], R50 ;  /* 0x0008183201007387 */ /* 0x000fe20000100a00 */
[----:B0-----:R-:W-:-:S02]  /*8dfa0*/  IMAD.MOV.U32 R23, RZ, RZ, R58 ;  /* 0x000000ffff177224 */ /* 0x001fc400078e003a */
[----:B-1----:R-:W-:Y:S01]  /*8dfb0*/  IMAD.MOV.U32 R22, RZ, RZ, R59 ;  /* 0x000000ffff167224 */ /* 0x002fe200078e003b */
[----:B------:R-:W3:Y:S04]  /*8dfc0*/  LDL.LU.64 R48, [R1+0x5980] ;  /* 0x0059800001307983 */ /* 0x000ee80000300a00 */
[----:B------:R-:W3:Y:S04]  /*8dfd0*/  LDL.LU.64 R52, [R1+0x5978] ;  /* 0x0059780001347983 */ /* 0x000ee80000300a00 */
[----:B------:R0:W-:Y:S04]  /*8dfe0*/  STL.64 [R1+0x800], R56 ;  /* 0x0008003801007387 */ /* 0x0001e80000100a00 */
[----:B------:R-:W3:Y:S04]  /*8dff0*/  LDL.LU.64 R58, [R1+0x5970] ;  /* 0x00597000013a7983 */ /* 0x000ee80000300a00 */
[----:B0-----:R-:W4:Y:S04]  /*8e000*/  LDL.LU.64 R56, [R1+0x5968] ;  /* 0x0059680001387983 */ /* 0x001f280000300a00 */
[----:B------:R-:W-:Y:S04]  /*8e010*/  STL.64 [R1+0x5958], R22 ;  /* 0x0059581601007387 */ /* 0x000fe80000100a00 */
[----:B--2---:R0:W-:Y:S04]  /*8e020*/  STL.64 [R1+0x5950], R20 ;  /* 0x0059501401007387 */ /* 0x0041e80000100a00 */
[----:B0-----:R-:W2:Y:S04]  /*8e030*/  LDL.LU R20, [R1+0x7f0] ;  /* 0x0007f00001147983 */ /* 0x001ea80000300800 */
[----:B------:R-:W2:Y:S04]  /*8e040*/  LDL.LU R21, [R1+0x7f4] ;  /* 0x0007f40001157983 */ /* 0x000ea80000300800 */
[----:B------:R-:W2:Y:S04]  /*8e050*/  LDL.LU R22, [R1+0x7f8] ;  /* 0x0007f80001167983 */ /* 0x000ea80000300800 */
[----:B------:R-:W2:Y:S04]  /*8e060*/  LDL.LU R23, [R1+0x7fc] ;  /* 0x0007fc0001177983 */ /* 0x000ea80000300800 */
[----:B---3--:R-:W-:Y:S04]  /*8e070*/  STL.64 [R1+0x57c8], R58 ;  /* 0x0057c83a01007387 */ /* 0x008fe80000100a00 */
[----:B----4-:R-:W-:Y:S01]  /*8e080*/  STL.64 [R1+0x57c0], R56 ;  /* 0x0057c03801007387 */ /* 0x010fe20000100a00 */
[----:B--2---:R-:W-:-:S15]  /*8e090*/  HMMA.16816.F32.BF16 R20, R40, R56, R20 ;  /* 0x000000382814723c */ /* 0x004fde0000041814 */
[----:B------:R-:W-:-:S04]  /*8e0a0*/  NOP ;  /* 0x0000000000007918 */ /* 0x000fc80000000000 */
[----:B------:R-:W-:Y:S04]  /*8e0b0*/  STL.64 [R1+0x7f0], R20 ;  /* 0x0007f01401007387 */ /* 0x000fe80000100a00 */
[----:B------:R0:W-:Y:S02]  /*8e0c0*/  STL.64 [R1+0x7f8], R22 ;  /* 0x0007f81601007387 */ /* 0x0001e40000100a00 */
[C---:B0-----:R-:W-:Y:S08]  /*8e0d0*/  HMMA.16816.F32.BF16 R20, R40.reuse, R52, R8 ;  /* 0x000000342814723c */ /* 0x041ff00000041808 */
[----:B------:R-:W-:-:S15]  /*8e0e0*/  HMMA.16816.F32.BF16 R8, R40, R48, R12 ;  /* 0x000000302808723c */ /* 0x000fde000004180c */
[----:B------:R-:W-:-:S04]  /*8e0f0*/  NOP ;  /* 0x0000000000007918 */ /* 0x000fc80000000000 */
[----:B------:R-:W-:Y:S02]  /*8e100*/  IMAD.MOV.U32 R50, RZ, RZ, R8 ;  /* 0x000000ffff327224 */ /* 0x000fe400078e0008 */
[----:B------:R-:W-:Y:S02]  /*8e110*/  IMAD.MOV.U32 R51, RZ, RZ, R9 ;  /* 0x000000ffff337224 */ /* 0x000fe400078e0009 */
[----:B------:R-:W-:Y:S01]  /*8e120*/  IMAD.MOV.U32 R34, RZ, RZ, R10 ;  /* 0x000000ffff227224 */ /* 0x000fe200078e000a */
[----:B------:R-:W-:Y:S02]  /*8e130*/  MOV R35, R11 ;  /* 0x0000000b00237202 */ /* 0x000fe40000000f00 */
[----:B------:R-:W-:Y:S01]  /*8e140*/  HMMA.16816.F32.BF16 R8, R40, R36, R44 ;  /* 0x000000242808723c */ /* 0x000fe2000004182c */
[----:B------:R0:W-:Y:S04]  /*8e150*/  STL.64 [R1+0x7e0], R20 ;  /* 0x0007e01401007387 */ /* 0x0001e80000100a00 */
[----:B------:R1:W-:Y:S04]  /*8e160*/  STL.64 [R1+0x7e8], R22 ;  /* 0x0007e81601007387 */ /* 0x0003e80000100a00 */
[----:B------:R-:W-:Y:S04]  /*8e170*/  STL.64 [R1+0x57b8], R50 ;  /* 0x0057b83201007387 */ /* 0x000fe80000100a00 */
[----:B------:R-:W-:Y:S06]  /*8e180*/  STL.64 [R1+0x57b0], R48 ;  /* 0x0057b03001007387 */ /* 0x000fec0000100a00 */
[----:B------:R-:W-:-:S02]  /*8e190*/  IMAD.MOV.U32 R30, RZ, RZ, R8 ;  /* 0x000000ffff1e7224 */ /* 0x000fc400078e0008 */
[----:B------:R-:W-:Y:S02]  /*8e1a0*/  IMAD.MOV.U32 R31, RZ, RZ, R9 ;  /* 0x000000ffff1f7224 */ /* 0x000fe400078e0009 */
[----:B------:R-:W-:Y:S02]  /*8e1b0*/  IMAD.MOV.U32 R54, RZ, RZ, R10 ;  /* 0x000000ffff367224 */ /* 0x000fe400078e000a */
[----:B------:R-:W-:Y:S02]  /*8e1c0*/  IMAD.MOV.U32 R55, RZ, RZ, R11 ;  /* 0x000000ffff377224 */ /* 0x000fe400078e000b */
[----:B------:R-:W-:Y:S03]  /*8e1d0*/  HMMA.16816.F32.BF16 R8, R40, R32, R24 ;  /* 0x000000202808723c */ /* 0x000fe60000041818 */
[----:B------:R-:W-:Y:S04]  /*8e1e0*/  STL.64 [R1+0x57d8], R54 ;  /* 0x0057d83601007387 */ /* 0x000fe80000100a00 */
[----:B------:R-:W-:Y:S04]  /*8e1f0*/  STL.64 [R1+0x57d0], R52 ;  /* 0x0057d03401007387 */ /* 0x000fe80000100a00 */
[----:B------:R-:W-:Y:S04]  /*8e200*/  STL.64 [R1+0x57a8], R38 ;  /* 0x0057a82601007387 */ /* 0x000fe80000100a00 */
[----:B------:R-:W-:Y:S04]  /*8e210*/  STL.64 [R1+0x57a0], R36 ;  /* 0x0057a02401007387 */ /* 0x000fe80000100a00 */
[----:B------:R2:W-:Y:S04]  /*8e220*/  STL.64 [R1+0x7b0], R8 ;  /* 0x0007b00801007387 */ /* 0x0005e80000100a00 */
        /* <DEDUP_REMOVED lines=13> */
[----:B--2---:R-:W2:Y:S04]  /*8e300*/  LDL.LU R8, [R1+0x770] ;  /* 0x0007700001087983 */ /* 0x004ea80000300800 */
[----:B------:R-:W2:Y:S04]  /*8e310*/  LDL.LU R9, [R1+0x774] ;  /* 0x0007740001097983 */ /* 0x000ea80000300800 */
[----:B---3--:R-:W2:Y:S04]  /*8e320*/  LDL.LU R10, [R1+0x778] ;  /* 0x00077800010a7983 */ /* 0x008ea80000300800 */
[----:B------:R-:W2:Y:S04]  /*8e330*/  LDL.LU R11, [R1+0x77c] ;  /* 0x00077c00010b7983 */ /* 0x000ea80000300800 */
[----:B------:R-:W3:Y:S04]  /*8e340*/  LDL.LU R36, [R1+0x3a0] ;  /* 0x0003a00001247983 */ /* 0x000ee80000300800 */
[----:B------:R-:W3:Y:S04]  /*8e350*/  LDL.LU R37, [R1+0x3a4] ;  /* 0x0003a40001257983 */ /* 0x000ee80000300800 */
[----:B------:R-:W3:Y:S01]  /*8e360*/  LDL.LU R38, [R1+0x3a8] ;  /* 0x0003a80001267983 */ /* 0x000ee20000300800 */
[----:B------:R-:W-:-:S03]  /*8e370*/  IMAD.MOV.U32 R56, RZ, RZ, R4 ;  /* 0x000000ffff387224 */ /* 0x000fc600078e0004 */
[----:B------:R-:W3:Y:S04]  /*8e380*/  LDL.LU R39, [R1+0x3ac] ;  /* 0x0003ac0001277983 */ /* 0x000ee80000300800 */
        /* <DEDUP_REMOVED lines=14> */
[----:B0-----:R-:W2:Y:S01]  /*8e470*/  LDL.64 R32, [R1+0x120] ;  /* 0x0001200001207983 */ /* 0x001ea20000100a00 */
[----:B----4-:R-:W-:-:S15]  /*8e480*/  HMMA.16816.F32.BF16 R24, R40, R28, R24 ;  /* 0x0000001c2818723c */ /* 0x010fde0000041818 */
[----:B------:R-:W-:-:S04]  /*8e490*/  NOP ;  /* 0x0000000000007918 */ /* 0x000fc80000000000 */
[----:B------:R0:W-:Y:S01]  /*8e4a0*/  STL [R1+0x7a0], R24 ;  /* 0x0007a01801007387 */ /* 0x0001e20000100800 */
[----:B------:R-:W-:-:S03]  /*8e4b0*/  IMAD.MOV.U32 R18, RZ, RZ, R25 ;  /* 0x000000ffff127224 */ /* 0x000fc600078e0019 */
[----:B------:R-:W-:Y:S04]  /*8e4c0*/  STL [R1+0x7ac], R27 ;  /* 0x0007ac1b01007387 */ /* 0x000fe80000100800 */
[----:B0-----:R-:W4:Y:S04]  /*8e4d0*/  LDL.LU.64 R24, [R1+0x5960] ;  /* 0x0059600001187983 */ /* 0x001f280000300a00 */
        /* <DEDUP_REMOVED lines=11> */
[----:B------:R-:W3:Y:S01]  /*8e590*/  LDL.LU.64 R20, [R1+0x5950] ;  /* 0x0059500001147983 */ /* 0x000ee20000300a00 */
[C---:B--2---:R-:W-:Y:S08]  /*8e5a0*/  HMMA.16816.F32.BF16 R8, R40.reuse, R16, R8 ;  /* 0x000000102808723c */ /* 0x044ff00000041808 */
[----:B---3--:R-:W-:-:S15]  /*8e5b0*/  HMMA.16816.F32.BF16 R12, R40, R20, R12 ;  /* 0x00000014280c723c */ /* 0x008fde000004180c */
[----:B------:R-:W-:-:S04]  /*8e5c0*/  NOP ;  /* 0x0000000000007918 */ /* 0x000fc80000000000 */
[----:B------:R-:W-:Y:S04]  /*8e5d0*/  STL.64 [R1+0x780], R12 ;  /* 0x0007800c01007387 */ /* 0x000fe80000100a00 */
[----:B------:R0:W-:Y:S04]  /*8e5e0*/  STL.64 [R1+0x788], R14 ;  /* 0x0007880e01007387 */ /* 0x0001e80000100a00 */
[----:B0-----:R-:W2:Y:S04]  /*8e5f0*/  LDL.LU.64 R14, [R1+0x5948] ;  /* 0x00594800010e7983 */ /* 0x001ea80000300a00 */
[----:B------:R-:W3:Y:S04]  /*8e600*/  LDL.LU.64 R12, [R1+0x5940] ;  /* 0x00594000010c7983 */ /* 0x000ee80000300a00 */
[----:B----4-:R-:W-:Y:S04]  /*8e610*/  STL.64 [R1+0x5778], R22 ;  /* 0x0057781601007387 */ /* 0x010fe80000100a00 */
[----:B------:R0:W-:Y:S04]  /*8e620*/  STL.64 [R1+0x5770], R20 ;  /* 0x0057701401007387 */ /* 0x0001e80000100a00 */
[----:B0-----:R-:W4:Y:S04]  /*8e630*/  LDL.64 R20, [R1+0x130] ;  /* 0x0001300001147983 */ /* 0x001f280000100a00 */
[----:B------:R-:W-:Y:S04]  /*8e640*/  STL.64 [R1+0x770], R8 ;  /* 0x0007700801007387 */ /* 0x000fe80000100a00 */
[----:B------:R0:W-:Y:S04]  /*8e650*/  STL.64 [R1+0x778], R10 ;  /* 0x0007780a01007387 */ /* 0x0001e80000100a00 */
[----:B0-----:R-:W2:Y:S04]  /*8e660*/  LDL.LU.64 R10, [R1+0x5938] ;  /* 0x00593800010a7983 */ /* 0x001ea80000300a00 */
[----:B------:R-:W2:Y:S01]  /*8e670*/  LDL.LU.64 R8, [R1+0x5930] ;  /* 0x0059300001087983 */ /* 0x000ea20000300a00 */
[----:B------:R-:W-:-:S05]  /*8e680*/  IMAD.MOV.U32 R19, RZ, RZ, R26 ;  /* 0x000000ffff137224 */ /* 0x000fca00078e001a */
        /* <DEDUP_REMOVED lines=8> */
[----:B------:R-:W-:Y:S01]  /*8e710*/  STL.64 [R1+0x760], R4 ;  /* 0x0007600401007387 */ /* 0x000fe20000100a00 */
[----:B--2---:R-:W-:Y:S03]  /*8e720*/  HMMA.16816.F32.BF16 R44, R40, R8, R44 ;  /* 0x00000008282c723c */ /* 0x004fe6000004182c */
[----:B------:R0:W-:Y:S04]  /*8e730*/  STL.64 [R1+0x768], R6 ;  /* 0x0007680601007387 */ /* 0x0001e80000100a00 */
[----:B0-----:R-:W2:Y:S04]  /*8e740*/  LDL.LU.64 R6, [R1+0x5928] ;  /* 0x0059280001067983 */ /* 0x001ea80000300a00 */
[----:B------:R-:W3:Y:S04]  /*8e750*/  LDL.LU.64 R4, [R1+0x5920] ;  /* 0x0059200001047983 */ /* 0x000ee80000300a00 */
        /* <DEDUP_REMOVED lines=8> */
[----:B0-----:R-:W4:Y:S04]  /*8e7e0*/  LDL.LU.64 R46, [R1+0x5918] ;  /* 0x00591800012e7983 */ /* 0x001f280000300a00 */
[----:B------:R-:W4:Y:S04]  /*8e7f0*/  LDL.LU.64 R44, [R1+0x5910] ;  /* 0x00591000012c7983 */ /* 0x000f280000300a00 */
[----:B------:R-:W-:Y:S04]  /*8e800*/  STL.64 [R1+0x5808], R10 ;  /* 0x0058080a01007387 */ /* 0x000fe80000100a00 */
[----:B------:R4:W-:Y:S01]  /*8e810*/  STL.64 [R1+0x5800], R8 ;  /* 0x0058000801007387 */ /* 0x0009e20000100a00 */
[----:B------:R-:W-:-:S02]  /*8e820*/  IMAD.MOV.U32 R52, RZ, RZ, R2 ;  /* 0x000000ffff347224 */ /* 0x000fc400078e0002 */
[----:B------:R-:W-:Y:S02]  /*8e830*/  IMAD.MOV.U32 R53, RZ, RZ, R0 ;  /* 0x000000ffff357224 */ /* 0x000fe400078e0000 */
[----:B------:R-:W-:Y:S01]  /*8e840*/  IMAD.MOV.U32 R57, RZ, RZ, R3 ;  /* 0x000000ffff397224 */ /* 0x000fe200078e0003 */
[----:B--2---:R-:W-:Y:S04]  /*8e850*/  STL.64 [R1+0x5818], R6 ;  /* 0x0058180601007387 */ /* 0x004fe80000100a00 */
[----:B---3--:R0:W-:Y:S01]  /*8e860*/  STL.64 [R1+0x5810], R4 ;  /* 0x0058100401007387 */ /* 0x0081e20000100a00 */
[----:B----4-:R-:W-:Y:S08]  /*8e870*/  HMMA.16816.F32.BF16 R8, R40, R4, R12 ;  /* 0x000000042808723c */ /* 0x010ff0000004180c */
[C---:B0-----:R-:W-:Y:S11]  /*8e880*/  HMMA.16816.F32.BF16 R4, R44.reuse, R20, R16 ;  /* 0x000000142c04723c */ /* 0x041ff60000041810 */
[----:B------:R-:W-:Y:S04]  /*8e890*/  STL.64 [R1+0x3d0], R8 ;  /* 0x0003d00801007387 */ /* 0x000fe80000100a00 */
[----:B------:R-:W-:Y:S04]  /*8e8a0*/  STL.64 [R1+0x3d8], R10 ;  /* 0x0003d80a01007387 */ /* 0x000fe80000100a00 */
[----:B------:R-:W-:Y:S04]  /*8e8b0*/  STL.64 [R1+0x3c0], R4 ;  /* 0x0003c00401007387 */ /* 0x000fe80000100a00 */
[----:B------:R0:W-:Y:S02]  /*8e8c0*/  STL.64 [R1+0x3c8], R6 ;  /* 0x0003c80601007387 */ /* 0x0001e40000100a00 */
[C---:B0-----:R-:W-:Y:S08]  /*8e8d0*/  HMMA.16816.F32.BF16 R4, R44.reuse, R32, R28 ;  /* 0x000000202c04723c */ /* 0x041ff0000004181c */
[C---:B------:R-:W-:Y:S11]  /*8e8e0*/  HMMA.16816.F32.BF16 R8, R44.reuse, R52, R36 ;  /* 0x000000342c08723c */ /* 0x040ff60000041824 */
[----:B------:R-:W-:Y:S04]  /*8e8f0*/  STL.64 [R1+0x3b0], R4 ;  /* 0x0003b00401007387 */ /* 0x000fe80000100a00 */
[----:B------:R0:W-:Y:S02]  /*8e900*/  STL.64 [R1+0x3b8], R6 ;  /* 0x0003b80601007387 */ /* 0x0001e40000100a00 */
[----:B0-----:R-:W-:Y:S02]  /*8e910*/  HMMA.16816.F32.BF16 R4, R44, R56, R48 ;  /* 0x000000382c04723c */ /* 0x001fe40000041830 */
[----:B------:R0:W-:Y:S04]  /*8e920*/  STL.64 [R1+0x3a0], R8 ;  /* 0x0003a00801007387 */ /* 0x0001e80000100a00 */
[----:B------:R-:W-:-:S13]  /*8e930*/  STL.64 [R1+0x3a8], R10 ;  /* 0x0003a80a01007387 */ /* 0x000fda0000100a00 */
[----:B------:R-:W-:Y:S04]  /*8e940*/  STL.64 [R1+0x390], R4 ;  /* 0x0003900401007387 */ /* 0x000fe80000100a00 */
[----:B------:R-:W2:Y:S04]  /*8e950*/  LDL.LU R28, [R1+0x670] ;  /* 0x00067000011c7983 */ /* 0x000ea80000300800 */
[----:B------:R-:W2:Y:S04]  /*8e960*/  LDL.LU R29, [R1+0x674] ;  /* 0x00067400011d7983 */ /* 0x000ea80000300800 */
[----:B------:R-:W3:Y:S04]  /*8e970*/  LDL.LU R30, [R1+0x678] ;  /* 0x00067800011e7983 */ /* 0x000ee80000300800 */
[----:B------:R-:W3:Y:S01]  /*8e980*/  LDL.LU R31, [R1+0x67c] ;  /* 0x00067c00011f7983 */ /* 0x000ee20000300800 */
[----:B------:R-:W-:-:S02]  /*8e990*/  IMAD.MOV.U32 R60, RZ, RZ, R32 ;  /* 0x000000ffff3c7224 */ /* 0x000fc400078e0020 */
[----:B------:R-:W-:Y:S01]  /*8e9a0*/  IMAD.MOV.U32 R3, RZ, RZ, R33 ;  /* 0x000000ffff037224 */ /* 0x000fe200078e0021 */
[----:B---3--:R-:W-:Y:S04]  /*8e9b0*/  STL.64 [R1+0x5828], R30 ;  /* 0x0058281e01007387 */ /* 0x008fe80000100a00 */
[----:B--2---:R1:W-:Y:S04]  /*8e9c0*/  STL.64 [R1+0x5820], R28 ;  /* 0x0058201c01007387 */ /* 0x0043e80000100a00 */
[----:B------:R-:W2:Y:S04]  /*8e9d0*/  LDL R32, [R1+0x10] ;  /* 0x0000100001207983 */ /* 0x000ea80000100800 */
[----:B------:R-:W2:Y:S04]  /*8e9e0*/  LDL R33, [R1+0x14] ;  /* 0x0000140001217983 */ /* 0x000ea80000100800 */
[----:B--2---:R2:W-:Y:S04]  /*8e9f0*/  STL.64 [R1+0x5830], R32 ;  /* 0x0058302001007387 */ /* 0x0045e80000100a00 */
[----:B------:R-:W3:Y:S04]  /*8ea00*/  LDL.LU R52, [R1+0x690] ;  /* 0x0006900001347983 */ /* 0x000ee80000300800 */
[----:B------:R-:W3:Y:S04]  /*8ea10*/  LDL.LU R53, [R1+0x694] ;  /* 0x0006940001357983 */ /* 0x000ee80000300800 */
[----:B------:R-:W4:Y:S04]  /*8ea20*/  LDL.LU R54, [R1+0x698] ;  /* 0x0006980001367983 */ /* 0x000f280000300800 */
[----:B------:R-:W4:Y:S04]  /*8ea30*/  LDL.LU R55, [R1+0x69c] ;  /* 0x00069c0001377983 */ /* 0x000f280000300800 */
[----:B----4-:R-:W-:Y:S04]  /*8ea40*/  STL.64 [R1+0x5840], R54 ;  /* 0x0058403601007387 */ /* 0x010fe80000100a00 */
[----:B---3--:R3:W-:Y:S04]  /*8ea50*/  STL.64 [R1+0x5838], R52 ;  /* 0x0058383401007387 */ /* 0x0087e80000100a00 */
[----:B------:R-:W4:Y:S04]  /*8ea60*/  LDL R16, [R1+0x20] ;  /* 0x0000200001107983 */ /* 0x000f280000100800 */
[----:B------:R-:W4:Y:S04]  /*8ea70*/  LDL R17, [R1+0x24] ;  /* 0x0000240001117983 */ /* 0x000f280000100800 */
[----:B----4-:R-:W-:Y:S04]  /*8ea80*/  STL.64 [R1+0x5848], R16 ;  /* 0x0058481001007387 */ /* 0x010fe80000100a00 */
[----:B0-----:R-:W4:Y:S04]  /*8ea90*/  LDL R8, [R1+0x30] ;  /* 0x0000300001087983 */ /* 0x001f280000100800 */
[----:B------:R-:W4:Y:S04]  /*8eaa0*/  LDL R9, [R1+0x34] ;  /* 0x0000340001097983 */ /* 0x000f280000100800 */
[----:B----4-:R-:W-:Y:S04]  /*8eab0*/  STL.64 [R1+0x5850], R8 ;  /* 0x0058500801007387 */ /* 0x010fe80000100a00 */
[----:B------:R-:W4:Y:S04]  /*8eac0*/  LDL R36, [R1+0x40] ;  /* 0x0000400001247983 */ /* 0x000f280000100800 */
[----:B------:R-:W4:Y:S04]  /*8ead0*/  LDL R37, [R1+0x44] ;  /* 0x0000440001257983 */ /* 0x000f280000100800 */
[----:B----4-:R0:W-:Y:S04]  /*8eae0*/  STL.64 [R1+0x5858], R36 ;  /* 0x0058582401007387 */ /* 0x0101e80000100a00 */
[----:B-1----:R-:W4:Y:S04]  /*8eaf0*/  LDL.LU R28, [R1+0x6c0] ;  /* 0x0006c000011c7983 */ /* 0x002f280000300800 */
[----:B------:R-:W4:Y:S04]  /*8eb00*/  LDL.LU R29, [R1+0x6c4] ;  /* 0x0006c400011d7983 */ /* 0x000f280000300800 */
[----:B------:R-:W2:Y:S04]  /*8eb10*/  LDL.LU R30, [R1+0x6c8] ;  /* 0x0006c800011e7983 */ /* 0x000ea80000300800 */
[----:B------:R-:W2:Y:S04]  /*8eb20*/  LDL.LU R31, [R1+0x6cc] ;  /* 0x0006cc00011f7983 */ /* 0x000ea80000300800 */
[----:B--2---:R-:W-:Y:S04]  /*8eb30*/  STL.64 [R1+0x5868], R30 ;  /* 0x0058681e01007387 */ /* 0x004fe80000100a00 */
[----:B----4-:R1:W-:Y:S04]  /*8eb40*/  STL.64 [R1+0x5860], R28 ;  /* 0x0058601c01007387 */ /* 0x0103e80000100a00 */
        /* <DEDUP_REMOVED lines=9> */
[----:B------:R-:W3:Y:S04]  /*8ebe0*/  LDL R48, [R1+0x70] ;  /* 0x0000700001307983 */ /* 0x000ee80000100800 */
[----:B------:R-:W3:Y:S04]  /*8ebf0*/  LDL R49, [R1+0x74] ;  /* 0x0000740001317983 */ /* 0x000ee80000100800 */
[----:B---3--:R3:W-:Y:S04]  /*8ec00*/  STL.64 [R1+0x5888], R48 ;  /* 0x0058883001007387 */ /* 0x0087e80000100a00 */
[----:B0-----:R-:W4:Y:S04]  /*8ec10*/  LDL.LU R36, [R1+0x6f0] ;  /* 0x0006f00001247983 */ /* 0x001f280000300800 */
[----:B------:R-:W4:Y:S04]  /*8ec20*/  LDL.LU R37, [R1+0x6f4] ;  /* 0x0006f40001257983 */ /* 0x000f280000300800 */
[----:B------:R-:W2:Y:S04]  /*8ec30*/  LDL.LU R38, [R1+0x6f8] ;  /* 0x0006f80001267983 */ /* 0x000ea80000300800 */
[----:B------:R-:W2:Y:S04]  /*8ec40*/  LDL.LU R39, [R1+0x6fc] ;  /* 0x0006fc0001277983 */ /* 0x000ea80000300800 */
[----:B--2---:R-:W-:Y:S04]  /*8ec50*/  STL.64 [R1+0x5898], R38 ;  /* 0x0058982601007387 */ /* 0x004fe80000100a00 */
[----:B----4-:R0:W-:Y:S04]  /*8ec60*/  STL.64 [R1+0x5890], R36 ;  /* 0x0058902401007387 */ /* 0x0101e80000100a00 */
[----:B-1----:R-:W2:Y:S04]  /*8ec70*/  LDL R28, [R1+0x80] ;  /* 0x00008000011c7983 */ /* 0x002ea80000100800 */
[----:B------:R-:W2:Y:S04]  /*8ec80*/  LDL R29, [R1+0x84] ;  /* 0x00008400011d7983 */ /* 0x000ea80000100800 */
[----:B--2---:R1:W-:Y:S04]  /*8ec90*/  STL.64 [R1+0x58a0], R28 ;  /* 0x0058a01c01007387 */ /* 0x0043e80000100a00 */
[----:B------:R-:W2:Y:S04]  /*8eca0*/  LDL R52, [R1+0x90] ;  /* 0x0000900001347983 */ /* 0x000ea80000100800 */
[----:B------:R-:W2:Y:S04]  /*8ecb0*/  LDL R53, [R1+0x94] ;  /* 0x0000940001357983 */ /* 0x000ea80000100800 */
[----:B--2---:R2:W-:Y:S04]  /*8ecc0*/  STL.64 [R1+0x58a8], R52 ;  /* 0x0058a83401007387 */ /* 0x0045e80000100a00 */
[----:B---3--:R-:W3:Y:S04]  /*8ecd0*/  LDL.LU R48, [R1+0x710] ;  /* 0x0007100001307983 */ /* 0x008ee80000300800 */
[----:B------:R-:W3:Y:S04]  /*8ece0*/  LDL.LU R49, [R1+0x714] ;  /* 0x0007140001317983 */ /* 0x000ee80000300800 */
[----:B------:R-:W4:Y:S04]  /*8ecf0*/  LDL.LU R50, [R1+0x718] ;  /* 0x0007180001327983 */ /* 0x000f280000300800 */
[----:B------:R-:W4:Y:S04]  /*8ed00*/  LDL.LU R51, [R1+0x71c] ;  /* 0x00071c0001337983 */ /* 0x000f280000300800 */
[----:B----4-:R-:W-:Y:S04]  /*8ed10*/  STL.64 [R1+0x58b8], R50 ;  /* 0x0058b83201007387 */ /* 0x010fe80000100a00 */
[----:B---3--:R3:W-:Y:S04]  /*8ed20*/  STL.64 [R1+0x58b0], R48 ;  /* 0x0058b03001007387 */ /* 0x0087e80000100a00 */
[----:B0-----:R-:W4:Y:S04]  /*8ed30*/  LDL R36, [R1+0xa0] ;  /* 0x0000a00001247983 */ /* 0x001f280000100800 */
        /* <DEDUP_REMOVED lines=29> */
[----:B------:R-:W4:Y:S04]  /*8ef10*/  LDL.LU R52, [R1+0x360] ;  /* 0x0003600001347983 */ /* 0x000f280000300800 */
[----:B------:R-:W4:Y:S04]  /*8ef20*/  LDL.LU R53, [R1+0x364] ;  /* 0x0003640001357983 */ /* 0x000f280000300800 */
[----:B------:R-:W4:Y:S04]  /*8ef30*/  LDL.LU R54, [R1+0x368] ;  /* 0x0003680001367983 */ /* 0x000f280000300800 */
[----:B------:R-:W4:Y:S04]  /*8ef40*/  LDL.LU R55, [R1+0x36c] ;  /* 0x00036c0001377983 */ /* 0x000f280000300800 */
[----:B---3--:R-:W3:Y:S04]  /*8ef50*/  LDL R48, [R1+0xe0] ;  /* 0x0000e00001307983 */ /* 0x008ee80000100800 */
[----:B------:R-:W3:Y:S04]  /*8ef60*/  LDL R49, [R1+0xe4] ;  /* 0x0000e40001317983 */ /* 0x000ee80000100800 */
[----:B0-----:R-:W3:Y:S04]  /*8ef70*/  LDL.LU R36, [R1+0x370] ;  /* 0x0003700001247983 */ /* 0x001ee80000300800 */
[----:B------:R-:W3:Y:S04]  /*8ef80*/  LDL.LU R37, [R1+0x374] ;  /* 0x0003740001257983 */ /* 0x000ee80000300800 */
[----:B------:R-:W3:Y:S04]  /*8ef90*/  LDL.LU R38, [R1+0x378] ;  /* 0x0003780001267983 */ /* 0x000ee80000300800 */
[----:B------:R-:W3:Y:S04]  /*8efa0*/  LDL.LU R39, [R1+0x37c] ;  /* 0x00037c0001277983 */ /* 0x000ee80000300800 */
[----:B-1----:R-:W3:Y:S04]  /*8efb0*/  LDL R28, [R1+0xf0] ;  /* 0x0000f000011c7983 */ /* 0x002ee80000100800 */
[----:B------:R-:W3:Y:S04]  /*8efc0*/  LDL R29, [R1+0xf4] ;  /* 0x0000f400011d7983 */ /* 0x000ee80000100800 */
[----:B--2---:R-:W3:Y:S04]  /*8efd0*/  LDL.LU R40, [R1+0x380] ;  /* 0x0003800001287983 */ /* 0x004ee80000300800 */
[----:B------:R-:W3:Y:S04]  /*8efe0*/  LDL.LU R41, [R1+0x384] ;  /* 0x0003840001297983 */ /* 0x000ee80000300800 */
[----:B------:R-:W3:Y:S04]  /*8eff0*/  LDL.LU R42, [R1+0x388] ;  /* 0x00038800012a7983 */ /* 0x000ee80000300800 */
[----:B------:R-:W3:Y:S04]  /*8f000*/  LDL.LU R43, [R1+0x38c] ;  /* 0x00038c00012b7983 */ /* 0x000ee80000300800 */
        /* <DEDUP_REMOVED lines=18> */
[----:B------:R-:W2:Y:S01]  /*8f130*/  LDL.LU R14, [R1+0x6a8] ;  /* 0x0006a800010e7983 */ /* 0x000ea20000300800 */
[----:B------:R-:W-:-:S03]  /*8f140*/  IMAD.MOV.U32 R2, RZ, RZ, R20 ;  /* 0x000000ffff027224 */ /* 0x000fc600078e0014 */
[----:B------:R-:W2:Y:S04]  /*8f150*/  LDL.LU R15, [R1+0x6ac] ;  /* 0x0006ac00010f7983 */ /* 0x000ea80000300800 */
[----:B------:R-:W2:Y:S04]  /*8f160*/  LDL R20, [R1] ;  /* 0x0000000001147983 */ /* 0x000ea80000100800 */
[----:B------:R-:W2:Y:S04]  /*8f170*/  LDL.LU R56, [R1+0x680] ;  /* 0x0006800001387983 */ /* 0x000ea80000300800 */
[----:B------:R-:W2:Y:S04]  /*8f180*/  LDL.LU R57, [R1+0x684] ;  /* 0x0006840001397983 */ /* 0x000ea80000300800 */
[----:B------:R-:W2:Y:S04]  /*8f190*/  LDL.LU R58, [R1+0x688] ;  /* 0x00068800013a7983 */ /* 0x000ea80000300800 */
[----:B------:R-:W2:Y:S04]  /*8f1a0*/  LDL.LU R59, [R1+0x68c] ;  /* 0x00068c00013b7983 */ /* 0x000ea80000300800 */
[----:B------:R-:W-:Y:S04]  /*8f1b0*/  STL [R1+0x5264], R27 ;  /* 0x0052641b01007387 */ /* 0x000fe80000100800 */
[----:B------:R-:W-:Y:S01]  /*8f1c0*/  STL [R1+0x5260], R26 ;  /* 0x0052601a01007387 */ /* 0x000fe20000100800 */
[C---:B---3--:R-:W-:Y:S03]  /*8f1d0*/  HMMA.16816.F32.BF16 R28, R44.reuse, R28, R40 ;  /* 0x0000001c2c1c723c */ /* 0x048fe60000041828 */
[----:B------:R-:W4:Y:S05]  /*8f1e0*/  LDL.LU.64 R40, [R1+0x5908] ;  /* 0x0059080001287983 */ /* 0x000f2a0000300a00 */
[C---:B------:R-:W-:Y:S11]  /*8f1f0*/  HMMA.16816.F32.BF16 R48, R44.reuse, R48, R36 ;  /* 0x000000302c30723c */ /* 0x040ff60000041824 */
[----:B------:R-:W-:Y:S04]  /*8f200*/  STL.64 [R1+0x380], R28 ;  /* 0x0003801c01007387 */ /* 0x000fe80000100a00 */
[----:B------:R0:W-:Y:S04]  /*8f210*/  STL.64 [R1+0x388], R30 ;  /* 0x0003881e01007387 */ /* 0x0001e80000100a00 */
[----:B0-----:R-:W3:Y:S04]  /*8f220*/  LDL.LU.64 R30, [R1+0x5900] ;  /* 0x00590000011e7983 */ /* 0x001ee80000300a00 */
[----:B------:R-:W3:Y:S04]  /*8f230*/  LDL.LU.64 R28, [R1+0x58f8] ;  /* 0x0058f800011c7983 */ /* 0x000ee80000300a00 */
[----:B------:R-:W3:Y:S04]  /*8f240*/  LDL.LU.64 R36, [R1+0x58f0] ;  /* 0x0058f00001247983 */ /* 0x000ee80000300a00 */
[----:B------:R-:W-:Y:S04]  /*8f250*/  STL.64 [R1+0x370], R48 ;  /* 0x0003703001007387 */ /* 0x000fe80000100a00 */
[----:B------:R0:W-:Y:S04]  /*8f260*/  STL.64 [R1+0x378], R50 ;  /* 0x0003783201007387 */ /* 0x0001e80000100a00 */
[----:B0-----:R-:W2:Y:S04]  /*8f270*/  LDL.LU.64 R50, [R1+0x58e8] ;  /* 0x0058e80001327983 */ /* 0x001ea80000300a00 */
[----:B------:R-:W2:Y:S01]  /*8f280*/  LDL.LU.64 R48, [R1+0x58e0] ;  /* 0x0058e00001307983 */ /* 0x000ea20000300a00 */
[C---:B----4-:R-:W-:Y:S03]  /*8f290*/  HMMA.16816.F32.BF16 R40, R44.reuse, R40, R52 ;  /* 0x000000282c28723c */ /* 0x050fe60000041834 */
[----:B------:R-:W2:Y:S05]  /*8f2a0*/  LDL.LU.64 R52, [R1+0x58d8] ;  /* 0x0058d80001347983 */ /* 0x000eaa0000300a00 */
[C---:B---3--:R-:W-:Y:S11]  /*8f2b0*/  HMMA.16816.F32.BF16 R36, R44.reuse, R36, R28 ;  /* 0x000000242c24723c */ /* 0x048ff6000004181c */
[----:B------:R-:W-:Y:S04]  /*8f2c0*/  STL.64 [R1+0x360], R40 ;  /* 0x0003602801007387 */ /* 0x000fe80000100a00 */
[----:B------:R-:W-:Y:S04]  /*8f2d0*/  STL.64 [R1+0x368], R42 ;  /* 0x0003682a01007387 */ /* 0x000fe80000100a00 */
[----:B------:R-:W3:Y:S04]  /*8f2e0*/  LDL.LU.64 R30, [R1+0x58d0] ;  /* 0x0058d000011e7983 */ /* 0x000ee80000300a00 */
[----:B------:R-:W3:Y:S04]  /*8f2f0*/  LDL.LU.64 R28, [R1+0x58c8] ;  /* 0x0058c800011c7983 */ /* 0x000ee80000300a00 */
[----:B------:R0:W-:Y:S04]  /*8f300*/  STL.64 [R1+0x740], R36 ;  /* 0x0007402401007387 */ /* 0x0001e80000100a00 */
[----:B------:R-:W-:Y:S04]  /*8f310*/  STL.64 [R1+0x748], R38 ;  /* 0x0007482601007387 */ /* 0x000fe80000100a00 */
[----:B0-----:R-:W3:Y:S01]  /*8f320*/  LDL.LU.64 R36, [R1+0x58c0] ;  /* 0x0058c00001247983 */ /* 0x001ee20000300a00 */
[----:B--2---:R-:W-:Y:S03]  /*8f330*/  HMMA.16816.F32.BF16 R52, R44, R52, R48 ;  /* 0x000000342c34723c */ /* 0x004fe60000041830 */
[----:B------:R-:W2:Y:S04]  /*8f340*/  LDL.LU.64 R50, [R1+0x58b8] ;  /* 0x0058b80001327983 */ /* 0x000ea80000300a00 */
[----:B------:R-:W2:-:S12]  /*8f350*/  LDL.LU.64 R48, [R1+0x58b0] ;  /* 0x0058b00001307983 */ /* 0x000e980000300a00 */
[----:B------:R0:W-:Y:S04]  /*8f360*/  STL.64 [R1+0x730], R52 ;  /* 0x0007303401007387 */ /* 0x0001e80000100a00 */
[----:B------:R-:W-:Y:S04]  /*8f370*/  STL.64 [R1+0x738], R54 ;  /* 0x0007383601007387 */ /* 0x000fe80000100a00 */
[----:B0-----:R-:W2:Y:S01]  /*8f380*/  LDL.LU.64 R52, [R1+0x58a8] ;  /* 0x0058a80001347983 */ /* 0x001ea20000300a00 */
[----:B---3--:R-:W-:Y:S03]  /*8f390*/  HMMA.16816.F32.BF16 R36, R44, R36, R28 ;  /* 0x000000242c24723c */ /* 0x008fe6000004181c */
[----:B------:R-:W3:-:S15]  /*8f3a0*/  LDL.LU.64 R28, [R1+0x58a0] ;  /* 0x0058a000011c7983 */ /* 0x000ede0000300a00 */
[----:B------:R-:W-:Y:S01]  /*8f3b0*/  NOP ;  /* 0x0000000000007918 */ /* 0x000fe20000000000 */
[----:B------:R-:W-:Y:S04]  /*8f3c0*/  STL.64 [R1+0x720], R36 ;  /* 0x0007202401007387 */ /* 0x000fe80000100a00 */
[----:B------:R0:W-:Y:S04]  /*8f3d0*/  STL.64 [R1+0x728], R38 ;  /* 0x0007282601007387 */ /* 0x0001e80000100a00 */
[----:B0-----:R-:W4:Y:S04]  /*8f3e0*/  LDL.LU.64 R38, [R1+0x5898] ;  /* 0x0058980001267983 */ /* 0x001f280000300a00 */
[----:B------:R-:W4:Y:S01]  /*8f3f0*/  LDL.LU.64 R36, [R1+0x5890] ;  /* 0x0058900001247983 */ /* 0x000f220000300a00 */
[----:B--2---:R-:W-:Y:S03]  /*8f400*/  HMMA.16816.F32.BF16 R52, R44, R52, R48 ;  /* 0x000000342c34723c */ /* 0x004fe60000041830 */
[----:B------:R-:W4:-:S15]  /*8f410*/  LDL.LU.64 R48, [R1+0x5888] ;  /* 0x0058880001307983 */ /* 0x000f1e0000300a00 */
[----:B------:R-:W-:Y:S01]  /*8f420*/  NOP ;  /* 0x0000000000007918 */ /* 0x000fe20000000000 */
[----:B------:R-:W-:Y:S04]  /*8f430*/  STL.64 [R1+0x710], R52 ;  /* 0x0007103401007387 */ /* 0x000fe80000100a00 */
[----:B------:R0:W-:Y:S04]  /*8f440*/  STL.64 [R1+0x718], R54 ;  /* 0x0007183601007387 */ /* 0x0001e80000100a00 */
[----:B0-----:R-:W2:Y:S04]  /*8f450*/  LDL.LU.64 R54, [R1+0x5880] ;  /* 0x0058800001367983 */ /* 0x001ea80000300a00 */
[----:B------:R-:W2:Y:S01]  /*8f460*/  LDL.LU.64 R52, [R1+0x5878] ;  /* 0x0058780001347983 */ /* 0x000ea20000300a00 */
[C---:B---3--:R-:W-:Y:S03]  /*8f470*/  HMMA.16816.F32.BF16 R28, R44.reuse, R28, R32 ;  /* 0x0000001c2c1c723c */ /* 0x048fe60000041820 */
[----:B------:R-:W2:Y:S05]  /*8f480*/  LDL.LU.64 R32, [R1+0x5870] ;  /* 0x0058700001207983 */ /* 0x000eaa0000300a00 */
[C---:B------:R-:W-:Y:S11]  /*8f490*/  HMMA.16816.F32.BF16 R16, R44.reuse, R16, R8 ;  /* 0x000000102c10723c */ /* 0x040ff60000041808 */
[----:B------:R-:W-:Y:S04]  /*8f4a0*/  STL.64 [R1+0x700], R28 ;  /* 0x0007001c01007387 */ /* 0x000fe80000100a00 */
[----:B------:R0:W-:Y:S04]  /*8f4b0*/  STL.64 [R1+0x708], R30 ;  /* 0x0007081e01007387 */ /* 0x0001e80000100a00 */
[----:B0-----:R-:W3:Y:S04]  /*8f4c0*/  LDL.LU.64 R30, [R1+0x5868] ;  /* 0x00586800011e7983 */ /* 0x001ee80000300a00 */
[----:B------:R-:W3:Y:S01]  /*8f4d0*/  LDL.LU.64 R28, [R1+0x5860] ;  /* 0x00586000011c7983 */ /* 0x000ee20000300a00 */
[----:B----4-:R-:W-:Y:S03]  /*8f4e0*/  HMMA.16816.F32.BF16 R48, R44, R48, R36 ;  /* 0x000000302c30723c */ /* 0x010fe60000041824 */
[----:B------:R-:W3:-:S15]  /*8f4f0*/  LDL.LU.64 R36, [R1+0x5858] ;  /* 0x0058580001247983 */ /* 0x000ede0000300a00 */
[----:B------:R-:W-:Y:S01]  /*8f500*/  NOP ;  /* 0x0000000000007918 */ /* 0x000fe20000000000 */
[----:B------:R0:W-:Y:S04]  /*8f510*/  STL.64 [R1+0x6f0], R48 ;  /* 0x0006f03001007387 */ /* 0x0001e80000100a00 */
[----:B------:R1:W-:Y:S04]  /*8f520*/  STL.64 [R1+0x6f8], R50 ;  /* 0x0006f83201007387 */ /* 0x0003e80000100a00 */
[----:B0-----:R-:W4:Y:S04]  /*8f530*/  LDL.LU R48, [R1+0x660] ;  /* 0x0006600001307983 */ /* 0x001f280000300800 */
[----:B------:R-:W4:Y:S04]  /*8f540*/  LDL.LU R49, [R1+0x664] ;  /* 0x0006640001317983 */ /* 0x000f280000300800 */
[----:B-1----:R-:W4:Y:S01]  /*8f550*/  LDL.LU R50, [R1+0x668] ;  /* 0x0006680001327983 */ /* 0x002f220000300800 */
[----:B--2---:R-:W-:Y:S03]  /*8f560*/  HMMA.16816.F32.BF16 R32, R44, R32, R52 ;  /* 0x000000202c20723c */ /* 0x004fe60000041834 */
[----:B------:R-:W4:Y:S04]  /*8f570*/  LDL.LU R51, [R1+0x66c] ;  /* 0x00066c0001337983 */ /* 0x000f280000300800 */
[----:B------:R-:W2:Y:S04]  /*8f580*/  LDL.LU.64 R8, [R1+0x5850] ;  /* 0x0058500001087983 */ /* 0x000ea80000300a00 */
[----:B------:R0:W-:Y:S04]  /*8f590*/  STL.64 [R1+0x6e0], R16 ;  /* 0x0006e01001007387 */ /* 0x0001e80000100a00 */
[----:B------:R-:W-:Y:S04]  /*8f5a0*/  STL.64 [R1+0x6e8], R18 ;  /* 0x0006e81201007387 */ /* 0x000fe80000100a00 */
[----:B0-----:R-:W4:Y:S04]  /*8f5b0*/  LDL.LU.64 R16, [R1+0x5848] ;  /* 0x0058480001107983 */ /* 0x001f280000300a00 */
[----:B------:R-:W4:Y:S04]  /*8f5c0*/  LDL.LU.64 R54, [R1+0x5840] ;  /* 0x0058400001367983 */ /* 0x000f280000300a00 */
[----:B------:R-:W4:Y:S04]  /*8f5d0*/  LDL.LU.64 R52, [R1+0x5838] ;  /* 0x0058380001347983 */ /* 0x000f280000300a00 */
[----:B------:R0:W-:Y:S04]  /*8f5e0*/  STL.64 [R1+0x6d0], R32 ;  /* 0x0006d02001007387 */ /* 0x0001e80000100a00 */
[----:B------:R-:W-:Y:S04]  /*8f5f0*/  STL.64 [R1+0x6d8], R34 ;  /* 0x0006d82201007387 */ /* 0x000fe80000100a00 */
[----:B0-----:R-:W4:Y:S01]  /*8f600*/  LDL.LU.64 R32, [R1+0x5830] ;  /* 0x0058300001207983 */ /* 0x001f220000300a00 */
[----:B------:R-:W-:-:S02]  /*8f610*/  IMAD.MOV.U32 R0, RZ, RZ, R21 ;  /* 0x000000ffff007224 */ /* 0x000fc400078e0015 */
[----:B------:R-:W-:Y:S02]  /*8f620*/  IMAD.MOV.U32 R21, RZ, RZ, R61 ;  /* 0x000000ffff157224 */ /* 0x000fe400078e003d */
[----:B------:R-:W0:Y:S02]  /*8f630*/  S2R R61, SR_TID.X ;  /* 0x00000000003d7919 */ /* 0x000e240000002100 */
[C---:B0-----:R-:W-:Y:S02]  /*8f640*/  LOP3.LUT R22, R61.reuse, 0x7, RZ, 0xc0, !PT ;  /* 0x000000073d167812 */ /* 0x041fe400078ec0ff */
[C---:B------:R-:W-:Y:S01]  /*8f650*/  SHF.L.U32 R23, R61.reuse, 0x6, RZ ;  /* 0x000000063d177819 */ /* 0x040fe200000006ff */
[----:B------:R-:W-:Y:S02]  /*8f660*/  IMAD.SHL.U32 R61, R61, 0x2, RZ ;  /* 0x000000023d3d7824 */ /* 0x000fe400078e00ff */
[----:B------:R-:W-:-:S05]  /*8f670*/  IMAD R22, R22, 0x90, RZ ;  /* 0x0000009016167824 */ /* 0x000fca00078e02ff */
[----:B------:R-:W-:-:S04]  /*8f680*/  LOP3.LUT R61, R22, 0x10, R61, 0x78, !PT ;  /* 0x00000010163d7812 */ /* 0x000fc800078e783d */
[----:B------:R-:W-:Y:S02]  /*8f690*/  LOP3.LUT R61, R61, 0x400, R23, 0xf8, !PT ;  /* 0x000004003d3d7812 */ /* 0x000fe400078ef817 */
[C---:B------:R-:W-:Y:S08]  /*8f6a0*/  HMMA.16816.F32.BF16 R20, R44.reuse, R20, R56 ;  /* 0x000000142c14723c */ /* 0x040ff00000041838 */
[----:B---3--:R-:W-:Y:S01]  /*8f6b0*/  HMMA.16816.F32.BF16 R36, R44, R36, R28 ;  /* 0x000000242c24723c */ /* 0x008fe2000004181c */
[----:B------:R-:W3:Y:S04]  /*8f6c0*/  LDL.LU.64 R30, [R1+0x5828] ;  /* 0x00582800011e7983 */ /* 0x000ee80000300a00 */
[----:B------:R-:W3:-:S14]  /*8f6d0*/  LDL.LU.64 R28, [R1+0x5820] ;  /* 0x00582000011c7983 */ /* 0x000edc0000300a00 */
[----:B------:R0:W-:Y:S04]  /*8f6e0*/  STL.64 [R1+0x6c0], R36 ;  /* 0x0006c02401007387 */ /* 0x0001e80000100a00 */
[----:B------:R1:W-:Y:S04]  /*8f6f0*/  STL.64 [R1+0x6c8], R38 ;  /* 0x0006c82601007387 */ /* 0x0003e80000100a00 */
[----:B0-----:R-:W3:Y:S04]  /*8f700*/  LDL.LU R36, [R1+0x650] ;  /* 0x0006500001247983 */ /* 0x001ee80000300800 */
[----:B------:R-:W3:Y:S04]  /*8f710*/  LDL.LU R37, [R1+0x654] ;  /* 0x0006540001257983 */ /* 0x000ee80000300800 */
[----:B-1----:R-:W3:Y:S04]  /*8f720*/  LDL.LU R38, [R1+0x658] ;  /* 0x0006580001267983 */ /* 0x002ee80000300800 */
[----:B------:R-:W3:Y:S01]  /*8f730*/  LDL.LU R39, [R1+0x65c] ;  /* 0x00065c0001277983 */ /* 0x000ee20000300800 */
[C---:B--2---:R-:W-:Y:S03]  /*8f740*/  HMMA.16816.F32.BF16 R8, R44.reuse, R8, R4 ;  /* 0x000000082c08723c */ /* 0x044fe60000041804 */
[----:B------:R-:W2:Y:S04]  /*8f750*/  LDL.LU.64 R6, [R1+0x5818] ;  /* 0x0058180001067983 */ /* 0x000ea80000300a00 */
[----:B------:R-:W2:Y:S01]  /*8f760*/  LDL.LU.64 R4, [R1+0x5810] ;  /* 0x0058100001047983 */ /* 0x000ea20000300a00 */
[C---:B----4-:R-:W-:Y:S11]  /*8f770*/  HMMA.16816.F32.BF16 R16, R44.reuse, R16, R12 ;  /* 0x000000102c10723c */ /* 0x050ff6000004180c */
[----:B------:R-:W-:Y:S04]  /*8f780*/  STL.64 [R1+0x6b0], R8 ;  /* 0x0006b00801007387 */ /* 0x000fe80000100a00 */
[----:B------:R0:W-:Y:S01]  /*8f790*/  STL.64 [R1+0x6b8], R10 ;  /* 0x0006b80a01007387 */ /* 0x0001e20000100a00 */
[C---:B------:R-:W-:Y:S03]  /*8f7a0*/  HMMA.16816.F32.BF16 R32, R44.reuse, R32, R52 ;  /* 0x000000202c20723c */ /* 0x040fe60000041834 */
[----:B0-----:R-:W4:Y:S04]  /*8f7b0*/  LDL.LU.64 R10, [R1+0x5808] ;  /* 0x00580800010a7983 */ /* 0x001f280000300a00 */
[----:B------:R-:W2:Y:S04]  /*8f7c0*/  LDL.LU.64 R8, [R1+0x5800] ;  /* 0x0058000001087983 */ /* 0x000ea80000300a00 */
[----:B------:R-:W2:Y:S04]  /*8f7d0*/  LDL.LU.64 R14, [R1+0x57f8] ;  /* 0x0057f800010e7983 */ /* 0x000ea80000300a00 */
[----:B------:R-:W2:Y:S04]  /*8f7e0*/  LDL.LU.64 R12, [R1+0x57f0] ;  /* 0x0057f000010c7983 */ /* 0x000ea80000300a00 */
[----:B------:R-:W-:Y:S04]  /*8f7f0*/  STL.64 [R1+0x6a0], R16 ;  /* 0x0006a01001007387 */ /* 0x000fe80000100a00 */
[----:B------:R0:W-:Y:S04]  /*8f800*/  STL.64 [R1+0x6a8], R18 ;  /* 0x0006a81201007387 */ /* 0x0001e80000100a00 */
[----:B0-----:R-:W2:Y:S04]  /*8f810*/  LDL.LU.64 R18, [R1+0x57e8] ;  /* 0x0057e80001127983 */ /* 0x001ea80000300a00 */
[----:B------:R-:W2:Y:S04]  /*8f820*/  LDL.LU.64 R16, [R1+0x57e0] ;  /* 0x0057e00001107983 */ /* 0x000ea80000300a00 */
[----:B------:R-:W2:Y:S04]  /*8f830*/  LDL.LU.64 R54, [R1+0x57d8] ;  /* 0x0057d80001367983 */ /* 0x000ea80000300a00 */
[----:B------:R-:W2:Y:S04]  /*8f840*/  LDL.LU.64 R52, [R1+0x57d0] ;  /* 0x0057d00001347983 */ /* 0x000ea80000300a00 */
[----:B------:R0:W-:Y:S04]  /*8f850*/  STL.64 [R1+0x690], R32 ;  /* 0x0006902001007387 */ /* 0x0001e80000100a00 */
[----:B------:R1:W-:Y:S04]  /*8f860*/  STL.64 [R1+0x698], R34 ;  /* 0x0006982201007387 */ /* 0x0003e80000100a00 */
[----:B0-----:R-:W3:Y:S04]  /*8f870*/  LDL.LU R32, [R1+0x640] ;  /* 0x0006400001207983 */ /* 0x001ee80000300800 */
[----:B------:R-:W3:Y:S04]  /*8f880*/  LDL.LU R33, [R1+0x644] ;  /* 0x0006440001217983 */ /* 0x000ee80000300800 */
[----:B-1----:R-:W3:Y:S04]  /*8f890*/  LDL.LU R34, [R1+0x648] ;  /* 0x0006480001227983 */ /* 0x002ee80000300800 */
[----:B------:R-:W3:Y:S04]  /*8f8a0*/  LDL.LU R35, [R1+0x64c] ;  /* 0x00064c0001237983 */ /* 0x000ee80000300800 */
[----:B------:R-:W3:Y:S04]  /*8f8b0*/  LDL.LU.64 R58, [R1+0x57c8] ;  /* 0x0057c800013a7983 */ /* 0x000ee80000300a00 */
[----:B------:R-:W3:Y:S04]  /*8f8c0*/  LDL.LU.64 R56, [R1+0x57c0] ;  /* 0x0057c00001387983 */ /* 0x000ee80000300a00 */
[----:B------:R-:W-:Y:S04]  /*8f8d0*/  STL.64 [R1+0x680], R20 ;  /* 0x0006801401007387 */ /* 0x000fe80000100a00 */
[----:B------:R3:W-:Y:S01]  /*8f8e0*/  STL.64 [R1+0x688], R22 ;  /* 0x0006881601007387 */ /* 0x0007e20000100a00 */
[C---:B--2---:R-:W-:Y:S08]  /*8f8f0*/  HMMA.16816.F32.BF16 R48, R44.reuse, R52, R48 ;  /* 0x000000342c30723c */ /* 0x044ff00000041830 */
[----:B---3--:R-:W-:Y:S01]  /*8f900*/  HMMA.16816.F32.BF16 R20, R44, R56, R28 ;  /* 0x000000382c14723c */ /* 0x008fe2000004181c */
[----:B------:R-:W2:-:S15]  /*8f910*/  LDL.LU R28, [R1+0x630] ;  /* 0x00063000011c7983 */ /* 0x000e9e0000300800 */
[----:B------:R-:W-:-:S03]  /*8f920*/  NOP ;  /* 0x0000000000007918 */ /* 0x000fc60000000000 */
[----:B------:R0:W-:Y:S04]  /*8f930*/  STL.64 [R1+0x670], R20 ;  /* 0x0006701401007387 */ /* 0x0001e80000100a00 */
[----:B------:R1:W-:Y:S04]  /*8f940*/  STL.64 [R1+0x678], R22 ;  /* 0x0006781601007387 */ /* 0x0003e80000100a00 */
[----:B------:R-:W2:Y:S04]  /*8f950*/  LDL.LU R29, [R1+0x634] ;  /* 0x00063400011d7983 */ /* 0x000ea80000300800 */
[----:B------:R-:W2:Y:S04]  /*8f960*/  LDL.LU R30, [R1+0x638] ;  /* 0x00063800011e7983 */ /* 0x000ea80000300800 */
[----:B------:R-:W2:Y:S04]  /*8f970*/  LDL.LU R31, [R1+0x63c] ;  /* 0x00063c00011f7983 */ /* 0x000ea80000300800 */
        /* <DEDUP_REMOVED lines=61> */
[----:B------:R-:W3:Y:S04]  /*8fd50*/  LDL.LU.64 R20, [R1+0x5770] ;  /* 0x0057700001147983 */ /* 0x000ee80000300a00 */
[----:B--2---:R-:W-:Y:S04]  /*8fd60*/  STL.64 [R1+0x5700], R30 ;  /* 0x0057001e01007387 */ /* 0x004fe80000100a00 */
[----:B------:R0:W-:Y:S02]  /*8fd70*/  STL.64 [R1+0x56f8], R28 ;  /* 0x0056f81c01007387 */ /* 0x0001e40000100a00 */
[----:B0-----:R-:W-:Y:S02]  /*8fd80*/  HMMA.16816.F32.BF16 R28, R44, R24, R32 ;  /* 0x000000182c1c723c */ /* 0x001fe40000041820 */
[----:B------:R3:W-:-:S15]  /*8fd90*/  STL.64 [R1+0x5748], R24 ;  /* 0x0057481801007387 */ /* 0x0007de0000100a00 */
[----:B------:R-:W-:Y:S02]  /*8fda0*/  NOP ;  /* 0x0000000000007918 */ /* 0x000fe40000000000 */
[----:B------:R-:W-:Y:S04]  /*8fdb0*/  STL.64 [R1+0x610], R28 ;  /* 0x0006101c01007387 */ /* 0x000fe80000100a00 */
[----:B------:R-:W-:Y:S01]  /*8fdc0*/  STL.64 [R1+0x618], R30 ;  /* 0x0006181e01007387 */ /* 0x000fe20000100a00 */
[C---:B---3--:R-:W-:Y:S03]  /*8fdd0*/  HMMA.16816.F32.BF16 R24, R44.reuse, R20, R36 ;  /* 0x000000142c18723c */ /* 0x048fe60000041824 */
[----:B------:R-:W-:Y:S04]  /*8fde0*/  STL.64 [R1+0x56a0], R22 ;  /* 0x0056a01601007387 */ /* 0x000fe80000100a00 */
[----:B------:R0:W-:Y:S02]  /*8fdf0*/  STL.64 [R1+0x5698], R20 ;  /* 0x0056981401007387 */ /* 0x0001e40000100a00 */
[C---:B0-----:R-:W-:Y:S10]  /*8fe00*/  HMMA.16816.F32.BF16 R20, R44.reuse, R16, R48 ;  /* 0x000000102c14723c */ /* 0x041ff40000041830 */
[----:B------:R-:W-:Y:S04]  /*8fe10*/  STL.64 [R1+0x600], R24 ;  /* 0x0006001801007387 */ /* 0x000fe80000100a00 */
[----:B------:R-:W-:Y:S04]  /*8fe20*/  STL.64 [R1+0x608], R26 ;  /* 0x0006081a01007387 */ /* 0x000fe80000100a00 */
[----:B------:R-:W-:Y:S04]  /*8fe30*/  STL.64 [R1+0x5690], R18 ;  /* 0x0056901201007387 */ /* 0x000fe80000100a00 */
[----:B------:R0:W-:Y:S04]  /*8fe40*/  STL.64 [R1+0x5688], R16 ;  /* 0x0056881001007387 */ /* 0x0001e80000100a00 */
[----:B------:R-:W-:Y:S04]  /*8fe50*/  STL.64 [R1+0x5f0], R20 ;  /* 0x0005f01401007387 */ /* 0x000fe80000100a00 */
[----:B------:R-:W-:Y:S01]  /*8fe60*/  STL.64 [R1+0x5f8], R22 ;  /* 0x0005f81601007387 */ /* 0x000fe20000100a00 */
[C---:B0-----:R-:W-:Y:S03]  /*8fe70*/  HMMA.16816.F32.BF16 R16, R44.reuse, R12, R52 ;  /* 0x0000000c2c10723c */ /* 0x041fe60000041834 */
[----:B------:R-:W-:Y:S04]  /*8fe80*/  STL.64 [R1+0x5680], R14 ;  /* 0x0056800e01007387 */ /* 0x000fe80000100a00 */
[----:B------:R0:W-:Y:S02]  /*8fe90*/  STL.64 [R1+0x5678], R12 ;  /* 0x0056780c01007387 */ /* 0x0001e40000100a00 */
[----:B0-----:R-:W-:Y:S10]  /*8fea0*/  HMMA.16816.F32.BF16 R12, R44, R8, R56 ;  /* 0x000000082c0c723c */ /* 0x001ff40000041838 */
[----:B------:R-:W-:Y:S04]  /*8feb0*/  STL.64 [R1+0x5e0], R16 ;  /* 0x0005e01001007387 */ /* 0x000fe80000100a00 */
[----:B------:R-:W-:Y:S04]  /*8fec0*/  STL.64 [R1+0x5e8], R18 ;  /* 0x0005e81201007387 */ /* 0x000fe80000100a00 */
[----:B------:R-:W2:Y:S04]  /*8fed0*/  LDL.LU R56, [R1+0x350] ;  /* 0x0003500001387983 */ /* 0x000ea80000300800 */
[----:B------:R0:W-:Y:S04]  /*8fee0*/  STL.64 [R1+0x5d0], R12 ;  /* 0x0005d00c01007387 */ /* 0x0001e80000100a00 */
[----:B------:R-:W-:Y:S04]  /*8fef0*/  STL.64 [R1+0x5d8], R14 ;  /* 0x0005d80e01007387 */ /* 0x000fe80000100a00 */
[----:B------:R-:W2:Y:S04]  /*8ff00*/  LDL.LU R57, [R1+0x354] ;  /* 0x0003540001397983 */ /* 0x000ea80000300800 */
[----:B------:R-:W2:Y:S04]  /*8ff10*/  LDL.LU R58, [R1+0x358] ;  /* 0x00035800013a7983 */ /* 0x000ea80000300800 */
[----:B------:R-:W2:Y:S04]  /*8ff20*/  LDL.LU R59, [R1+0x35c] ;  /* 0x00035c00013b7983 */ /* 0x000ea80000300800 */
[----:B0-----:R-:W3:Y:S04]  /*8ff30*/  LDL.LU.64 R12, [R1+0x100] ;  /* 0x00010000010c7983 */ /* 0x001ee80000300a00 */
[----:B---3--:R0:W-:Y:S04]  /*8ff40*/  STL.64 [R1+0x5750], R12 ;  /* 0x0057500c01007387 */ /* 0x0081e80000100a00 */
[----:B------:R-:W3:Y:S04]  /*8ff50*/  LDL.LU R16, [R1+0x580] ;  /* 0x0005800001107983 */ /* 0x000ee80000300800 */
[----:B------:R-:W3:Y:S04]  /*8ff60*/  LDL.LU R17, [R1+0x584] ;  /* 0x0005840001117983 */ /* 0x000ee80000300800 */
[----:B------:R-:W3:Y:S04]  /*8ff70*/  LDL.LU R18, [R1+0x588] ;  /* 0x0005880001127983 */ /* 0x000ee80000300800 */
[----:B------:R-:W3:Y:S01]  /*8ff80*/  LDL.LU R19, [R1+0x58c] ;  /* 0x00058c0001137983 */ /* 0x000ee20000300800 */
[----:B------:R-:W-:-:S02]  /*8ff90*/  IMAD.MOV.U32 R24, RZ, RZ, R60 ;  /* 0x000000ffff187224 */ /* 0x000fc400078e003c */
[----:B------:R-:W-:Y:S01]  /*8ffa0*/  IMAD.MOV.U32 R25, RZ, RZ, R3 ;  /* 0x000000ffff197224 */ /* 0x000fe200078e0003 */
[----:B--2---:R-:W-:Y:S01]  /*8ffb0*/  HMMA.16816.F32.BF16 R44, R44, R4, R56 ;  /* 0x000000042c2c723c */ /* 0x004fe20000041838 */
[----:B------:R-:W-:-:S05]  /*8ffc0*/  LOP3.LUT R61, R61, 0x40, RZ, 0x3c, !PT ;  /* 0x000000403d3d7812 */ /* 0x000fca00078e3cff */
[----:B------:R-:W-:Y:S04]  /*8ffd0*/  LDSM.16.MT88.4 R40, [R61+UR5+0x12000] ;  /* 0x012000053d28783b */ /* 0x000fe80008004200 */
[----:B---3--:R-:W-:Y:S04]  /*8ffe0*/  STL.64 [R1+0x5760], R18 ;  /* 0x0057601201007387 */ /* 0x008fe80000100a00 */
[----:B------:R-:W-:Y:S04]  /*8fff0*/  STL.64 [R1+0x5758], R16 ;  /* 0x0057581001007387 */ /* 0x000fe80000100a00 */
[----:B------:R1:W-:Y:S04]  /*90000*/  STL.64 [R1+0x5768], R24 ;  /* 0x0057681801007387 */ /* 0x0003e80000100a00 */
[----:B0-----:R-:W2:Y:S04]  /*90010*/  LDL.LU R12, [R1+0x5b0] ;  /* 0x0005b000010c7983 */ /* 0x001ea80000300800 */
[----:B------:R-:W2:Y:S04]  /*90020*/  LDL.LU R13, [R1+0x5b4] ;  /* 0x0005b400010d7983 */ /* 0x000ea80000300800 */
[----:B------:R-:W2:Y:S04]  /*90030*/  LDL.LU R14, [R1+0x5b8] ;  /* 0x0005b800010e7983 */ /* 0x000ea80000300800 */
[----:B------:R-:W2:Y:S04]  /*90040*/  LDL.LU R15, [R1+0x5bc] ;  /* 0x0005bc00010f7983 */ /* 0x000ea80000300800 */
[----:B-1----:R-:W3:Y:S04]  /*90050*/  LDL.LU R24, [R1+0x5c0] ;  /* 0x0005c00001187983 */ /* 0x002ee80000300800 */
[----:B------:R-:W3:Y:S04]  /*90060*/  LDL.LU R25, [R1+0x5c4] ;  /* 0x0005c40001197983 */ /* 0x000ee80000300800 */
[----:B------:R-:W3:Y:S04]  /*90070*/  LDL.LU R26, [R1+0x5c8] ;  /* 0x0005c800011a7983 */ /* 0x000ee80000300800 */
[----:B------:R-:W3:Y:S01]  /*90080*/  LDL.LU R27, [R1+0x5cc] ;  /* 0x0005cc00011b7983 */ /* 0x000ee20000300800 */
[----:B------:R-:W-:-:S02]  /*90090*/  IMAD.MOV.U32 R17, RZ, RZ, R0 ;  /* 0x000000ffff117224 */ /* 0x000fc400078e0000 */
[----:B------:R-:W-:Y:S01]  /*900a0*/  IMAD.MOV.U32 R16, RZ, RZ, R2 ;  /* 0x000000ffff107224 */ /* 0x000fe200078e0002 */
[----:B------:R-:W0:Y:S01]  /*900b0*/  S2R R0, SR_TID.X ;  /* 0x0000000000007919 */ /* 0x000e220000002100 */
[----:B------:R-:W2:Y:S04]  /*900c0*/  LDL.LU.64 R20, [R1+0xf0] ;  /* 0x0000f00001147983 */ /* 0x000ea80000300a00 */
[----:B------:R-:W2:Y:S04]  /*900d0*/  LDL.LU R28, [R1+0x570] ;  /* 0x00057000011c7983 */ /* 0x000ea80000300800 */
[----:B------:R-:W2:Y:S04]  /*900e0*/  LDL.LU R29, [R1+0x574] ;  /* 0x00057400011d7983 */ /* 0x000ea80000300800 */
[----:B------:R-:W2:Y:S04]  /*900f0*/  LDL.LU R30, [R1+0x578] ;  /* 0x00057800011e7983 */ /* 0x000ea80000300800 */
[----:B------:R-:W2:Y:S04]  /*90100*/  LDL.LU R31, [R1+0x57c] ;  /* 0x00057c00011f7983 */ /* 0x000ea80000300800 */
[----:B------:R-:W2:Y:S04]  /*90110*/  LDL.LU.64 R32, [R1+0xe0] ;  /* 0x0000e00001207983 */ /* 0x000ea80000300a00 */
[----:B----4-:R-:W-:Y:S04]  /*90120*/  STL.64 [R1+0x5670], R10 ;  /* 0x0056700a01007387 */ /* 0x010fe80000100a00 */
[----:B------:R1:W-:Y:S04]  /*90130*/  STL.64 [R1+0x5668], R8 ;  /* 0x0056680801007387 */ /* 0x0003e80000100a00 */
[----:B-1----:R-:W4:Y:S04]  /*90140*/  LDL.LU R8, [R1+0x590] ;  /* 0x0005900001087983 */ /* 0x002f280000300800 */
[----:B------:R-:W4:Y:S04]  /*90150*/  LDL.LU R9, [R1+0x594] ;  /* 0x0005940001097983 */ /* 0x000f280000300800 */
[----:B------:R-:W4:Y:S04]  /*90160*/  LDL.LU R10, [R1+0x598] ;  /* 0x00059800010a7983 */ /* 0x000f280000300800 */
[----:B------:R-:W4:Y:S04]  /*90170*/  LDL.LU R11, [R1+0x59c] ;  /* 0x00059c00010b7983 */ /* 0x000f280000300800 */
[----:B------:R-:W2:Y:S01]  /*90180*/  LDL.LU R36, [R1+0x560] ;  /* 0x0005600001247983 */ /* 0x000ea20000300800 */
[C---:B0-----:R-:W-:Y:S01]  /*90190*/  LOP3.LUT R3, R0.reuse, 0x7, RZ, 0xc0, !PT ;  /* 0x0000000700037812 */ /* 0x041fe200078ec0ff */
[----:B------:R-:W-:-:S02]  /*901a0*/  IMAD.SHL.U32 R2, R0, 0x40, RZ ;  /* 0x0000004000027824 */ /* 0x000fc400078e00ff */
[----:B------:R-:W-:Y:S02]  /*901b0*/  IMAD.SHL.U32 R0, R0, 0x2, RZ ;  /* 0x0000000200007824 */ /* 0x000fe400078e00ff */
[----:B------:R-:W-:-:S05]  /*901c0*/  IMAD R3, R3, 0x90, RZ ;  /* 0x0000009003037824 */ /* 0x000fca00078e02ff */
[----:B------:R-:W-:-:S04]  /*901d0*/  LOP3.LUT R0, R3, 0x10, R0, 0x78, !PT ;  /* 0x0000001003007812 */ /* 0x000fc800078e7800 */
[----:B------:R-:W-:Y:S01]  /*901e0*/  LOP3.LUT R0, R0, 0x400, R2, 0xf8, !PT ;  /* 0x0000040000007812 */ /* 0x000fe200078ef802 */
[----:B------:R-:W-:Y:S03]  /*901f0*/  STL.64 [R1+0x350], R44 ;  /* 0x0003502c01007387 */ /* 0x000fe60000100a00 */
[----:B------:R-:W-:Y:S01]  /*90200*/  LOP3.LUT R0, R0, 0x60, RZ, 0x3c, !PT ;  /* 0x0000006000007812 */ /* 0x000fe200078e3cff */
[----:B------:R-:W-:Y:S04]  /*90210*/  STL.64 [R1+0x358], R46 ;  /* 0x0003582e01007387 */ /* 0x000fe80000100a00 */
[----:B------:R-:W2:Y:S04]  /*90220*/  LDL.LU R37, [R1+0x564] ;  /* 0x0005640001257983 */ /* 0x000ea80000300800 */
[----:B------:R-:W2:Y:S04]  /*90230*/  LDL.LU R38, [R1+0x568] ;  /* 0x0005680001267983 */ /* 0x000ea80000300800 */
[----:B------:R-:W2:Y:S04]  /*90240*/  LDL.LU R39, [R1+0x56c] ;  /* 0x00056c0001277983 */ /* 0x000ea80000300800 */
[----:B------:R-:W0:Y:S04]  /*90250*/  LDSM.16.MT88.4 R44, [R0+UR5+0x12000] ;  /* 0x01200005002c783b */ /* 0x000e280008004200 */
        /* <DEDUP_REMOVED lines=8> */
[----:B-1----:R-:W2:Y:S04]  /*902e0*/  LDL.LU R4, [R1+0x5a0] ;  /* 0x0005a00001047983 */ /* 0x002ea80000300800 */
[----:B------:R-:W2:Y:S04]  /*902f0*/  LDL.LU R5, [R1+0x5a4] ;  /* 0x0005a40001057983 */ /* 0x000ea80000300800 */
[----:B------:R-:W2:Y:S04]  /*90300*/  LDL.LU R6, [R1+0x5a8] ;  /* 0x0005a80001067983 */ /* 0x000ea80000300800 */
[----:B------:R-:W2:Y:S04]  /*90310*/  LDL.LU R7, [R1+0x5ac] ;  /* 0x0005ac0001077983 */ /* 0x000ea80000300800 */
[----:B0-----:R-:W-:Y:S04]  /*90320*/  STL.64 [R1+0x5650], R46 ;  /* 0x0056502e01007387 */ /* 0x001fe80000100a00 */
[----:B------:R0:W-:Y:S04]  /*90330*/  STL.64 [R1+0x5648], R44 ;  /* 0x0056482c01007387 */ /* 0x0001e80000100a00 */
[----:B0-----:R-:W2:Y:S01]  /*90340*/  LDL.LU.64 R44, [R1+0x110] ;  /* 0x00011000012c7983 */ /* 0x001ea20000300a00 */
[----:B---3--:R-:W-:Y:S03]  /*90350*/  HMMA.16816.F32.BF16 R16, R40, R16, R24 ;  /* 0x000000102810723c */ /* 0x008fe60000041818 */
[----:B------:R-:W2:-:S15]  /*90360*/  LDL.LU.64 R24, [R1+0x5768] ;  /* 0x0057680001187983 */ /* 0x000e9e0000300a00 */
[----:B------:R-:W-:Y:S01]  /*90370*/  NOP ;  /* 0x0000000000007918 */ /* 0x000fe20000000000 */
[----:B------:R-:W-:Y:S04]  /*90380*/  STL.64 [R1+0x5c0], R16 ;  /* 0x0005c01001007387 */ /* 0x000fe80000100a00 */
[----:B------:R0:W-:Y:S04]  /*90390*/  STL.64 [R1+0x5c8], R18 ;  /* 0x0005c81201007387 */ /* 0x0001e80000100a00 */
[----:B0-----:R-:W3:Y:S04]  /*903a0*/  LDL.LU.64 R18, [R1+0x5760] ;  /* 0x0057600001127983 */ /* 0x001ee80000300a00 */
[----:B------:R-:W3:Y:S01]  /*903b0*/  LDL.LU.64 R16, [R1+0x5758] ;  /* 0x0057580001107983 */ /* 0x000ee20000300a00 */
[----:B--2---:R-:W-:Y:S03]  /*903c0*/  HMMA.16816.F32.BF16 R24, R40, R24, R12 ;  /* 0x000000182818723c */ /* 0x004fe6000004180c */
[----:B------:R-:W4:-:S15]  /*903d0*/  LDL.LU.64 R12, [R1+0x5750] ;  /* 0x00575000010c7983 */ /* 0x000f1e0000300a00 */
[----:B------:R-:W-:Y:S01]  /*903e0*/  NOP ;  /* 0x0000000000007918 */ /* 0x000fe20000000000 */
[----:B------:R0:W-:Y:S04]  /*903f0*/  STL.64 [R1+0x5b0], R24 ;  /* 0x0005b01801007387 */ /* 0x0001e80000100a00 */
[----:B------:R-:W-:Y:S04]  /*90400*/  STL.64 [R1+0x5b8], R26 ;  /* 0x0005b81a01007387 */ /* 0x000fe80000100a00 */
[----:B0-----:R-:W2:Y:S01]  /*90410*/  LDL.LU.64 R24, [R1+0x5748] ;  /* 0x0057480001187983 */ /* 0x001ea20000300a00 */
[----:B------:R-:W-:-:S15]  /*90420*/  HMMA.16816.F32.BF16 R4, R40, R44, R4 ;  /* 0x0000002c2804723c */ /* 0x000fde0000041804 */
[----:B------:R-:W-:-:S04]  /*90430*/  NOP ;  /* 0x0000000000007918 */ /* 0x000fc80000000000 */
[----:B------:R0:W-:Y:S04]  /*90440*/  STL.64 [R1+0x5a0], R4 ;  /* 0x0005a00401007387 */ /* 0x0001e80000100a00 */
[----:B------:R1:W-:Y:S01]  /*90450*/  STL.64 [R1+0x5a8], R6 ;  /* 0x0005a80601007387 */ /* 0x0003e20000100a00 */
[----:B0-----:R-:W-:Y:S02]  /*90460*/  IMAD.MOV.U32 R5, RZ, RZ, R44 ;  /* 0x000000ffff057224 */ /* 0x001fe400078e002c */
[----:B------:R-:W-:Y:S02]  /*90470*/  IMAD.MOV.U32 R4, RZ, RZ, R45 ;  /* 0x000000ffff047224 */ /* 0x000fe400078e002d */
[----:B------:R-:W-:Y:S02]  /*90480*/  IMAD.MOV.U32 R26, RZ, RZ, R33 ;  /* 0x000000ffff1a7224 */ /* 0x000fe400078e0021 */
[----:B------:R-:W-:-:S02]  /*90490*/  IMAD.MOV.U32 R27, RZ, RZ, R32 ;  /* 0x000000ffff1b7224 */ /* 0x000fc400078e0020 */
[----:B------:R-:W-:Y:S02]  /*904a0*/  IMAD.MOV.U32 R61, RZ, RZ, R49 ;  /* 0x000000ffff3d7224 */ /* 0x000fe400078e0031 */
[----:B------:R-:W-:Y:S01]  /*904b0*/  IMAD.MOV.U32 R3, RZ, RZ, R48 ;  /* 0x000000ffff037224 */ /* 0x000fe200078e0030 */
[----:B----4-:R-:W-:Y:S01]  /*904c0*/  HMMA.16816.F32.BF16 R8, R40, R12, R8 ;  /* 0x0000000c2808723c */ /* 0x010fe20000041808 */
[----:B-1----:R-:W-:Y:S02]  /*904d0*/  IMAD.MOV.U32 R7, RZ, RZ, R12 ;  /* 0x000000ffff077224 */ /* 0x002fe400078e000c */
[----:B------:R-:W-:-:S15]  /*904e0*/  IMAD.MOV.U32 R6, RZ, RZ, R13 ;  /* 0x000000ffff067224 */ /* 0x000fde00078e000d */
[----:B------:R-:W-:Y:S01]  /*904f0*/  NOP ;  /* 0x0000000000007918 */ /* 0x000fe20000000000 */
[----:B------:R-:W-:Y:S04]  /*90500*/  STL.64 [R1+0x590], R8 ;  /* 0x0005900801007387 */ /* 0x000fe80000100a00 */
[----:B------:R-:W-:Y:S04]  /*90510*/  STL.64 [R1+0x598], R10 ;  /* 0x0005980a01007387 */ /* 0x000fe80000100a00 */
[----:B------:R-:W-:Y:S04]  /*90520*/  STL.64 [R1+0x5710], R6 ;  /* 0x0057100601007387 */ /* 0x000fe80000100a00 */
[----:B------:R3:W-:Y:S02]  /*90530*/  STL.64 [R1+0x5708], R4 ;  /* 0x0057080401007387 */ /* 0x0007e40000100a00 */
[----:B---3--:R-:W-:Y:S01]  /*90540*/  HMMA.16816.F32.BF16 R4, R40, R20, R16 ;  /* 0x000000142804723c */ /* 0x008fe20000041810 */
[----:B------:R-:W-:-:S02]  /*90550*/  IMAD.MOV.U32 R9, RZ, RZ, R20 ;  /* 0x000000ffff097224 */ /* 0x000fc400078e0014 */
[----:B------:R-:W-:-:S15]  /*90560*/  IMAD.MOV.U32 R8, RZ, RZ, R21 ;  /* 0x000000ffff087224 */ /* 0x000fde00078e0015 */
[----:B------:R-:W-:Y:S01]  /*90570*/  NOP ;  /* 0x0000000000007918 */ /* 0x000fe20000000000 */
[----:B------:R-:W-:Y:S04]  /*90580*/  STL.64 [R1+0x580], R4 ;  /* 0x0005800401007387 */ /* 0x000fe80000100a00 */
[----:B------:R0:W-:Y:S02]  /*90590*/  STL.64 [R1+0x588], R6 ;  /* 0x0005880601007387 */ /* 0x0001e40000100a00 */
[----:B0-----:R-:W-:Y:S02]  /*905a0*/  HMMA.16816.F32.BF16 R4, R40, R32, R28 ;  /* 0x000000202804723c */ /* 0x001fe4000004181c */
[----:B------:R-:W-:-:S15]  /*905b0*/  STL.64 [R1+0x5718], R8 ;  /* 0x0057180801007387 */ /* 0x000fde0000100a00 */
[----:B------:R-:W-:Y:S02]  /*905c0*/  NOP ;  /* 0x0000000000007918 */ /* 0x000fe40000000000 */
[----:B------:R-:W-:Y:S04]  /*905d0*/  STL.64 [R1+0x570], R4 ;  /* 0x0005700401007387 */ /* 0x000fe80000100a00 */
[----:B------:R0:W-:Y:S02]  /*905e0*/  STL.64 [R1+0x578], R6 ;  /* 0x0005780601007387 */ /* 0x0001e40000100a00 */
[C---:B0-----:R-:W-:Y:S02]  /*905f0*/  HMMA.16816.F32.BF16 R4, R40.reuse, R48, R36 ;  /* 0x000000302804723c */ /* 0x041fe40000041824 */
[----:B------:R-:W-:Y:S04]  /*90600*/  STL [R1+0x55ec], R26 ;  /* 0x0055ec1a01007387 */ /* 0x000fe80000100800 */
[----:B------:R-:W-:Y:S04]  /*90610*/  STL [R1+0x55e8], R27 ;  /* 0x0055e81b01007387 */ /* 0x000fe80000100800 */
[----:B--2---:R-:W-:Y:S09]  /*90620*/  STL.64 [R1+0x5740], R24 ;  /* 0x0057401801007387 */ /* 0x004ff20000100a00 */
[----:B------:R-:W-:Y:S04]  /*90630*/  STL.64 [R1+0x560], R4 ;  /* 0x0005600401007387 */ /* 0x000fe80000100a00 */
[----:B------:R0:W-:Y:S02]  /*90640*/  STL.64 [R1+0x568], R6 ;  /* 0x0005680601007387 */ /* 0x0001e40000100a00 */
[----:B0-----:R-:W-:Y:S02]  /*90650*/  HMMA.16816.F32.BF16 R4, R40, R56, R52 ;  /* 0x000000382804723c */ /* 0x001fe40000041834 */
[----:B------:R-:W-:Y:S04]  /*90660*/  STL [R1+0x55f4], R61 ;  /* 0x0055f43d01007387 */ /* 0x000fe80000100800 */
[----:B------:R-:W-:-:S13]  /*90670*/  STL [R1+0x55f0], R3 ;  /* 0x0055f00301007387 */ /* 0x000fda0000100800 */
[----:B------:R-:W-:Y:S04]  /*90680*/  STL.64 [R1+0x550], R4 ;  /* 0x0005500401007387 */ /* 0x000fe80000100a00 */
[----:B------:R-:W-:Y:S04]  /*90690*/  STL.64 [R1+0x558], R6 ;  /* 0x0005580601007387 */ /* 0x000fe80000100a00 */
[----:B------:R-:W2:Y:S04]  /*906a0*/  LDL.LU R8, [R1+0x530] ;  /* 0x0005300001087983 */ /* 0x000ea80000300800 */
[----:B------:R-:W2:Y:S04]  /*906b0*/  LDL.LU R9, [R1+0x534] ;  /* 0x0005340001097983 */ /* 0x000ea80000300800 */
[----:B------:R-:W3:Y:S04]  /*906c0*/  LDL.LU R10, [R1+0x538] ;  /* 0x00053800010a7983 */ /* 0x000ee80000300800 */
        /* <DEDUP_REMOVED lines=29> */
[----:B------:R-:W-:-:S03]  /*908a0*/  IMAD.MOV.U32 R2, RZ, RZ, R57 ;  /* 0x000000ffff027224 */ /* 0x000fc600078e0039 */
[----:B------:R-:W3:Y:S01]  /*908b0*/  LDL.LU R52, [R1+0x4e0] ;  /* 0x0004e00001347983 */ /* 0x000ee20000300800 */
[----:B------:R-:W-:-:S03]  /*908c0*/  MOV R0, R56 ;  /* 0x0000003800007202 */ /* 0x000fc60000000f00 */
[----:B------:R-:W3:Y:S04]  /*908d0*/  LDL.LU R53, [R1+0x4e4] ;  /* 0x0004e40001357983 */ /* 0x000ee80000300800 */
[----:B------:R-:W3:Y:S04]  /*908e0*/  LDL.LU R54, [R1+0x4e8] ;  /* 0x0004e80001367983 */ /* 0x000ee80000300800 */
[----:B------:R-:W3:Y:S04]  /*908f0*/  LDL.LU R55, [R1+0x4ec] ;  /* 0x0004ec0001377983 */ /* 0x000ee80000300800 */
[----:B------:R-:W3:Y:S04]  /*90900*/  LDL.LU.64 R56, [R1+0x50] ;  /* 0x0000500001387983 */ /* 0x000ee80000300a00 */
[----:B------:R-:W-:Y:S04]  /*90910*/  STL [R1+0x55fc], R2 ;  /* 0x0055fc0201007387 */ /* 0x000fe80000100800 */
[----:B------:R-:W-:Y:S01]  /*90920*/  STL [R1+0x55f8], R0 ;  /* 0x0055f80001007387 */ /* 0x000fe20000100800 */
[----:B----4-:R-:W-:Y:S01]  /*90930*/  HMMA.16816.F32.BF16 R24, R40, R8, R24 ;  /* 0x000000082818723c */ /* 0x010fe20000041818 */
[----:B------:R-:W-:-:S15]  /*90940*/  IMAD.MOV.U32 R60, RZ, RZ, R9 ;  /* 0x000000ffff3c7224 */ /* 0x000fde00078e0009 */
[----:B------:R-:W-:-:S03]  /*90950*/  NOP ;  /* 0x0000000000007918 */ /* 0x000fc60000000000 */
[----:B------:R0:W-:Y:S04]  /*90960*/  STL.64 [R1+0x540], R24 ;  /* 0x0005401801007387 */ /* 0x0001e80000100a00 */
[----:B------:R1:W-:Y:S04]  /*90970*/  STL.64 [R1+0x548], R26 ;  /* 0x0005481a01007387 */ /* 0x0003e80000100a00 */
[----:B0-----:R-:W4:Y:S01]  /*90980*/  LDL.LU.64 R24, [R1+0x5740] ;  /* 0x0057400001187983 */ /* 0x001f220000300a00 */
[----:B-1----:R-:W-:-:S03]  /*90990*/  IMAD.MOV.U32 R27, RZ, RZ, R8 ;  /* 0x000000ffff1b7224 */ /* 0x002fc600078e0008 */
[----:B------:R-:W4:Y:S04]  /*909a0*/  LDL.LU.64 R10, [R1+0x5738] ;  /* 0x00573800010a7983 */ /* 0x000f280000300a00 */
[----:B------:R-:W4:Y:S01]  /*909b0*/  LDL.LU.64 R8, [R1+0x5730] ;  /* 0x0057300001087983 */ /* 0x000f220000300a00 */
[----:B--2---:R-:W-:Y:S02]  /*909c0*/  IMAD.MOV.U32 R3, RZ, RZ, R4 ;  /* 0x000000ffff037224 */ /* 0x004fe400078e0004 */
[----:B------:R-:W-:Y:S01]  /*909d0*/  IMAD.MOV.U32 R26, RZ, RZ, R5 ;  /* 0x000000ffff1a7224 */ /* 0x000fe200078e0005 */
[----:B------:R-:W-:Y:S04]  /*909e0*/  STL [R1+0x5604], R60 ;  /* 0x0056043c01007387 */ /* 0x000fe80000100800 */
[----:B------:R0:W-:Y:S01]  /*909f0*/  STL [R1+0x5600], R27 ;  /* 0x0056001b01007387 */ /* 0x0001e20000100800 */
[----:B------:R-:W-:-:S02]  /*90a00*/  IMAD.MOV.U32 R61, RZ, RZ, R13 ;  /* 0x000000ffff3d7224 */ /* 0x000fc400078e000d */
[----:B------:R-:W-:Y:S02]  /*90a10*/  IMAD.MOV.U32 R0, RZ, RZ, R12 ;  /* 0x000000ffff007224 */ /* 0x000fe400078e000c */
[----:B---3--:R-:W-:Y:S02]  /*90a20*/  IMAD.MOV.U32 R2, RZ, RZ, R21 ;  /* 0x000000ffff027224 */ /* 0x008fe400078e0015 */
[----:B0-----:R-:W-:Y:S02]  /*90a30*/  IMAD.MOV.U32 R27, RZ, RZ, R20 ;  /* 0x000000ffff1b7224 */ /* 0x001fe400078e0014 */
        /* <DEDUP_REMOVED lines=14> */
[----:B0-----:R-:W-:Y:S02]  /*90b20*/  HMMA.16816.F32.BF16 R4, R40, R32, R28 ;  /* 0x000000202804723c */ /* 0x001fe4000004181c */
[----:B------:R-:W-:Y:S04]  /*90b30*/  STL [R1+0x561c], R2 ;  /* 0x00561c0201007387 */ /* 0x000fe80000100800 */
[----:B------:R-:W-:Y:S01]  /*90b40*/  STL [R1+0x5618], R27 ;  /* 0x0056181b01007387 */ /* 0x000fe20000100800 */
[----:B------:R-:W-:-:S12]  /*90b50*/  IMAD.MOV.U32 R3, RZ, RZ, R32 ;  /* 0x000000ffff037224 */ /* 0x000fd800078e0020 */
[----:B------:R-:W-:Y:S04]  /*90b60*/  STL.64 [R1+0x500], R4 ;  /* 0x0005000401007387 */ /* 0x000fe80000100a00 */
[----:B------:R0:W-:Y:S02]  /*90b70*/  STL.64 [R1+0x508], R6 ;  /* 0x0005080601007387 */ /* 0x0001e40000100a00 */
[----:B0-----:R-:W-:Y:S02]  /*90b80*/  HMMA.16816.F32.BF16 R4, R40, R48, R36 ;  /* 0x000000302804723c */ /* 0x001fe40000041824 */
[----:B------:R-:W-:Y:S04]  /*90b90*/  STL [R1+0x5624], R60 ;  /* 0x0056243c01007387 */ /* 0x000fe80000100800 */
[----:B------:R-:W-:Y:S01]  /*90ba0*/  STL [R1+0x5620], R3 ;  /* 0x0056200301007387 */ /* 0x000fe20000100800 */
[----:B------:R-:W-:-:S02]  /*90bb0*/  IMAD.MOV.U32 R26, RZ, RZ, R49 ;  /* 0x000000ffff1a7224 */ /* 0x000fc400078e0031 */
[----:B------:R-:W-:-:S10]  /*90bc0*/  IMAD.MOV.U32 R0, RZ, RZ, R48 ;  /* 0x000000ffff007224 */ /* 0x000fd400078e0030 */
        /* <DEDUP_REMOVED lines=13> */
[----:B0-----:R-:W2:Y:S04]  /*90ca0*/  LDL.LU R52, [R1+0x4d0] ;  /* 0x0004d00001347983 */ /* 0x001ea80000300800 */
[----:B------:R-:W2:Y:S04]  /*90cb0*/  LDL.LU R53, [R1+0x4d4] ;  /* 0x0004d40001357983 */ /* 0x000ea80000300800 */
[----:B------:R-:W2:Y:S04]  /*90cc0*/  LDL.LU R54, [R1+0x4d8] ;  /* 0x0004d80001367983 */ /* 0x000ea80000300800 */
[----:B------:R-:W2:Y:S04]  /*90cd0*/  LDL.LU R55, [R1+0x4dc] ;  /* 0x0004dc0001377983 */ /* 0x000ea80000300800 */
[----:B------:R-:W2:Y:S04]  /*90ce0*/  LDL.LU.64 R8, [R1+0x40] ;  /* 0x0000400001087983 */ /* 0x000ea80000300a00 */
[----:B------:R-:W3:Y:S04]  /*90cf0*/  LDL.LU R4, [R1+0x4c0] ;  /* 0x0004c00001047983 */ /* 0x000ee80000300800 */
        /* <DEDUP_REMOVED lines=12> */
[----:B------:R-:W4:Y:S01]  /*90dc0*/  LDL.LU R39, [R1+0x4ac] ;  /* 0x0004ac0001277983 */ /* 0x000f220000300800 */
[----:B------:R-:W-:-:S02]  /*90dd0*/  IMAD.MOV.U32 R27, RZ, RZ, R56 ;  /* 0x000000ffff1b7224 */ /* 0x000fc400078e0038 */
[----:B------:R-:W-:Y:S01]  /*90de0*/  IMAD.MOV.U32 R61, RZ, RZ, R57 ;  /* 0x000000ffff3d7224 */ /* 0x000fe200078e0039 */
[----:B------:R-:W4:Y:S04]  /*90df0*/  LDL.LU.64 R48, [R1+0x10] ;  /* 0x0000100001307983 */ /* 0x000f280000300a00 */
[----:B------:R-:W4:Y:S04]  /*90e00*/  LDL.LU.64 R56, [R1] ;  /* 0x0000000001387983 */ /* 0x000f280000300a00 */
        /* <DEDUP_REMOVED lines=12> */
[----:B------:R-:W-:Y:S04]  /*90ed0*/  STL [R1+0x5634], R61 ;  /* 0x0056343d01007387 */ /* 0x000fe80000100800 */
[----:B------:R-:W-:Y:S01]  /*90ee0*/  STL [R1+0x5630], R27 ;  /* 0x0056301b01007387 */ /* 0x000fe20000100800 */
[----:B--2---:R-:W-:-:S15]  /*90ef0*/  HMMA.16816.F32.BF16 R52, R40, R8, R52 ;  /* 0x000000082834723c */ /* 0x004fde0000041834 */
[----:B------:R-:W-:-:S04]  /*90f00*/  NOP ;  /* 0x0000000000007918 */ /* 0x000fc80000000000 */
[----:B------:R-:W-:Y:S04]  /*90f10*/  STL.64 [R1+0x4d0], R52 ;  /* 0x0004d03401007387 */ /* 0x000fe80000100a00 */
[----:B------:R0:W-:Y:S04]  /*90f20*/  STL.64 [R1+0x4d8], R54 ;  /* 0x0004d83601007387 */ /* 0x0001e80000100a00 */
[----:B0-----:R-:W2:Y:S04]  /*90f30*/  LDL.LU.64 R54, [R1+0x5728] ;  /* 0x0057280001367983 */ /* 0x001ea80000300a00 */
[----:B------:R-:W2:Y:S01]  /*90f40*/  LDL.LU.64 R52, [R1+0x5720] ;  /* 0x0057200001347983 */ /* 0x000ea20000300a00 */
[C---:B---3--:R-:W-:Y:S08]  /*90f50*/  HMMA.16816.F32.BF16 R4, R40.reuse, R20, R4 ;  /* 0x000000142804723c */ /* 0x048ff00000041804 */
[----:B----4-:R-:W-:Y:S01]  /*90f60*/  HMMA.16816.F32.BF16 R28, R40, R32, R28 ;  /* 0x00000020281c723c */ /* 0x010fe2000004181c */
[----:B------:R-:W-:-:S02]  /*90f70*/  IMAD.MOV.U32 R2, RZ, RZ, R9 ;  /* 0x000000ffff027224 */ /* 0x000fc400078e0009 */
[----:B------:R-:W-:-:S05]  /*90f80*/  IMAD.MOV.U32 R3, RZ, RZ, R8 ;  /* 0x000000ffff037224 */ /* 0x000fca00078e0008 */
[----:B------:R-:W-:Y:S01]  /*90f90*/  HMMA.16816.F32.BF16 R36, R40, R48, R36 ;  /* 0x000000302824723c */ /* 0x000fe20000041824 */
[----:B------:R-:W3:Y:S04]  /*90fa0*/  LDL.LU.64 R8, [R1+0x5718] ;  /* 0x0057180001087983 */ /* 0x000ee80000300a00 */
[----:B------:R-:W-:Y:S04]  /*90fb0*/  STL [R1+0x563c], R2 ;  /* 0x00563c0201007387 */ /* 0x000fe80000100800 */
[----:B------:R-:W-:Y:S01]  /*90fc0*/  STL [R1+0x5638], R3 ;  /* 0x0056380301007387 */ /* 0x000fe20000100800 */
[----:B------:R-:W-:Y:S01]  /*90fd0*/  MOV R0, R20 ;  /* 0x0000001400007202 */ /* 0x000fe20000000f00 */
[----:B------:R-:W-:-:S02]  /*90fe0*/  IMAD.MOV.U32 R60, RZ, RZ, R21 ;  /* 0x000000ffff3c7224 */ /* 0x000fc400078e0015 */
[----:B------:R-:W-:Y:S04]  /*90ff0*/  STL.64 [R1+0x4c0], R4 ;  /* 0x0004c00401007387 */ /* 0x000fe80000100a00 */
[----:B------:R0:W-:Y:S01]  /*91000*/  STL.64 [R1+0x4c8], R6 ;  /* 0x0004c80601007387 */ /* 0x0001e20000100a00 */
[----:B------:R-:W-:-:S03]  /*91010*/  IMAD.MOV.U32 R27, RZ, RZ, R32 ;  /* 0x000000ffff1b7224 */ /* 0x000fc600078e0020 */
[----:B0-----:R-:W4:Y:S04]  /*91020*/  LDL.LU.64 R6, [R1+0x5710] ;  /* 0x0057100001067983 */ /* 0x001f280000300a00 */
[----:B------:R-:W3:Y:S04]  /*91030*/  LDL.LU.64 R4, [R1+0x5708] ;  /* 0x0057080001047983 */ /* 0x000ee80000300a00 */
[----:B------:R-:W3:Y:S04]  /*91040*/  LDL.LU R20, [R1+0x450] ;  /* 0x0004500001147983 */ /* 0x000ee80000300800 */
[----:B------:R-:W3:Y:S04]  /*91050*/  LDL.LU R21, [R1+0x454] ;  /* 0x0004540001157983 */ /* 0x000ee80000300800 */
[----:B------:R-:W3:Y:S04]  /*91060*/  LDL.LU R22, [R1+0x458] ;  /* 0x0004580001167983 */ /* 0x000ee80000300800 */
[----:B------:R-:W3:Y:S04]  /*91070*/  LDL.LU R23, [R1+0x45c] ;  /* 0x00045c0001177983 */ /* 0x000ee80000300800 */
[----:B------:R-:W-:Y:S04]  /*91080*/  STL [R1+0x5640], R0 ;  /* 0x0056400001007387 */ /* 0x000fe80000100800 */
[----:B------:R-:W-:Y:S04]  /*91090*/  STL.64 [R1+0x4b0], R28 ;  /* 0x0004b01c01007387 */ /* 0x000fe80000100a00 */
[----:B------:R0:W-:Y:S01]  /*910a0*/  STL.64 [R1+0x4b8], R30 ;  /* 0x0004b81e01007387 */ /* 0x0001e20000100a00 */
[----:B------:R-:W-:-:S02]  /*910b0*/  IMAD.MOV.U32 R26, RZ, RZ, R33 ;  /* 0x000000ffff1a7224 */ /* 0x000fc400078e0021 */
[----:B------:R-:W-:Y:S02]  /*910c0*/  IMAD.MOV.U32 R3, RZ, RZ, R48 ;  /* 0x000000ffff037224 */ /* 0x000fe400078e0030 */
[----:B------:R-:W-:Y:S01]  /*910d0*/  IMAD.MOV.U32 R61, RZ, RZ, R49 ;  /* 0x000000ffff3d7224 */ /* 0x000fe200078e0031 */
[----:B0-----:R-:W3:Y:S04]  /*910e0*/  LDL.LU.64 R30, [R1+0x5700] ;  /* 0x00570000011e7983 */ /* 0x001ee80000300a00 */
[----:B------:R-:W3:Y:S04]  /*910f0*/  LDL.LU.64 R28, [R1+0x56f8] ;  /* 0x0056f800011c7983 */ /* 0x000ee80000300a00 */
[----:B------:R-:W3:Y:S04]  /*91100*/  LDL.LU.64 R34, [R1+0x56f0] ;  /* 0x0056f00001227983 */ /* 0x000ee80000300a00 */
[----:B------:R-:W3:Y:S04]  /*91110*/  LDL.LU.64 R32, [R1+0x56e8] ;  /* 0x0056e80001207983 */ /* 0x000ee80000300a00 */
[----:B------:R-:W-:Y:S04]  /*91120*/  STL.64 [R1+0x4a0], R36 ;  /* 0x0004a02401007387 */ /* 0x000fe80000100a00 */
[----:B------:R0:W-:Y:S01]  /*91130*/  STL.64 [R1+0x4a8], R38 ;  /* 0x0004a82601007387 */ /* 0x0001e20000100a00 */
[----:B------:R-:W-:-:S02]  /*91140*/  IMAD.MOV.U32 R0, RZ, RZ, R56 ;  /* 0x000000ffff007224 */ /* 0x000fc400078e0038 */
[----:B------:R-:W-:Y:S01]  /*91150*/  IMAD.MOV.U32 R2, RZ, RZ, R57 ;  /* 0x000000ffff027224 */ /* 0x000fe200078e0039 */
[----:B0-----:R-:W3:Y:S04]  /*91160*/  LDL.LU.64 R38, [R1+0x56e0] ;  /* 0x0056e00001267983 */ /* 0x001ee80000300a00 */
[----:B------:R-:W3:Y:S04]  /*91170*/  LDL.LU.64 R36, [R1+0x56d8] ;  /* 0x0056d80001247983 */ /* 0x000ee80000300a00 */
        /* <DEDUP_REMOVED lines=8> */
[----:B------:R-:W2:Y:S04]  /*91200*/  LDL.LU.64 R58, [R1+0x56b0] ;  /* 0x0056b000013a7983 */ /* 0x000ea80000300a00 */
[----:B------:R-:W2:Y:S01]  /*91210*/  LDL.LU.64 R56, [R1+0x56a8] ;  /* 0x0056a80001387983 */ /* 0x000ea20000300a00 */
[C---:B---3--:R-:W-:Y:S08]  /*91220*/  HMMA.16816.F32.BF16 R16, R40.reuse, R48, R16 ;  /* 0x000000302810723c */ /* 0x048ff00000041810 */
[----:B--2---:R-:W-:Y:S01]  /*91230*/  HMMA.16816.F32.BF16 R44, R40, R56, R44 ;  /* 0x00000038282c723c */ /* 0x004fe2000004182c */
[----:B------:R-:W-:Y:S04]  /*91240*/  STL.64 [R1+0x5480], R58 ;  /* 0x0054803a01007387 */ /* 0x000fe80000100a00 */
[----:B------:R-:W-:-:S14]  /*91250*/  STL.64 [R1+0x5478], R56 ;  /* 0x0054783801007387 */ /* 0x000fdc0000100a00 */
[----:B------:R-:W-:Y:S04]  /*91260*/  STL.64 [R1+0x480], R44 ;  /* 0x0004802c01007387 */ /* 0x000fe80000100a00 */
[----:B------:R0:W-:Y:S02]  /*91270*/  STL.64 [R1+0x488], R46 ;  /* 0x0004882e01007387 */ /* 0x0001e40000100a00 */
[----:B0-----:R-:W-:Y:S01]  /*91280*/  HMMA.16816.F32.BF16 R44, R40, R52, R12 ;  /* 0x00000034282c723c */ /* 0x001fe2000004180c */
[----:B------:R-:W-:Y:S02]  /*91290*/  IMAD.MOV.U32 R56, RZ, RZ, R9 ;  /* 0x000000ffff387224 */ /* 0x000fe400078e0009 */
[----:B------:R-:W-:-:S05]  /*912a0*/  IMAD.MOV.U32 R57, RZ, RZ, R8 ;  /* 0x000000ffff397224 */ /* 0x000fca00078e0008 */
[----:B------:R-:W-:Y:S01]  /*912b0*/  HMMA.16816.F32.BF16 R8, R40, R36, R20 ;  /* 0x000000242808723c */ /* 0x000fe20000041814 */
[----:B------:R-:W2:Y:S10]  /*912c0*/  LDL.LU R12, [R1+0x440] ;  /* 0x00044000010c7983 */ /* 0x000eb40000300800 */
        /* <DEDUP_REMOVED lines=44> */
[----:B------:R-:W2:Y:S01]  /*91590*/  LDL.LU R15, [R1+0x40c] ;  /* 0x00040c00010f7983 */ /* 0x000ea20000300800 */
[C---:B---3--:R-:W-:Y:S03]  /*915a0*/  HMMA.16816.F32.BF16 R44, R40.reuse, R28, R44 ;  /* 0x0000001c282c723c */ /* 0x048fe6000004182c */
[----:B0-----:R-:W3:Y:S04]  /*915b0*/  LDL.LU R8, [R1+0x3f0] ;  /* 0x0003f00001087983 */ /* 0x001ee80000300800 */
[----:B------:R-:W3:Y:S04]  /*915c0*/  LDL.LU R9, [R1+0x3f4] ;  /* 0x0003f40001097983 */ /* 0x000ee80000300800 */
[----:B-1----:R-:W3:Y:S04]  /*915d0*/  LDL.LU R10, [R1+0x3f8] ;  /* 0x0003f800010a7983 */ /* 0x002ee80000300800 */
[----:B------:R-:W3:Y:S04]  /*915e0*/  LDL.LU R11, [R1+0x3fc] ;  /* 0x0003fc00010b7983 */ /* 0x000ee80000300800 */
[----:B------:R-:W-:Y:S04]  /*915f0*/  STL.64 [R1+0x5440], R34 ;  /* 0x0054402201007387 */ /* 0x000fe80000100a00 */
[----:B------:R0:W-:Y:S01]  /*91600*/  STL.64 [R1+0x5438], R32 ;  /* 0x0054382001007387 */ /* 0x0001e20000100a00 */
[----:B------:R-:W-:Y:S01]  /*91610*/  HMMA.16816.F32.BF16 R20, R40, R24, R20 ;  /* 0x000000182814723c */ /* 0x000fe20000041814 */
[----:B0-----:R-:W-:-:S02]  /*91620*/  IMAD.MOV.U32 R33, RZ, RZ, R4 ;  /* 0x000000ffff217224 */ /* 0x001fc400078e0004 */
[----:B------:R-:W-:Y:S01]  /*91630*/  IMAD.MOV.U32 R32, RZ, RZ, R5 ;  /* 0x000000ffff207224 */ /* 0x000fe200078e0005 */
[----:B------:R-:W4:Y:S04]  /*91640*/  LDL.LU R4, [R1+0x3e0] ;  /* 0x0003e00001047983 */ /* 0x000f280000300800 */
[----:B------:R-:W4:Y:S04]  /*91650*/  LDL.LU R5, [R1+0x3e4] ;  /* 0x0003e40001057983 */ /* 0x000f280000300800 */
[----:B------:R-:W4:Y:S04]  /*91660*/  LDL.LU R6, [R1+0x3e8] ;  /* 0x0003e80001067983 */ /* 0x000f280000300800 */
[----:B------:R-:W4:Y:S04]  /*91670*/  LDL.LU R7, [R1+0x3ec] ;  /* 0x0003ec0001077983 */ /* 0x000f280000300800 */
        /* <DEDUP_REMOVED lines=55> */
[----:B---3--:R-:W-:Y:S04]  /*919f0*/  STL.64 [R1+0x54a0], R10 ;  /* 0x0054a00a01007387 */ /* 0x008fe80000100a00 */
[----:B------:R0:W-:Y:S04]  /*91a00*/  STL.64 [R1+0x5498], R8 ;  /* 0x0054980801007387 */ /* 0x0001e80000100a00 */
[----:B0-----:R-:W3:Y:S04]  /*91a10*/  LDL.LU R8, [R1+0x330] ;  /* 0x0003300001087983 */ /* 0x001ee80000300800 */
[----:B------:R-:W3:Y:S04]  /*91a20*/  LDL.LU R9, [R1+0x334] ;  /* 0x0003340001097983 */ /* 0x000ee80000300800 */
[----:B------:R-:W3:Y:S04]  /*91a30*/  LDL.LU R10, [R1+0x338] ;  /* 0x00033800010a7983 */ /* 0x000ee80000300800 */
[----:B------:R-:W3:Y:S01]  /*91a40*/  LDL.LU R11, [R1+0x33c] ;  /* 0x00033c00010b7983 */ /* 0x000ee20000300800 */
[----:B--2---:R-:W-:Y:S03]  /*91a50*/  HMMA.16816.F32.BF16 R40, R40, R4, R44 ;  /* 0x000000042828723c */ /* 0x004fe6000004182c */
[----:B------:R-:W3:Y:S04]  /*91a60*/  LDL.LU.64 R46, [R1+0x5650] ;  /* 0x00565000012e7983 */ /* 0x000ee80000300a00 */
[----:B------:R-:W3:Y:S04]  /*91a70*/  LDL.LU.64 R44, [R1+0x5648] ;  /* 0x00564800012c7983 */ /* 0x000ee80000300a00 */
[----:B----4-:R-:W-:Y:S04]  /*91a80*/  STL.64 [R1+0x54b0], R6 ;  /* 0x0054b00601007387 */ /* 0x010fe80000100a00 */
[----:B------:R0:W-:Y:S04]  /*91a90*/  STL.64 [R1+0x54a8], R4 ;  /* 0x0054a80401007387 */ /* 0x0001e80000100a00 */
[----:B------:R-:W-:Y:S04]  /*91aa0*/  STL.64 [R1+0x340], R40 ;  /* 0x0003402801007387 */ /* 0x000fe80000100a00 */
[----:B------:R-:W-:Y:S01]  /*91ab0*/  STL.64 [R1+0x348], R42 ;  /* 0x0003482a01007387 */ /* 0x000fe20000100a00 */
[C---:B---3--:R-:W-:Y:S08]  /*91ac0*/  HMMA.16816.F32.BF16 R8, R44.reuse, R12, R8 ;  /* 0x0000000c2c08723c */ /* 0x048ff00000041808 */
        /* <DEDUP_REMOVED lines=8> */
[----:B------:R0:W-:Y:S04]  /*91b50*/  STL.64 [R1+0x310], R12 ;  /* 0x0003100c01007387 */ /* 0x0001e80000100a00 */
[----:B------:R1:W-:Y:S04]  /*91b60*/  STL.64 [R1+0x318], R14 ;  /* 0x0003180e01007387 */ /* 0x0003e80000100a00 */
[----:B0-----:R-:W2:Y:S04]  /*91b70*/  LDL.LU R12, [R1+0x1b0] ;  /* 0x0001b000010c7983 */ /* 0x001ea80000300800 */
[----:B------:R0:W-:Y:S04]  /*91b80*/  STL.64 [R1+0x300], R8 ;  /* 0x0003000801007387 */ /* 0x0001e80000100a00 */
[----:B------:R-:W-:Y:S04]  /*91b90*/  STL.64 [R1+0x308], R10 ;  /* 0x0003080a01007387 */ /* 0x000fe80000100a00 */
[----:B------:R-:W-:Y:S04]  /*91ba0*/  STL.64 [R1+0x2f0], R4 ;  /* 0x0002f00401007387 */ /* 0x000fe80000100a00 */
[----:B------:R-:W-:Y:S04]  /*91bb0*/  STL.64 [R1+0x2f8], R6 ;  /* 0x0002f80601007387 */ /* 0x000fe80000100a00 */
[----:B------:R-:W2:Y:S04]  /*91bc0*/  LDL.LU R13, [R1+0x1b4] ;  /* 0x0001b400010d7983 */ /* 0x000ea80000300800 */
[----:B-1----:R-:W3:Y:S04]  /*91bd0*/  LDL.LU R14, [R1+0x1b8] ;  /* 0x0001b800010e7983 */ /* 0x002ee80000300800 */
[----:B------:R-:W3:Y:S04]  /*91be0*/  LDL.LU R15, [R1+0x1bc] ;  /* 0x0001bc00010f7983 */ /* 0x000ee80000300800 */
[----:B---3--:R-:W-:Y:S04]  /*91bf0*/  STL.64 [R1+0x54c0], R14 ;  /* 0x0054c00e01007387 */ /* 0x008fe80000100a00 */
[----:B--2---:R1:W-:Y:S04]  /*91c00*/  STL.64 [R1+0x54b8], R12 ;  /* 0x0054b80c01007387 */ /* 0x0043e80000100a00 */
[----:B------:R-:W2:Y:S04]  /*91c10*/  LDL.LU R32, [R1+0x1c0] ;  /* 0x0001c00001207983 */ /* 0x000ea80000300800 */
[----:B------:R-:W2:Y:S04]  /*91c20*/  LDL.LU R33, [R1+0x1c4] ;  /* 0x0001c40001217983 */ /* 0x000ea80000300800 */
[----:B------:R-:W3:Y:S04]  /*91c30*/  LDL.LU R34, [R1+0x1c8] ;  /* 0x0001c80001227983 */ /* 0x000ee80000300800 */
[----:B------:R-:W3:Y:S04]  /*91c40*/  LDL.LU R35, [R1+0x1cc] ;  /* 0x0001cc0001237983 */ /* 0x000ee80000300800 */
[----:B---3--:R-:W-:Y:S04]  /*91c50*/  STL.64 [R1+0x54d0], R34 ;  /* 0x0054d02201007387 */ /* 0x008fe80000100a00 */
[----:B--2---:R2:W-:Y:S04]  /*91c60*/  STL.64 [R1+0x54c8], R32 ;  /* 0x0054c82001007387 */ /* 0x0045e80000100a00 */
[----:B------:R-:W3:Y:S04]  /*91c70*/  LDL.LU R48, [R1+0x1e0] ;  /* 0x0001e00001307983 */ /* 0x000ee80000300800 */
[----:B------:R-:W3:Y:S04]  /*91c80*/  LDL.LU R49, [R1+0x1e4] ;  /* 0x0001e40001317983 */ /* 0x000ee80000300800 */
[----:B------:R-:W4:Y:S04]  /*91c90*/  LDL.LU R50, [R1+0x1e8] ;  /* 0x0001e80001327983 */ /* 0x000f280000300800 */
[----:B------:R-:W4:Y:S04]  /*91ca0*/  LDL.LU R51, [R1+0x1ec] ;  /* 0x0001ec0001337983 */ /* 0x000f280000300800 */
[----:B----4-:R-:W-:Y:S04]  /*91cb0*/  STL.64 [R1+0x54e0], R50 ;  /* 0x0054e03201007387 */ /* 0x010fe80000100a00 */
[----:B---3--:R3:W-:Y:S04]  /*91cc0*/  STL.64 [R1+0x54d8], R48 ;  /* 0x0054d83001007387 */ /* 0x0087e80000100a00 */
[----:B------:R-:W4:Y:S04]  /*91cd0*/  LDL.LU R52, [R1+0x1f0] ;  /* 0x0001f00001347983 */ /* 0x000f280000300800 */
[----:B------:R-:W4:Y:S04]  /*91ce0*/  LDL.LU R53, [R1+0x1f4] ;  /* 0x0001f40001357983 */ /* 0x000f280000300800 */
[----:B------:R-:W2:Y:S04]  /*91cf0*/  LDL.LU R54, [R1+0x1f8] ;  /* 0x0001f80001367983 */ /* 0x000ea80000300800 */
[----:B------:R-:W2:Y:S01]  /*91d00*/  LDL.LU R55, [R1+0x1fc] ;  /* 0x0001fc0001377983 */ /* 0x000ea20000300800 */
[----:B------:R-:W-:-:S02]  /*91d10*/  IMAD.MOV.U32 R56, RZ, RZ, R0 ;  /* 0x000000ffff387224 */ /* 0x000fc400078e0000 */
[----:B------:R-:W-:Y:S01]  /*91d20*/  IMAD.MOV.U32 R57, RZ, RZ, R2 ;  /* 0x000000ffff397224 */ /* 0x000fe200078e0002 */
[----:B--2---:R-:W-:Y:S04]  /*91d30*/  STL.64 [R1+0x54f0], R54 ;  /* 0x0054f03601007387 */ /* 0x004fe80000100a00 */
[----:B----4-:R2:W-:Y:S04]  /*91d40*/  STL.64 [R1+0x54e8], R52 ;  /* 0x0054e83401007387 */ /* 0x0105e80000100a00 */
[----:B------:R-:W3:Y:S04]  /*91d50*/  LDL.LU R0, [R1+0x5640] ;  /* 0x0056400001007983 */ /* 0x000ee80000300800 */
[----:B------:R-:W4:Y:S04]  /*91d60*/  LDL.LU R2, [R1+0x563c] ;  /* 0x00563c0001027983 */ /* 0x000f280000300800 */
[----:B------:R0:W-:Y:S04]  /*91d70*/  STL.64 [R1+0x54f8], R56 ;  /* 0x0054f83801007387 */ /* 0x0001e80000100a00 */
[----:B------:R-:W2:Y:S04]  /*91d80*/  LDL.LU R28, [R1+0x200] ;  /* 0x00020000011c7983 */ /* 0x000ea80000300800 */
[----:B------:R-:W2:Y:S04]  /*91d90*/  LDL.LU R29, [R1+0x204] ;  /* 0x00020400011d7983 */ /* 0x000ea80000300800 */
[----:B------:R-:W2:Y:S04]  /*91da0*/  LDL.LU R30, [R1+0x208] ;  /* 0x00020800011e7983 */ /* 0x000ea80000300800 */
[----:B------:R-:W2:Y:S01]  /*91db0*/  LDL.LU R31, [R1+0x20c] ;  /* 0x00020c00011f7983 */ /* 0x000ea20000300800 */
[----:B0-----:R-:W-:-:S02]  /*91dc0*/  IMAD.MOV.U32 R8, RZ, RZ, R3 ;  /* 0x000000ffff087224 */ /* 0x001fc400078e0003 */
[----:B------:R-:W-:Y:S01]  /*91dd0*/  IMAD.MOV.U32 R9, RZ, RZ, R61 ;  /* 0x000000ffff097224 */ /* 0x000fe200078e003d */
[----:B-1----:R-:W-:Y:S01]  /*91de0*/  MOV R12, R27 ;  /* 0x0000001b000c7202 */ /* 0x002fe20000000f00 */
[----:B------:R-:W-:Y:S01]  /*91df0*/  IMAD.MOV.U32 R13, RZ, RZ, R26 ;  /* 0x000000ffff0d7224 */ /* 0x000fe200078e001a */
[----:B--2---:R-:W-:Y:S04]  /*91e00*/  STL.64 [R1+0x5508], R30 ;  /* 0x0055081e01007387 */ /* 0x004fe80000100a00 */
[----:B------:R0:W-:Y:S04]  /*91e10*/  STL.64 [R1+0x5500], R28 ;  /* 0x0055001c01007387 */ /* 0x0001e80000100a00 */
[----:B------:R-:W2:Y:S04]  /*91e20*/  LDL.LU R3, [R1+0x5638] ;  /* 0x0056380001037983 */ /* 0x000ea80000300800 */
[----:B------:R-:W2:Y:S04]  /*91e30*/  LDL.LU R61, [R1+0x5634] ;  /* 0x00563400013d7983 */ /* 0x000ea80000300800 */
[----:B------:R1:W-:Y:S04]  /*91e40*/  STL.64 [R1+0x5510], R8 ;  /* 0x0055100801007387 */ /* 0x0003e80000100a00 */
[----:B------:R-:W1:Y:S04]  /*91e50*/  LDL.LU R27, [R1+0x5630] ;  /* 0x00563000011b7983 */ /* 0x000e680000300800 */
[----:B------:R-:W2:Y:S04]  /*91e60*/  LDL.LU R26, [R1+0x562c] ;  /* 0x00562c00011a7983 */ /* 0x000ea80000300800 */
[----:B------:R-:W-:Y:S04]  /*91e70*/  STL.64 [R1+0x5518], R12 ;  /* 0x0055180c01007387 */ /* 0x000fe80000100a00 */
[----:B------:R-:W2:Y:S04]  /*91e80*/  LDL.LU R32, [R1+0x220] ;  /* 0x0002200001207983 */ /* 0x000ea80000300800 */
[----:B------:R-:W2:Y:S04]  /*91e90*/  LDL.LU R33, [R1+0x224] ;  /* 0x0002240001217983 */ /* 0x000ea80000300800 */
[----:B------:R-:W2:Y:S04]  /*91ea0*/  LDL.LU R34, [R1+0x228] ;  /* 0x0002280001227983 */ /* 0x000ea80000300800 */
[----:B------:R-:W2:Y:S01]  /*91eb0*/  LDL.LU R35, [R1+0x22c] ;  /* 0x00022c0001237983 */ /* 0x000ea20000300800 */
[----:B---3--:R-:W-:-:S02]  /*91ec0*/  IMAD.MOV.U32 R48, RZ, RZ, R0 ;  /* 0x000000ffff307224 */ /* 0x008fc400078e0000 */
[----:B------:R-:W-:Y:S01]  /*91ed0*/  IMAD.MOV.U32 R49, RZ, RZ, R60 ;  /* 0x000000ffff317224 */ /* 0x000fe200078e003c */
[----:B--2---:R-:W-:Y:S04]  /*91ee0*/  STL.64 [R1+0x5528], R34 ;  /* 0x0055282201007387 */ /* 0x004fe80000100a00 */
[----:B------:R2:W-:Y:S04]  /*91ef0*/  STL.64 [R1+0x5520], R32 ;  /* 0x0055202001007387 */ /* 0x0005e80000100a00 */
[----:B------:R-:W2:Y:S04]  /*91f00*/  LDL.LU R0, [R1+0x5628] ;  /* 0x0056280001007983 */ /* 0x000ea80000300800 */
[----:B------:R-:W3:Y:S04]  /*91f10*/  LDL.LU R60, [R1+0x5624] ;  /* 0x00562400013c7983 */ /* 0x000ee80000300800 */
[----:B------:R0:W-:Y:S04]  /*91f20*/  STL.64 [R1+0x5530], R48 ;  /* 0x0055303001007387 */ /* 0x0001e80000100a00 */
[----:B------:R-:W2:Y:S04]  /*91f30*/  LDL.LU R52, [R1+0x230] ;  /* 0x0002300001347983 */ /* 0x000ea80000300800 */
[----:B------:R-:W2:Y:S04]  /*91f40*/  LDL.LU R53, [R1+0x234] ;  /* 0x0002340001357983 */ /* 0x000ea80000300800 */
[----:B------:R-:W2:Y:S04]  /*91f50*/  LDL.LU R54, [R1+0x238] ;  /* 0x0002380001367983 */ /* 0x000ea80000300800 */
[----:B------:R-:W2:Y:S01]  /*91f60*/  LDL.LU R55, [R1+0x23c] ;  /* 0x00023c0001377983 */ /* 0x000ea20000300800 */
[----:B------:R-:W-:-:S02]  /*91f70*/  IMAD.MOV.U32 R56, RZ, RZ, R3 ;  /* 0x000000ffff387224 */ /* 0x000fc400078e0003 */
[----:B----4-:R-:W-:Y:S01]  /*91f80*/  IMAD.MOV.U32 R57, RZ, RZ, R2 ;  /* 0x000000ffff397224 */ /* 0x010fe200078e0002 */
[----:B--2---:R-:W-:Y:S04]  /*91f90*/  STL.64 [R1+0x5540], R54 ;  /* 0x0055403601007387 */ /* 0x004fe80000100a00 */
[----:B------:R2:W-:Y:S04]  /*91fa0*/  STL.64 [R1+0x5538], R52 ;  /* 0x0055383401007387 */ /* 0x0005e80000100a00 */
[----:B------:R-:W2:Y:S04]  /*91fb0*/  LDL.LU R3, [R1+0x5620] ;  /* 0x0056200001037983 */ /* 0x000ea80000300800 */
[----:B------:R-:W4:Y:S04]  /*91fc0*/  LDL.LU R2, [R1+0x561c] ;  /* 0x00561c0001027983 */ /* 0x000f280000300800 */
[----:B------:R-:W-:Y:S04]  /*91fd0*/  STL.64 [R1+0x5548], R56 ;  /* 0x0055483801007387 */ /* 0x000fe80000100a00 */
[----:B0-----:R-:W2:Y:S04]  /*91fe0*/  LDL.LU R28, [R1+0x240] ;  /* 0x00024000011c7983 */ /* 0x001ea80000300800 */
[----:B------:R-:W2:Y:S04]  /*91ff0*/  LDL.LU R29, [R1+0x244] ;  /* 0x00024400011d7983 */ /* 0x000ea80000300800 */
[----:B------:R-:W2:Y:S04]  /*92000*/  LDL.LU R30, [R1+0x248] ;  /* 0x00024800011e7983 */ /* 0x000ea80000300800 */
[----:B------:R-:W2:Y:S01]  /*92010*/  LDL.LU R31, [R1+0x24c] ;  /* 0x00024c00011f7983 */ /* 0x000ea20000300800 */
[----:B-1----:R-:W-:-:S02]  /*92020*/  IMAD.MOV.U32 R8, RZ, RZ, R27 ;  /* 0x000000ffff087224 */ /* 0x002fc400078e001b */
[----:B------:R-:W-:Y:S02]  /*92030*/  IMAD.MOV.U32 R9, RZ, RZ, R61 ;  /* 0x000000ffff097224 */ /* 0x000fe400078e003d */
[----:B------:R-:W-:Y:S02]  /*92040*/  IMAD.MOV.U32 R32, RZ, RZ, R0 ;  /* 0x000000ffff207224 */ /* 0x000fe400078e0000 */
        /* <DEDUP_REMOVED lines=13> */
[----:B------:R-:W-:-:S02]  /*92120*/  IMAD.MOV.U32 R52, RZ, RZ, R3 ;  /* 0x000000ffff347224 */ /* 0x000fc400078e0003 */
[----:B---3--:R-:W-:Y:S02]  /*92130*/  IMAD.MOV.U32 R53, RZ, RZ, R60 ;  /* 0x000000ffff357224 */ /* 0x008fe400078e003c */
[----:B----4-:R-:W-:Y:S02]  /*92140*/  IMAD.MOV.U32 R17, RZ, RZ, R2 ;  /* 0x000000ffff117224 */ /* 0x010fe400078e0002 */
[----:B--2---:R-:W-:Y:S01]  /*92150*/  IMAD.MOV.U32 R16, RZ, RZ, R27 ;  /* 0x000000ffff107224 */ /* 0x004fe200078e001b */
[----:B------:R-:W-:Y:S04]  /*92160*/  STL.64 [R1+0x5578], R50 ;  /* 0x0055783201007387 */ /* 0x000fe80000100a00 */
[----:B------:R2:W-:Y:S04]  /*92170*/  STL.64 [R1+0x5570], R48 ;  /* 0x0055703001007387 */ /* 0x0005e80000100a00 */
[----:B------:R-:W3:Y:S04]  /*92180*/  LDL.LU R3, [R1+0x5608] ;  /* 0x0056080001037983 */ /* 0x000ee80000300800 */
[----:B------:R-:W4:Y:S04]  /*92190*/  LDL.LU R60, [R1+0x5604] ;  /* 0x00560400013c7983 */ /* 0x000f280000300800 */
[----:B------:R0:W-:Y:S04]  /*921a0*/  STL.64 [R1+0x5580], R52 ;  /* 0x0055803401007387 */ /* 0x0001e80000100a00 */
[----:B------:R-:W4:Y:S04]  /*921b0*/  LDL.LU R27, [R1+0x5600] ;  /* 0x00560000011b7983 */ /* 0x000f280000300800 */
[----:B------:R-:W4:Y:S04]  /*921c0*/  LDL.LU R2, [R1+0x55fc] ;  /* 0x0055fc0001027983 */ /* 0x000f280000300800 */
[----:B------:R4:W-:Y:S04]  /*921d0*/  STL.64 [R1+0x5588], R16 ;  /* 0x0055881001007387 */ /* 0x0009e80000100a00 */
[----:B0-----:R-:W4:Y:S04]  /*921e0*/  LDL.LU R28, [R1+0x280] ;  /* 0x00028000011c7983 */ /* 0x001f280000300800 */
[----:B------:R-:W4:Y:S04]  /*921f0*/  LDL.LU R29, [R1+0x284] ;  /* 0x00028400011d7983 */ /* 0x000f280000300800 */
[----:B------:R-:W4:Y:S04]  /*92200*/  LDL.LU R30, [R1+0x288] ;  /* 0x00028800011e7983 */ /* 0x000f280000300800 */
[----:B------:R-:W4:Y:S01]  /*92210*/  LDL.LU R31, [R1+0x28c] ;  /* 0x00028c00011f7983 */ /* 0x000f220000300800 */
[----:B-1----:R-:W-:-:S02]  /*92220*/  IMAD.MOV.U32 R8, RZ, RZ, R0 ;  /* 0x000000ffff087224 */ /* 0x002fc400078e0000 */
[----:B------:R-:W-:Y:S02]  /*92230*/  IMAD.MOV.U32 R9, RZ, RZ, R61 ;  /* 0x000000ffff097224 */ /* 0x000fe400078e003d */
[----:B--2---:R-:W-:Y:S02]  /*92240*/  IMAD.MOV.U32 R49, RZ, RZ, R26 ;  /* 0x000000ffff317224 */ /* 0x004fe400078e001a */
[----:B---3--:R-:W-:Y:S01]  /*92250*/  IMAD.MOV.U32 R48, RZ, RZ, R3 ;  /* 0x000000ffff307224 */ /* 0x008fe200078e0003 */
[----:B----4-:R-:W-:Y:S04]  /*92260*/  STL.64 [R1+0x5598], R30 ;  /* 0x0055981e01007387 */ /* 0x010fe80000100a00 */
[----:B------:R0:W-:Y:S04]  /*92270*/  STL.64 [R1+0x5590], R28 ;  /* 0x0055901c01007387 */ /* 0x0001e80000100a00 */
[----:B------:R-:W2:Y:S04]  /*92280*/  LDL.LU R0, [R1+0x55f8] ;  /* 0x0055f80001007983 */ /* 0x000ea80000300800 */
[----:B------:R-:W3:Y:S04]  /*92290*/  LDL.LU R61, [R1+0x55f4] ;  /* 0x0055f400013d7983 */ /* 0x000ee80000300800 */
[----:B------:R-:W-:Y:S04]  /*922a0*/  STL.64 [R1+0x55a0], R8 ;  /* 0x0055a00801007387 */ /* 0x000fe80000100a00 */
[----:B------:R-:W4:Y:S04]  /*922b0*/  LDL.LU R3, [R1+0x55f0] ;  /* 0x0055f00001037983 */ /* 0x000f280000300800 */
        /* <DEDUP_REMOVED lines=8> */
[----:B--2---:R-:W-:Y:S04]  /*92340*/  STL.64 [R1+0x55b8], R54 ;  /* 0x0055b83601007387 */ /* 0x004fe80000100a00 */
[----:B------:R1:W-:Y:S04]  /*92350*/  STL.64 [R1+0x55b0], R52 ;  /* 0x0055b03401007387 */ /* 0x0003e80000100a00 */
[----:B------:R-:W2:Y:S04]  /*92360*/  LDL.LU R27, [R1+0x55e8] ;  /* 0x0055e800011b7983 */ /* 0x000ea80000300800 */
[----:B------:R-:W2:Y:S04]  /*92370*/  LDL.LU R60, [R1+0x55e4] ;  /* 0x0055e400013c7983 */ /* 0x000ea80000300800 */
[----:B------:R-:W-:Y:S04]  /*92380*/  STL.64 [R1+0x55c0], R16 ;  /* 0x0055c01001007387 */ /* 0x000fe80000100a00 */
[----:B0-----:R-:W2:Y:S04]  /*92390*/  LDL.LU R28, [R1+0x2b0] ;  /* 0x0002b000011c7983 */ /* 0x001ea80000300800 */
[----:B------:R-:W2:Y:S04]  /*923a0*/  LDL.LU R29, [R1+0x2b4] ;  /* 0x0002b400011d7983 */ /* 0x000ea80000300800 */
[----:B------:R-:W2:Y:S04]  /*923b0*/  LDL.LU R30, [R1+0x2b8] ;  /* 0x0002b800011e7983 */ /* 0x000ea80000300800 */
[----:B------:R-:W2:Y:S01]  /*923c0*/  LDL.LU R31, [R1+0x2bc] ;  /* 0x0002bc00011f7983 */ /* 0x000ea20000300800 */
[----:B------:R-:W-:-:S02]  /*923d0*/  IMAD.MOV.U32 R40, RZ, RZ, R0 ;  /* 0x000000ffff287224 */ /* 0x000fc400078e0000 */
[----:B------:R-:W-:Y:S02]  /*923e0*/  IMAD.MOV.U32 R41, RZ, RZ, R2 ;  /* 0x000000ffff297224 */ /* 0x000fe400078e0002 */
[----:B----4-:R-:W-:Y:S02]  /*923f0*/  IMAD.MOV.U32 R48, RZ, RZ, R3 ;  /* 0x000000ffff307224 */ /* 0x010fe400078e0003 */
[----:B---3--:R-:W-:Y:S02]  /*92400*/  IMAD.MOV.U32 R49, RZ, RZ, R61 ;  /* 0x000000ffff317224 */ /* 0x008fe400078e003d */
[----:B------:R-:W0:Y:S01]  /*92410*/  S2R R61, SR_TID.X ;  /* 0x00000000003d7919 */ /* 0x000e220000002100 */
[----:B--2---:R-:W-:Y:S04]  /*92420*/  STL.64 [R1+0x55d0], R30 ;  /* 0x0055d01e01007387 */ /* 0x004fe80000100a00 */
[----:B------:R2:W-:Y:S04]  /*92430*/  STL.64 [R1+0x55c8], R28 ;  /* 0x0055c81c01007387 */ /* 0x0005e80000100a00 */
[----:B------:R-:W3:Y:S04]  /*92440*/  LDL.LU R0, [R1+0x55e0] ;  /* 0x0055e00001007983 */ /* 0x000ee80000300800 */
[----:B------:R-:W4:Y:S04]  /*92450*/  LDL.LU R2, [R1+0x55dc] ;  /* 0x0055dc0001027983 */ /* 0x000f280000300800 */
[----:B------:R-:W3:Y:S04]  /*92460*/  LDL.LU R8, [R1+0x2c0] ;  /* 0x0002c00001087983 */ /* 0x000ee80000300800 */
[----:B------:R-:W3:Y:S04]  /*92470*/  LDL.LU R9, [R1+0x2c4] ;  /* 0x0002c40001097983 */ /* 0x000ee80000300800 */
[----:B------:R-:W3:Y:S04]  /*92480*/  LDL.LU R10, [R1+0x2c8] ;  /* 0x0002c800010a7983 */ /* 0x000ee80000300800 */
[----:B------:R-:W3:Y:S04]  /*92490*/  LDL.LU R11, [R1+0x2cc] ;  /* 0x0002cc00010b7983 */ /* 0x000ee80000300800 */
[----:B------:R-:W3:Y:S04]  /*924a0*/  LDL.LU R3, [R1+0x55d8] ;  /* 0x0055d80001037983 */ /* 0x000ee80000300800 */
[----:B-1----:R-:W3:Y:S04]  /*924b0*/  LDL.LU R52, [R1+0x2d0] ;  /* 0x0002d00001347983 */ /* 0x002ee80000300800 */
[----:B------:R-:W3:Y:S04]  /*924c0*/  LDL.LU R53, [R1+0x2d4] ;  /* 0x0002d40001357983 */ /* 0x000ee80000300800 */
[----:B------:R-:W3:Y:S04]  /*924d0*/  LDL.LU R54, [R1+0x2d8] ;  /* 0x0002d80001367983 */ /* 0x000ee80000300800 */
[----:B------:R-:W3:Y:S04]  /*924e0*/  LDL.LU R55, [R1+0x2dc] ;  /* 0x0002dc0001377983 */ /* 0x000ee80000300800 */
[----:B--2---:R-:W2:Y:S04]  /*924f0*/  LDL.LU R28, [R1+0x2e0] ;  /* 0x0002e000011c7983 */ /* 0x004ea80000300800 */
[----:B------:R-:W2:Y:S04]  /*92500*/  LDL.LU R29, [R1+0x2e4] ;  /* 0x0002e400011d7983 */ /* 0x000ea80000300800 */
[----:B------:R-:W2:Y:S04]  /*92510*/  LDL.LU R30, [R1+0x2e8] ;  /* 0x0002e800011e7983 */ /* 0x000ea80000300800 */
[----:B------:R-:W2:Y:S01]  /*92520*/  LDL.LU R31, [R1+0x2ec] ;  /* 0x0002ec00011f7983 */ /* 0x000ea20000300800 */
[----:B0-----:R-:W-:-:S03]  /*92530*/  LOP3.LUT R18, R61, 0x7, RZ, 0xc0, !PT ;  /* 0x000000073d127812 */ /* 0x001fc600078ec0ff */
[----:B------:R-:W3:Y:S01]  /*92540*/  LDL.LU R32, [R1+0x290] ;  /* 0x0002900001207983 */ /* 0x000ee20000300800 */
[----:B------:R-:W-:-:S03]  /*92550*/  IMAD.SHL.U32 R19, R61, 0x40, RZ ;  /* 0x000000403d137824 */ /* 0x000fc600078e00ff */
[----:B------:R-:W3:Y:S01]  /*92560*/  LDL.LU R33, [R1+0x294] ;  /* 0x0002940001217983 */ /* 0x000ee20000300800 */
[----:B------:R-:W-:Y:S02]  /*92570*/  IMAD.SHL.U32 R61, R61, 0x2, RZ ;  /* 0x000000023d3d7824 */ /* 0x000fe400078e00ff */
[----:B------:R-:W-:Y:S01]  /*92580*/  IMAD R18, R18, 0x90, RZ ;  /* 0x0000009012127824 */ /* 0x000fe200078e02ff */
[----:B------:R-:W3:Y:S04]  /*92590*/  LDL.LU R34, [R1+0x298] ;  /* 0x0002980001227983 */ /* 0x000ee80000300800 */
[----:B------:R-:W3:Y:S01]  /*925a0*/  LDL.LU R35, [R1+0x29c] ;  /* 0x00029c0001237983 */ /* 0x000ee20000300800 */
[----:B------:R-:W-:Y:S02]  /*925b0*/  IMAD.MOV.U32 R16, RZ, RZ, R27 ;  /* 0x000000ffff107224 */ /* 0x000fe400078e001b */
[----:B------:R-:W-:Y:S01]  /*925c0*/  IMAD.MOV.U32 R17, RZ, RZ, R26 ;  /* 0x000000ffff117224 */ /* 0x000fe200078e001a */
[----:B------:R-:W3:Y:S04]  /*925d0*/  LDL.LU R56, [R1+0x270] ;  /* 0x0002700001387983 */ /* 0x000ee80000300800 */
[----:B------:R-:W3:Y:S04]  /*925e0*/  LDL.LU R57, [R1+0x274] ;  /* 0x0002740001397983 */ /* 0x000ee80000300800 */
[----:B------:R-:W3:Y:S01]  /*925f0*/  LDL.LU R58, [R1+0x278] ;  /* 0x00027800013a7983 */ /* 0x000ee20000300800 */
[----:B------:R-:W-:-:S03]  /*92600*/  LOP3.LUT R61, R18, 0x10, R61, 0x78, !PT ;  /* 0x00000010123d7812 */ /* 0x000fc600078e783d */
[----:B------:R-:W3:Y:S04]  /*92610*/  LDL.LU R59, [R1+0x27c] ;  /* 0x00027c00013b7983 */ /* 0x000ee80000300800 */
[----:B------:R-:W4:Y:S04]  /*92620*/  LDL.LU R12, [R1+0x250] ;  /* 0x00025000010c7983 */ /* 0x000f280000300800 */
[----:B------:R-:W4:Y:S04]  /*92630*/  LDL.LU R13, [R1+0x254] ;  /* 0x00025400010d7983 */ /* 0x000f280000300800 */
[----:B------:R-:W4:Y:S01]  /*92640*/  LDL.LU R14, [R1+0x258] ;  /* 0x00025800010e7983 */ /* 0x000f220000300800 */
[----:B------:R-:W-:-:S03]  /*92650*/  LOP3.LUT R61, R61, 0x400, R19, 0xf8, !PT ;  /* 0x000004003d3d7812 */ /* 0x000fc600078ef813 */
        /* <DEDUP_REMOVED lines=17> */
[----:B--2---:R-:W-:Y:S03]  /*92770*/  HMMA.16816.F32.BF16 R16, R44, R16, R28 ;  /* 0x000000102c10723c */ /* 0x004fe6000004181c */
[----:B------:R-:W2:Y:S04]  /*92780*/  LDL.LU.64 R30, [R1+0x55d0] ;  /* 0x0055d000011e7983 */ /* 0x000ea80000300a00 */
[----:B------:R-:W2:-:S12]  /*92790*/  LDL.LU.64 R28, [R1+0x55c8] ;  /* 0x0055c800011c7983 */ /* 0x000e980000300a00 */
[----:B------:R0:W-:Y:S04]  /*927a0*/  STL.64 [R1+0x2e0], R16 ;  /* 0x0002e01001007387 */ /* 0x0001e80000100a00 */
[----:B------:R-:W-:Y:S04]  /*927b0*/  STL.64 [R1+0x2e8], R18 ;  /* 0x0002e81201007387 */ /* 0x000fe80000100a00 */
[----:B0-----:R-:W2:Y:S01]  /*927c0*/  LDL.LU.64 R16, [R1+0x55c0] ;  /* 0x0055c00001107983 */ /* 0x001ea20000300a00 */
[----:B---3--:R-:W-:Y:S03]  /*927d0*/  HMMA.16816.F32.BF16 R48, R44, R48, R52 ;  /* 0x000000302c30723c */ /* 0x008fe60000041834 */
[----:B------:R-:W3:Y:S04]  /*927e0*/  LDL.LU.64 R54, [R1+0x55b8] ;  /* 0x0055b80001367983 */ /* 0x000ee80000300a00 */
[----:B------:R-:W3:-:S12]  /*927f0*/  LDL.LU.64 R52, [R1+0x55b0] ;  /* 0x0055b00001347983 */ /* 0x000ed80000300a00 */
[----:B------:R0:W-:Y:S04]  /*92800*/  STL.64 [R1+0x2d0], R48 ;  /* 0x0002d03001007387 */ /* 0x0001e80000100a00 */
[----:B------:R-:W-:Y:S04]  /*92810*/  STL.64 [R1+0x2d8], R50 ;  /* 0x0002d83201007387 */ /* 0x000fe80000100a00 */
[----:B0-----:R-:W3:Y:S01]  /*92820*/  LDL.LU.64 R48, [R1+0x55a8] ;  /* 0x0055a80001307983 */ /* 0x001ee20000300a00 */
[----:B------:R-:W-:Y:S03]  /*92830*/  HMMA.16816.F32.BF16 R40, R44, R40, R8 ;  /* 0x000000282c28723c */ /* 0x000fe60000041808 */
[----:B------:R-:W4:-:S15]  /*92840*/  LDL.LU.64 R8, [R1+0x55a0] ;  /* 0x0055a00001087983 */ /* 0x000f1e0000300a00 */
[----:B------:R-:W-:Y:S01]  /*92850*/  NOP ;  /* 0x0000000000007918 */ /* 0x000fe20000000000 */
[----:B------:R-:W-:Y:S04]  /*92860*/  STL.64 [R1+0x2c0], R40 ;  /* 0x0002c02801007387 */ /* 0x000fe80000100a00 */
[----:B------:R-:W-:Y:S04]  /*92870*/  STL.64 [R1+0x2c8], R42 ;  /* 0x0002c82a01007387 */ /* 0x000fe80000100a00 */
[----:B------:R-:W-:Y:S01]  /*92880*/  LDSM.16.MT88.4 R40, [R61+UR5+0x12800] ;  /* 0x012800053d28783b */ /* 0x000fe20008004200 */
[----:B--2---:R-:W-:Y:S03]  /*92890*/  HMMA.16816.F32.BF16 R16, R44, R16, R28 ;  /* 0x000000102c10723c */ /* 0x004fe6000004181c */
[----:B------:R-:W2:Y:S04]  /*928a0*/  LDL.LU.64 R30, [R1+0x5598] ;  /* 0x00559800011e7983 */ /* 0x000ea80000300a00 */
[----:B------:R-:W2:-:S12]  /*928b0*/  LDL.LU.64 R28, [R1+0x5590] ;  /* 0x00559000011c7983 */ /* 0x000e980000300a00 */
[----:B------:R0:W-:Y:S04]  /*928c0*/  STL.64 [R1+0x2b0], R16 ;  /* 0x0002b01001007387 */ /* 0x0001e80000100a00 */
[----:B------:R-:W-:Y:S04]  /*928d0*/  STL.64 [R1+0x2b8], R18 ;  /* 0x0002b81201007387 */ /* 0x000fe80000100a00 */
[----:B0-----:R-:W2:Y:S01]  /*928e0*/  LDL.LU.64 R16, [R1+0x5588] ;  /* 0x0055880001107983 */ /* 0x001ea20000300a00 */
[C---:B---3--:R-:W-:Y:S03]  /*928f0*/  HMMA.16816.F32.BF16 R48, R44.reuse, R48, R52 ;  /* 0x000000302c30723c */ /* 0x048fe60000041834 */
[----:B------:R-:W3:Y:S05]  /*92900*/  LDL.LU.64 R52, [R1+0x5580] ;  /* 0x0055800001347983 */ /* 0x000eea0000300a00 */
[C---:B----4-:R-:W-:Y:S11]  /*92910*/  HMMA.16816.F32.BF16 R8, R44.reuse, R8, R32 ;  /* 0x000000082c08723c */ /* 0x050ff60000041820 */
[----:B------:R-:W-:Y:S04]  /*92920*/  STL.64 [R1+0x2a0], R48 ;  /* 0x0002a03001007387 */ /* 0x000fe80000100a00 */
[----:B------:R0:W-:Y:S04]  /*92930*/  STL.64 [R1+0x2a8], R50 ;  /* 0x0002a83201007387 */ /* 0x0001e80000100a00 */
[----:B0-----:R-:W4:Y:S04]  /*92940*/  LDL.LU.64 R50, [R1+0x5578] ;  /* 0x0055780001327983 */ /* 0x001f280000300a00 */
[----:B------:R-:W4:Y:S04]  /*92950*/  LDL.LU.64 R48, [R1+0x5570] ;  /* 0x0055700001307983 */ /* 0x000f280000300a00 */
[----:B------:R-:W4:Y:S04]  /*92960*/  LDL.LU.64 R32, [R1+0x5568] ;  /* 0x0055680001207983 */ /* 0x000f280000300a00 */
[----:B------:R0:W-:Y:S04]  /*92970*/  STL.64 [R1+0x290], R8 ;  /* 0x0002900801007387 */ /* 0x0001e80000100a00 */
[----:B------:R-:W-:Y:S04]  /*92980*/  STL.64 [R1+0x298], R10 ;  /* 0x0002980a01007387 */ /* 0x000fe80000100a00 */
[----:B0-----:R-:W4:Y:S01]  /*92990*/  LDL.LU.64 R8, [R1+0x5560] ;  /* 0x0055600001087983 */ /* 0x001f220000300a00 */
[C---:B--2---:R-:W-:Y:S03]  /*929a0*/  HMMA.16816.F32.BF16 R16, R44.reuse, R16, R28 ;  /* 0x000000102c10723c */ /* 0x044fe6000004181c */
[----:B------:R-:W2:Y:S04]  /*929b0*/  LDL.LU.64 R30, [R1+0x5558] ;  /* 0x00555800011e7983 */ /* 0x000ea80000300a00 */
[----:B------:R-:W2:Y:S01]  /*929c0*/  LDL.LU.64 R28, [R1+0x5550] ;  /* 0x00555000011c7983 */ /* 0x000ea20000300a00 */
[C---:B---3--:R-:W-:Y:S11]  /*929d0*/  HMMA.16816.F32.BF16 R52, R44.reuse, R52, R56 ;  /* 0x000000342c34723c */ /* 0x048ff60000041838 */
[----:B------:R0:W-:Y:S04]  /*929e0*/  STL.64 [R1+0x280], R16 ;  /* 0x0002801001007387 */ /* 0x0001e80000100a00 */
[----:B------:R1:W-:Y:S04]  /*929f0*/  STL.64 [R1+0x288], R18 ;  /* 0x0002881201007387 */ /* 0x0003e80000100a00 */
[----:B0-----:R-:W3:Y:S04]  /*92a00*/  LDL.LU R16, [R1+0x180] ;  /* 0x0001800001107983 */ /* 0x001ee80000300800 */
[----:B------:R-:W3:Y:S04]  /*92a10*/  LDL.LU R17, [R1+0x184] ;  /* 0x0001840001117983 */ /* 0x000ee80000300800 */
[----:B-1----:R-:W3:Y:S04]  /*92a20*/  LDL.LU R18, [R1+0x188] ;  /* 0x0001880001127983 */ /* 0x002ee80000300800 */
[----:B------:R-:W3:Y:S04]  /*92a30*/  LDL.LU R19, [R1+0x18c] ;  /* 0x00018c0001137983 */ /* 0x000ee80000300800 */
[----:B------:R-:W2:Y:S01]  /*92a40*/  LDL.LU.64 R56, [R1+0x5548] ;  /* 0x0055480001387983 */ /* 0x000ea20000300a00 */
[C---:B----4-:R-:W-:Y:S03]  /*92a50*/  HMMA.16816.F32.BF16 R32, R44.reuse, R32, R48 ;  /* 0x000000202c20723c */ /* 0x050fe60000041830 */
[----:B------:R-:W-:Y:S04]  /*92a60*/  STL.64 [R1+0x270], R52 ;  /* 0x0002703401007387 */ /* 0x000fe80000100a00 */
[----:B------:R0:W-:Y:S01]  /*92a70*/  STL.64 [R1+0x278], R54 ;  /* 0x0002783601007387 */ /* 0x0001e20000100a00 */
[C---:B------:R-:W-:Y:S03]  /*92a80*/  HMMA.16816.F32.BF16 R8, R44.reuse, R8, R12 ;  /* 0x000000082c08723c */ /* 0x040fe6000004180c */
[----:B0-----:R-:W4:Y:S04]  /*92a90*/  LDL.LU.64 R54, [R1+0x5540] ;  /* 0x0055400001367983 */ /* 0x001f280000300a00 */
[----:B------:R-:W4:Y:S04]  /*92aa0*/  LDL.LU.64 R52, [R1+0x5538] ;  /* 0x0055380001347983 */ /* 0x000f280000300a00 */
[----:B------:R-:W4:Y:S04]  /*92ab0*/  LDL.LU.64 R48, [R1+0x5530] ;  /* 0x0055300001307983 */ /* 0x000f280000300a00 */
[----:B------:R-:W-:Y:S04]  /*92ac0*/  STL.64 [R1+0x260], R32 ;  /* 0x0002602001007387 */ /* 0x000fe80000100a00 */
[----:B------:R0:W-:Y:S04]  /*92ad0*/  STL.64 [R1+0x268], R34 ;  /* 0x0002682201007387 */ /* 0x0001e80000100a00 */
[----:B0-----:R-:W3:Y:S04]  /*92ae0*/  LDL.LU.64 R34, [R1+0x5528] ;  /* 0x0055280001227983 */ /* 0x001ee80000300a00 */
        /* <DEDUP_REMOVED lines=11> */
[C---:B----4-:R-:W-:Y:S08]  /*92ba0*/  HMMA.16816.F32.BF16 R48, R44.reuse, R48, R52 ;  /* 0x000000302c30723c */ /* 0x050ff00000041834 */
[C---:B---3--:R-:W-:Y:S01]  /*92bb0*/  HMMA.16816.F32.BF16 R12, R44.reuse, R12, R32 ;  /* 0x0000000c2c0c723c */ /* 0x048fe20000041820 */
[----:B------:R-:W3:Y:S04]  /*92bc0*/  LDL.LU.64 R54, [R1+0x54f0] ;  /* 0x0054f00001367983 */ /* 0x000ee80000300a00 */
[----:B------:R-:W3:Y:S03]  /*92bd0*/  LDL.LU.64 R52, [R1+0x54e8] ;  /* 0x0054e80001347983 */ /* 0x000ee60000300a00 */
[C---:B------:R-:W-:Y:S03]  /*92be0*/  HMMA.16816.F32.BF16 R8, R44.reuse, R8, R4 ;  /* 0x000000082c08723c */ /* 0x040fe60000041804 */
[----:B------:R-:W-:Y:S04]  /*92bf0*/  STL.64 [R1+0x230], R48 ;  /* 0x0002303001007387 */ /* 0x000fe80000100a00 */
[----:B------:R0:W-:Y:S04]  /*92c00*/  STL.64 [R1+0x238], R50 ;  /* 0x0002383201007387 */ /* 0x0001e80000100a00 */
[----:B0-----:R-:W4:Y:S04]  /*92c10*/  LDL.LU.64 R50, [R1+0x54e0] ;  /* 0x0054e00001327983 */ /* 0x001f280000300a00 */
[----:B------:R-:W4:Y:S04]  /*92c20*/  LDL.LU.64 R48, [R1+0x54d8] ;  /* 0x0054d80001307983 */ /* 0x000f280000300a00 */
[----:B------:R-:W3:Y:S04]  /*92c30*/  LDL.LU.64 R34, [R1+0x54d0] ;  /* 0x0054d00001227983 */ /* 0x000ee80000300a00 */
[----:B------:R-:W3:Y:S04]  /*92c40*/  LDL.LU.64 R32, [R1+0x54c8] ;  /* 0x0054c80001207983 */ /* 0x000ee80000300a00 */
[----:B------:R-:W-:Y:S04]  /*92c50*/  STL.64 [R1+0x220], R12 ;  /* 0x0002200c01007387 */ /* 0x000fe80000100a00 */
[----:B------:R0:W-:Y:S04]  /*92c60*/  STL.64 [R1+0x228], R14 ;  /* 0x0002280e01007387 */ /* 0x0001e80000100a00 */
[----:B0-----:R-:W3:Y:S04]  /*92c70*/  LDL.LU.64 R14, [R1+0x54c0] ;  /* 0x0054c000010e7983 */ /* 0x001ee80000300a00 */
[----:B------:R-:W3:Y:S04]  /*92c80*/  LDL.LU.64 R12, [R1+0x54b8] ;  /* 0x0054b800010c7983 */ /* 0x000ee80000300a00 */
        /* <DEDUP_REMOVED lines=12> */
[----:B------:R-:W3:Y:S02]  /*92d50*/  LDL.LU.64 R56, [R1+0x5478] ;  /* 0x0054780001387983 */ /* 0x000ee40000300a00 */
[----:B---3--:R-:W-:-:S15]  /*92d60*/  HMMA.16816.F32.BF16 R52, R44, R56, R52 ;  /* 0x000000382c34723c */ /* 0x008fde0000041834 */
[----:B------:R-:W-:-:S04]  /*92d70*/  NOP ;  /* 0x0000000000007918 */ /* 0x000fc80000000000 */
[----:B------:R-:W-:Y:S04]  /*92d80*/  STL.64 [R1+0x1f0], R52 ;  /* 0x0001f03401007387 */ /* 0x000fe80000100a00 */
[----:B------:R0:W-:Y:S04]  /*92d90*/  STL.64 [R1+0x1f8], R54 ;  /* 0x0001f83601007387 */ /* 0x0001e80000100a00 */
[----:B0-----:R-:W3:Y:S04]  /*92da0*/  LDL.LU.64 R54, [R1+0x5470] ;  /* 0x0054700001367983 */ /* 0x001ee80000300a00 */
[----:B------:R-:W4:Y:S02]  /*92db0*/  LDL.LU.64 R52, [R1+0x5468] ;  /* 0x0054680001347983 */ /* 0x000f240000300a00 */
[----:B----4-:R-:W-:-:S15]  /*92dc0*/  HMMA.16816.F32.BF16 R48, R44, R52, R48 ;  /* 0x000000342c30723c */ /* 0x010fde0000041830 */
[----:B------:R-:W-:-:S04]  /*92dd0*/  NOP ;  /* 0x0000000000007918 */ /* 0x000fc80000000000 */
[----:B------:R-:W-:Y:S04]  /*92de0*/  STL.64 [R1+0x1e0], R48 ;  /* 0x0001e03001007387 */ /* 0x000fe80000100a00 */
[----:B------:R0:W-:Y:S04]  /*92df0*/  STL.64 [R1+0x1e8], R50 ;  /* 0x0001e83201007387 */ /* 0x0001e80000100a00 */
[----:B0-----:R-:W4:Y:S04]  /*92e00*/  LDL.LU.64 R50, [R1+0x5460] ;  /* 0x0054600001327983 */ /* 0x001f280000300a00 */
        /* <DEDUP_REMOVED lines=17> */
[----:B------:R-:W-:Y:S04]  /*92f20*/  STL.64 [R1+0x1b8], R14 ;  /* 0x0001b80e01007387 */ /* 0x000fe80000100a00 */
[----:B0-----:R-:W2:Y:S04]  /*92f30*/  LDL.LU R12, [R1+0x170] ;  /* 0x00017000010c7983 */ /* 0x001ea80000300800 */
[----:B------:R0:W-:Y:S04]  /*92f40*/  STL.64 [R1+0x1a0], R24 ;  /* 0x0001a01801007387 */ /* 0x0001e80000100a00 */
[----:B------:R1:W-:Y:S04]  /*92f50*/  STL.64 [R1+0x1a8], R26 ;  /* 0x0001a81a01007387 */ /* 0x0003e80000100a00 */
[----:B0-----:R-:W1:Y:S02]  /*92f60*/  LDL.LU.64 R24, [R1+0x5430] ;  /* 0x0054300001187983 */ /* 0x001e640000300a00 */
[----:B-1----:R-:W-:Y:S02]  /*92f70*/  HMMA.16816.F32.BF16 R24, R44, R24, R20 ;  /* 0x000000182c18723c */ /* 0x002fe40000041814 */
[----:B------:R-:W2:Y:S04]  /*92f80*/  LDL.LU.64 R22, [R1+0x5428] ;  /* 0x0054280001167983 */ /* 0x000ea80000300a00 */
[----:B------:R-:W2:Y:S01]  /*92f90*/  LDL.LU.64 R20, [R1+0x5420] ;  /* 0x0054200001147983 */ /* 0x000ea20000300a00 */
[----:B------:R-:W-:-:S02]  /*92fa0*/  IMAD.MOV.U32 R15, RZ, RZ, R0 ;  /* 0x000000ffff0f7224 */ /* 0x000fc400078e0000 */
[----:B------:R-:W-:Y:S02]  /*92fb0*/  IMAD.MOV.U32 R13, RZ, RZ, R3 ;  /* 0x000000ffff0d7224 */ /* 0x000fe400078e0003 */
[----:B------:R-:W-:-:S08]  /*92fc0*/  IMAD.MOV.U32 R14, RZ, RZ, R2 ;  /* 0x000000ffff0e7224 */ /* 0x000fd000078e0002 */
[----:B------:R-:W-:Y:S02]  /*92fd0*/  IMAD.MOV.U32 R29, RZ, RZ, R24 ;  /* 0x000000ffff1d7224 */ /* 0x000fe400078e0018 */
[----:B------:R-:W-:Y:S02]  /*92fe0*/  IMAD.MOV.U32 R0, RZ, RZ, R27 ;  /* 0x000000ffff007224 */ /* 0x000fe400078e001b */
[----:B------:R-:W-:Y:S02]  /*92ff0*/  IMAD.MOV.U32 R3, RZ, RZ, R25 ;  /* 0x000000ffff037224 */ /* 0x000fe400078e0019 */
[----:B------:R-:W-:Y:S01]  /*93000*/  IMAD.MOV.U32 R2, RZ, RZ, R26 ;  /* 0x000000ffff027224 */ /* 0x000fe200078e001a */
[----:B------:R-:W3:Y:S04]  /*93010*/  LDL.LU R24, [R1+0x160] ;  /* 0x0001600001187983 */ /* 0x000ee80000300800 */
[----:B------:R-:W3:Y:S04]  /*93020*/  LDL.LU R25, [R1+0x164] ;  /* 0x0001640001197983 */ /* 0x000ee80000300800 */
[----:B------:R-:W3:Y:S04]  /*93030*/  LDL.LU R26, [R1+0x168] ;  /* 0x00016800011a7983 */ /* 0x000ee80000300800 */
[----:B------:R-:W3:Y:S04]  /*93040*/  LDL.LU R27, [R1+0x16c] ;  /* 0x00016c00011b7983 */ /* 0x000ee80000300800 */
[----:B------:R-:W-:Y:S04]  /*93050*/  STL [R1+0x4d28], R0 ;  /* 0x004d280001007387 */ /* 0x000fe80000100800 */
[----:B------:R-:W-:Y:S04]  /*93060*/  STL [R1+0x4d14], R2 ;  /* 0x004d140201007387 */ /* 0x000fe80000100800 */
[----:B------:R-:W-:Y:S01]  /*93070*/  STL [R1+0x4d10], R3 ;  /* 0x004d100301007387 */ /* 0x000fe20000100800 */
[----:B--2---:R-:W-:-:S15]  /*93080*/  HMMA.16816.F32.BF16 R16, R44, R20, R16 ;  /* 0x000000142c10723c */ /* 0x004fde0000041810 */
[----:B------:R-:W-:-:S04]  /*93090*/  NOP ;  /* 0x0000000000007918 */ /* 0x000fc80000000000 */
[----:B------:R-:W-:Y:S02]  /*930a0*/  IMAD.MOV.U32 R33, RZ, RZ, R18 ;  /* 0x000000ffff217224 */ /* 0x000fe400078e0012 */
[----:B------:R-:W-:Y:S02]  /*930b0*/  IMAD.MOV.U32 R32, RZ, RZ, R19 ;  /* 0x000000ffff207224 */ /* 0x000fe400078e0013 */
[----:B------:R-:W-:Y:S01]  /*930c0*/  IMAD.MOV.U32 R36, RZ, RZ, R16 ;  /* 0x000000ffff247224 */ /* 0x000fe200078e0010 */
[----:B------:R-:W-:Y:S01]  /*930d0*/  MOV R37, R17 ;  /* 0x0000001100257202 */ /* 0x000fe20000000f00 */
[----:B------:R-:W2:Y:S04]  /*930e0*/  LDL.LU.64 R18, [R1+0x5418] ;  /* 0x0054180001127983 */ /* 0x000ea80000300a00 */
[----:B------:R-:W2:Y:S04]  /*930f0*/  LDL.LU.64 R16, [R1+0x5410] ;  /* 0x0054100001107983 */ /* 0x000ea80000300a00 */
[----:B------:R-:W-:Y:S04]  /*93100*/  STL.64 [R1+0x5290], R34 ;  /* 0x0052902201007387 */ /* 0x000fe80000100a00 */
[----:B------:R0:W-:Y:S04]  /*93110*/  STL.64 [R1+0x5288], R32 ;  /* 0x0052882001007387 */ /* 0x0001e80000100a00 */
[----:B0-----:R-:W3:Y:S04]  /*93120*/  LDL.LU R32, [R1+0x140] ;  /* 0x0001400001207983 */ /* 0x001ee80000300800 */
[----:B------:R-:W3:Y:S04]  /*93130*/  LDL.LU R33, [R1+0x144] ;  /* 0x0001440001217983 */ /* 0x000ee80000300800 */
[----:B------:R-:W3:Y:S04]  /*93140*/  LDL.LU R34, [R1+0x148] ;  /* 0x0001480001227983 */ /* 0x000ee80000300800 */
[----:B------:R-:W3:Y:S04]  /*93150*/  LDL.LU R35, [R1+0x14c] ;  /* 0x00014c0001237983 */ /* 0x000ee80000300800 */
[----:B------:R0:W-:Y:S04]  /*93160*/  STL.64 [R1+0x5270], R38 ;  /* 0x0052702601007387 */ /* 0x0001e80000100a00 */
[----:B------:R1:W-:Y:S01]  /*93170*/  STL.64 [R1+0x5268], R36 ;  /* 0x0052682401007387 */ /* 0x0003e20000100a00 */
[----:B0-----:R-:W-:-:S03]  /*93180*/  IMAD.MOV.U32 R39, RZ, RZ, R60 ;  /* 0x000000ffff277224 */ /* 0x001fc600078e003c */
[----:B-1----:R-:W4:Y:S04]  /*93190*/  LDL.LU R36, [R1+0x150] ;  /* 0x0001500001247983 */ /* 0x002f280000300800 */
[----:B------:R-:W4:Y:S04]  /*931a0*/  LDL.LU R37, [R1+0x154] ;  /* 0x0001540001257983 */ /* 0x000f280000300800 */
[----:B------:R-:W4:Y:S01]  /*931b0*/  LDL.LU R38, [R1+0x158] ;  /* 0x0001580001267983 */ /* 0x000f220000300800 */
[----:B--2---:R-:W-:-:S15]  /*931c0*/  HMMA.16816.F32.BF16 R12, R44, R16, R12 ;  /* 0x000000102c0c723c */ /* 0x004fde000004180c */
[----:B------:R-:W-:-:S04]  /*931d0*/  NOP ;  /* 0x0000000000007918 */ /* 0x000fc80000000000 */
[----:B------:R-:W-:Y:S02]  /*931e0*/  IMAD.MOV.U32 R61, RZ, RZ, R14 ;  /* 0x000000ffff3d7224 */ /* 0x000fe400078e000e */
[----:B------:R-:W-:Y:S02]  /*931f0*/  IMAD.MOV.U32 R60, RZ, RZ, R15 ;  /* 0x000000ffff3c7224 */ /* 0x000fe400078e000f */
[----:B------:R-:W-:Y:S02]  /*93200*/  IMAD.MOV.U32 R48, RZ, RZ, R12 ;  /* 0x000000ffff307224 */ /* 0x000fe400078e000c */
[----:B------:R-:W-:Y:S01]  /*93210*/  IMAD.MOV.U32 R49, RZ, RZ, R13 ;  /* 0x000000ffff317224 */ /* 0x000fe200078e000d */
[----:B------:R-:W2:Y:S04]  /*93220*/  LDL.LU.64 R14, [R1+0x5408] ;  /* 0x00540800010e7983 */ /* 0x000ea80000300a00 */
[----:B------:R-:W2:Y:S01]  /*93230*/  LDL.LU.64 R12, [R1+0x5400] ;  /* 0x00540000010c7983 */ /* 0x000ea20000300a00 */
[----:B------:R-:W0:Y:S01]  /*93240*/  S2R R28, SR_TID.X ;  /* 0x00000000001c7919 */ /* 0x000e220000002100 */
[C---:B---3--:R-:W-:Y:S08]  /*93250*/  HMMA.16816.F32.BF16 R32, R44.reuse, R4, R32 ;  /* 0x000000042c20723c */ /* 0x048ff00000041820 */
[----:B----4-:R-:W-:Y:S01]  /*93260*/  HMMA.16816.F32.BF16 R36, R44, R8, R36 ;  /* 0x000000082c24723c */ /* 0x010fe20000041824 */
[C---:B0-----:R-:W-:Y:S01]  /*93270*/  LOP3.LUT R20, R28.reuse, 0x7, RZ, 0xc0, !PT ;  /* 0x000000071c147812 */ /* 0x041fe200078ec0ff */
[----:B------:R-:W-:-:S02]  /*93280*/  IMAD.SHL.U32 R21, R28, 0x40, RZ ;  /* 0x000000401c157824 */ /* 0x000fc400078e00ff */
[----:B------:R-:W-:Y:S02]  /*93290*/  IMAD.SHL.U32 R28, R28, 0x2, RZ ;  /* 0x000000021c1c7824 */ /* 0x000fe400078e00ff */
[----:B------:R-:W-:-:S05]  /*932a0*/  IMAD R20, R20, 0x90, RZ ;  /* 0x0000009014147824 */ /* 0x000fca00078e02ff */
[----:B------:R-:W-:-:S04]  /*932b0*/  LOP3.LUT R28, R20, 0x10, R28, 0x78, !PT ;  /* 0x00000010141c7812 */ /* 0x000fc800078e781c */
[----:B------:R-:W-:-:S04]  /*932c0*/  LOP3.LUT R28, R28, 0x400, R21, 0xf8, !PT ;  /* 0x000004001c1c7812 */ /* 0x000fc800078ef815 */
[----:B------:R-:W-:Y:S01]  /*932d0*/  LOP3.LUT R28, R28, 0x20, RZ, 0x3c, !PT ;  /* 0x000000201c1c7812 */ /* 0x000fe200078e3cff */
[----:B------:R-:W-:Y:S04]  /*932e0*/  STL.64 [R1+0x52b0], R50 ;  /* 0x0052b03201007387 */ /* 0x000fe80000100a00 */
[----:B------:R-:W-:Y:S04]  /*932f0*/  STL.64 [R1+0x52a8], R48 ;  /* 0x0052a83001007387 */ /* 0x000fe80000100a00 */
[----:B------:R0:W-:Y:S04]  /*93300*/  STL [R1+0x4d84], R60 ;  /* 0x004d843c01007387 */ /* 0x0001e80000100800 */
[----:B------:R1:W-:Y:S01]  /*93310*/  STL [R1+0x4d80], R61 ;  /* 0x004d803d01007387 */ /* 0x0003e20000100800 */
[----:B------:R-:W-:-:S02]  /*93320*/  IMAD.MOV.U32 R52, RZ, RZ, R36 ;  /* 0x000000ffff347224 */ /* 0x000fc400078e0024 */
[----:B------:R-:W-:Y:S02]  /*93330*/  IMAD.MOV.U32 R53, RZ, RZ, R37 ;  /* 0x000000ffff357224 */ /* 0x000fe400078e0025 */
[----:B------:R-:W-:Y:S02]  /*93340*/  IMAD.MOV.U32 R3, RZ, RZ, R39 ;  /* 0x000000ffff037224 */ /* 0x000fe400078e0027 */
[----:B------:R-:W-:Y:S02]  /*93350*/  IMAD.MOV.U32 R2, RZ, RZ, R38 ;  /* 0x000000ffff027224 */ /* 0x000fe400078e0026 */
[----:B------:R-:W-:Y:S02]  /*93360*/  IMAD.MOV.U32 R36, RZ, RZ, R10 ;  /* 0x000000ffff247224 */ /* 0x000fe400078e000a */
[----:B------:R-:W-:Y:S02]  /*93370*/  IMAD.MOV.U32 R5, RZ, RZ, R35 ;  /* 0x000000ffff057224 */ /* 0x000fe400078e0023 */
[----:B------:R-:W-:Y:S01]  /*93380*/  IMAD.MOV.U32 R37, RZ, RZ, R11 ;  /* 0x000000ffff257224 */ /* 0x000fe200078e000b */
[----:B0-----:R-:W-:Y:S01]  /*93390*/  MOV R60, R33 ;  /* 0x00000021003c7202 */ /* 0x001fe20000000f00 */
[----:B-1----:R-:W-:Y:S01]  /*933a0*/  IMAD.MOV.U32 R61, RZ, RZ, R34 ;  /* 0x000000ffff3d7224 */ /* 0x002fe200078e0022 */
[----:B--2---:R-:W-:Y:S01]  /*933b0*/  HMMA.16816.F32.BF16 R24, R44, R12, R24 ;  /* 0x0000000c2c18723c */ /* 0x004fe20000041818 */
[----:B------:R-:W0:-:S15]  /*933c0*/  LDSM.16.MT88.4 R44, [R28+UR5+0x12800] ;  /* 0x012800051c2c783b */ /* 0x000e1e0008004200 */
[----:B------:R-:W-:-:S03]  /*933d0*/  NOP ;  /* 0x0000000000007918 */ /* 0x000fc60000000000 */
[----:B------:R-:W-:Y:S01]  /*933e0*/  IMAD.MOV.U32 R56, RZ, RZ, R24 ;  /* 0x000000ffff387224 */ /* 0x000fe200078e0018 */
[----:B------:R1:W-:Y:S01]  /*933f0*/  STL [R1+0x168], R26 ;  /* 0x0001681a01007387 */ /* 0x0003e20000100800 */
[----:B------:R-:W-:-:S03]  /*93400*/  IMAD.MOV.U32 R57, RZ, RZ, R25 ;  /* 0x000000ffff397224 */ /* 0x000fc600078e0019 */
[----:B------:R-:W2:Y:S01]  /*93410*/  LDL.LU R24, [R1+0x930] ;  /* 0x0009300001187983 */ /* 0x000ea20000300800 */
[----:B------:R-:W-:-:S03]  /*93420*/  IMAD.MOV.U32 R0, RZ, RZ, R27 ;  /* 0x000000ffff007224 */ /* 0x000fc600078e001b */
[----:B------:R-:W2:Y:S04]  /*93430*/  LDL.LU R25, [R1+0x934] ;  /* 0x0009340001197983 */ /* 0x000ea80000300800 */
[----:B-1----:R-:W2:Y:S04]  /*93440*/  LDL.LU R26, [R1+0x938] ;  /* 0x00093800011a7983 */ /* 0x002ea80000300800 */
[----:B------:R-:W2:Y:S04]  /*93450*/  LDL.LU R27, [R1+0x93c] ;  /* 0x00093c00011b7983 */ /* 0x000ea80000300800 */
[----:B------:R1:W-:Y:S04]  /*93460*/  STL.64 [R1+0x52c0], R58 ;  /* 0x0052c03a01007387 */ /* 0x0003e80000100a00 */
[----:B------:R3:W-:Y:S04]  /*93470*/  STL.64 [R1+0x52b8], R56 ;  /* 0x0052b83801007387 */ /* 0x0007e80000100a00 */
[----:B------:R4:W-:Y:S01]  /*93480*/  STL [R1+0x4d88], R0 ;  /* 0x004d880001007387 */ /* 0x0009e20000100800 */
[----:B------:R-:W-:-:S02]  /*93490*/  IMAD.MOV.U32 R38, RZ, RZ, R14 ;  /* 0x000000ffff267224 */ /* 0x000fc400078e000e */
[----:B-1----:R-:W-:Y:S01]  /*934a0*/  IMAD.MOV.U32 R58, RZ, RZ, R6 ;  /* 0x000000ffff3a7224 */ /* 0x002fe200078e0006 */
[----:B---3--:R-:W3:Y:S04]  /*934b0*/  LDL.LU R56, [R1+0x920] ;  /* 0x0009200001387983 */ /* 0x008ee80000300800 */
[----:B------:R-:W3:Y:S04]  /*934c0*/  LDL.LU R57, [R1+0x924] ;  /* 0x0009240001397983 */ /* 0x000ee80000300800 */
[----:B------:R-:W2:Y:S01]  /*934d0*/  LDL.LU R6, [R1+0x53fc] ;  /* 0x0053fc0001067983 */ /* 0x000ea20000300800 */
[----:B------:R-:W-:-:S03]  /*934e0*/  IMAD.MOV.U32 R59, RZ, RZ, R7 ;  /* 0x000000ffff3b7224 */ /* 0x000fc600078e0007 */
[----:B------:R-:W2:Y:S04]  /*934f0*/  LDL.LU R7, [R1+0x53f8] ;  /* 0x0053f80001077983 */ /* 0x000ea80000300800 */
[----:B------:R-:W3:Y:S04]  /*93500*/  LDL.64 R50, [R1+0x128] ;  /* 0x0001280001327983 */ /* 0x000ee80000100a00 */
[----:B------:R-:W-:Y:S04]  /*93510*/  STL.64 [R1+0x52d0], R54 ;  /* 0x0052d03601007387 */ /* 0x000fe80000100a00 */
[----:B------:R-:W-:Y:S04]  /*93520*/  STL.64 [R1+0x52c8], R52 ;  /* 0x0052c83401007387 */ /* 0x000fe80000100a00 */
[----:B------:R-:W-:Y:S04]  /*93530*/  STL [R1+0x4db4], R3 ;  /* 0x004db40301007387 */ /* 0x000fe80000100800 */
[----:B------:R-:W-:Y:S04]  /*93540*/  STL [R1+0x4db0], R2 ;  /* 0x004db00201007387 */ /* 0x000fe80000100800 */
[----:B------:R-:W2:Y:S04]  /*93550*/  LDL.LU R10, [R1+0x53f4] ;  /* 0x0053f400010a7983 */ /* 0x000ea80000300800 */
[----:B------:R-:W2:Y:S04]  /*93560*/  LDL.LU R11, [R1+0x53f0] ;  /* 0x0053f000010b7983 */ /* 0x000ea80000300800 */
[----:B------:R-:W2:Y:S01]  /*93570*/  LDL.LU R14, [R1+0x53ec] ;  /* 0x0053ec00010e7983 */ /* 0x000ea20000300800 */
[----:B------:R-:W-:-:S02]  /*93580*/  IMAD.MOV.U32 R39, RZ, RZ, R15 ;  /* 0x000000ffff277224 */ /* 0x000fc400078e000f */
[----:B----4-:R-:W-:Y:S01]  /*93590*/  IMAD.MOV.U32 R0, RZ, RZ, R32 ;  /* 0x000000ffff007224 */ /* 0x010fe200078e0020 */
[----:B------:R-:W4:Y:S04]  /*935a0*/  LDL.LU R15, [R1+0x53e8] ;  /* 0x0053e800010f7983 */ /* 0x000f280000300800 */
[----:B------:R-:W2:Y:S04]  /*935b0*/  LDL.64 R34, [R1+0x118] ;  /* 0x0001180001227983 */ /* 0x000ea80000100a00 */
[----:B------:R-:W-:Y:S04]  /*935c0*/  STL [R1+0x4e88], R5 ;  /* 0x004e880501007387 */ /* 0x000fe80000100800 */
[----:B------:R-:W-:Y:S04]  /*935d0*/  STL [R1+0x4dc0], R61 ;  /* 0x004dc03d01007387 */ /* 0x000fe80000100800 */
[----:B------:R-:W-:Y:S04]  /*935e0*/  STL [R1+0x4dbc], R60 ;  /* 0x004dbc3c01007387 */ /* 0x000fe80000100800 */
[----:B------:R-:W-:Y:S04]  /*935f0*/  STL [R1+0x4db8], R0 ;  /* 0x004db80001007387 */ /* 0x000fe80000100800 */
[----:B0-----:R0:W-:Y:S04]  /*93600*/  STL.64 [R1+0x5200], R46 ;  /* 0x0052002e01007387 */ /* 0x0011e80000100a00 */
[----:B------:R3:W-:Y:S04]  /*93610*/  STL.64 [R1+0x51f8], R44 ;  /* 0x0051f82c01007387 */ /* 0x0007e80000100a00 */
[----:B0-----:R-:W2:Y:S02]  /*93620*/  LDL.64 R46, [R1+0x138] ;  /* 0x00013800012e7983 */ /* 0x001ea40000100a00 */
[----:B--2---:R-:W-:Y:S01]  /*93630*/  HMMA.16816.F32.BF16 R52, R40, R46, R24 ;  /* 0x0000002e2834723c */ /* 0x004fe20000041818 */
[----:B------:R-:W-:-:S02]  /*93640*/  IMAD.MOV.U32 R27, RZ, RZ, R46 ;  /* 0x000000ffff1b7224 */ /* 0x000fc400078e002e */
[----:B------:R-:W-:-:S05]  /*93650*/  IMAD.MOV.U32 R26, RZ, RZ, R47 ;  /* 0x000000ffff1a7224 */ /* 0x000fca00078e002f */
[----:B---3--:R-:W-:Y:S01]  /*93660*/  HMMA.16816.F32.BF16 R44, R40, R50, R56 ;  /* 0x00000032282c723c */ /* 0x008fe20000041838 */
[----:B------:R-:W-:Y:S10]  /*93670*/  STL.64 [R1+0x5220], R10 ;  /* 0x0052200a01007387 */ /* 0x000ff40000100a00 */
[----:B------:R-:W-:-:S02]  /*93680*/  IMAD.MOV.U32 R9, RZ, RZ, R53 ;  /* 0x000000ffff097224 */ /* 0x000fc400078e0035 */
[----:B------:R-:W-:Y:S02]  /*93690*/  IMAD.MOV.U32 R8, RZ, RZ, R54 ;  /* 0x000000ffff087224 */ /* 0x000fe400078e0036 */
[----:B------:R-:W-:Y:S02]  /*936a0*/  IMAD.MOV.U32 R12, RZ, RZ, R52 ;  /* 0x000000ffff0c7224 */ /* 0x000fe400078e0034 */
[----:B------:R-:W-:Y:S01]  /*936b0*/  IMAD.MOV.U32 R4, RZ, RZ, R55 ;  /* 0x000000ffff047224 */ /* 0x000fe200078e0037 */
[----:B------:R-:W-:Y:S04]  /*936c0*/  STL.64 [R1+0x5218], R8 ;  /* 0x0052180801007387 */ /* 0x000fe80000100a00 */
[----:B------:R-:W-:Y:S04]  /*936d0*/  STL [R1+0x4eb0], R12 ;  /* 0x004eb00c01007387 */ /* 0x000fe80000100800 */
[----:B------:R-:W-:Y:S04]  /*936e0*/  STL [R1+0x4e8c], R4 ;  /* 0x004e8c0401007387 */ /* 0x000fe80000100800 */
[----:B------:R0:W-:Y:S02]  /*936f0*/  STL.64 [R1+0x53b8], R6 ;  /* 0x0053b80601007387 */ /* 0x0001e40000100a00 */
[----:B0-----:R-:W-:Y:S01]  /*93700*/  HMMA.16816.F32.BF16 R4, R40, R34, R36 ;  /* 0x000000222804723c */ /* 0x001fe20000041824 */
[----:B------:R-:W-:-:S02]  /*93710*/  IMAD.MOV.U32 R20, RZ, RZ, R44 ;  /* 0x000000ffff147224 */ /* 0x000fc400078e002c */
[----:B------:R-:W-:Y:S02]  /*93720*/  IMAD.MOV.U32 R13, RZ, RZ, R47 ;  /* 0x000000ffff0d7224 */ /* 0x000fe400078e002f */
[----:B------:R-:W-:Y:S01]  /*93730*/  IMAD.MOV.U32 R16, RZ, RZ, R46 ;  /* 0x000000ffff107224 */ /* 0x000fe200078e002e */
[----:B------:R-:W-:Y:S01]  /*93740*/  MOV R17, R45 ;  /* 0x0000002d00117202 */ /* 0x000fe20000000f00 */
[----:B------:R-:W-:Y:S04]  /*93750*/  STL [R1+0x4ed0], R20 ;  /* 0x004ed01401007387 */ /* 0x000fe80000100800 */
[----:B------:R0:W-:Y:S04]  /*93760*/  STL [R1+0x4ebc], R13 ;  /* 0x004ebc0d01007387 */ /* 0x0001e80000100800 */
[----:B----4-:R1:W-:Y:S04]  /*93770*/  STL.64 [R1+0x5378], R14 ;  /* 0x0053780e01007387 */ /* 0x0103e80000100a00 */
[----:B------:R-:W-:Y:S04]  /*93780*/  STL [R1+0x4eb8], R16 ;  /* 0x004eb81001007387 */ /* 0x000fe80000100800 */
[----:B------:R-:W-:Y:S04]  /*93790*/  STL [R1+0x4eb4], R17 ;  /* 0x004eb41101007387 */ /* 0x000fe80000100800 */
[----:B------:R2:W-:Y:S04]  /*937a0*/  STL.64 [R1+0x5380], R18 ;  /* 0x0053801201007387 */ /* 0x0005e80000100a00 */
[----:B------:R-:W-:Y:S01]  /*937b0*/  STL.64 [R1+0x5390], R22 ;  /* 0x0053901601007387 */ /* 0x000fe20000100a00 */
[----:B------:R-:W-:-:S05]  /*937c0*/  IMAD.MOV.U32 R21, RZ, RZ, R7 ;  /* 0x000000ffff157224 */ /* 0x000fca00078e0007 */
[----:B------:R-:W-:Y:S04]  /*937d0*/  STL [R1+0x5388], R21 ;  /* 0x0053881501007387 */ /* 0x000fe80000100800 */
[----:B------:R-:W3:Y:S04]  /*937e0*/  LDL.LU R36, [R1+0x870] ;  /* 0x0008700001247983 */ /* 0x000ee80000300800 */
[----:B------:R-:W3:Y:S04]  /*937f0*/  LDL.LU R37, [R1+0x874] ;  /* 0x0008740001257983 */ /* 0x000ee80000300800 */
[----:B------:R-:W4:Y:S04]  /*93800*/  LDL.LU R38, [R1+0x878] ;  /* 0x0008780001267983 */ /* 0x000f280000300800 */
[----:B------:R-:W4:Y:S04]  /*93810*/  LDL.LU R39, [R1+0x87c] ;  /* 0x00087c0001277983 */ /* 0x000f280000300800 */
[----:B----4-:R-:W-:Y:S04]  /*93820*/  STL.64 [R1+0x53a0], R38 ;  /* 0x0053a02601007387 */ /* 0x010fe80000100a00 */
[----:B---3--:R-:W-:Y:S04]  /*93830*/  STL.64 [R1+0x5398], R36 ;  /* 0x0053982401007387 */ /* 0x008fe80000100a00 */
[----:B------:R-:W3:Y:S04]  /*93840*/  LDL.LU R56, [R1+0x880] ;  /* 0x0008800001387983 */ /* 0x000ee80000300800 */
[----:B------:R-:W3:Y:S04]  /*93850*/  LDL.LU R57, [R1+0x884] ;  /* 0x0008840001397983 */ /* 0x000ee80000300800 */
[----:B------:R-:W4:Y:S04]  /*93860*/  LDL.LU R58, [R1+0x888] ;  /* 0x00088800013a7983 */ /* 0x000f280000300800 */
[----:B------:R-:W4:Y:S04]  /*93870*/  LDL.LU R59, [R1+0x88c] ;  /* 0x00088c00013b7983 */ /* 0x000f280000300800 */
[----:B----4-:R-:W-:Y:S04]  /*93880*/  STL.64 [R1+0x53b0], R58 ;  /* 0x0053b03a01007387 */ /* 0x010fe80000100a00 */
[----:B---3--:R-:W-:Y:S04]  /*93890*/  STL.64 [R1+0x53a8], R56 ;  /* 0x0053a83801007387 */ /* 0x008fe80000100a00 */
[----:B------:R-:W3:Y:S04]  /*938a0*/  LDL.LU R12, [R1+0x8b0] ;  /* 0x0008b000010c7983 */ /* 0x000ee80000300800 */
[----:B0-----:R-:W3:Y:S04]  /*938b0*/  LDL.LU R13, [R1+0x8b4] ;  /* 0x0008b400010d7983 */ /* 0x001ee80000300800 */
[----:B-1----:R-:W4:Y:S04]  /*938c0*/  LDL.LU R14, [R1+0x8b8] ;  /* 0x0008b800010e7983 */ /* 0x002f280000300800 */
[----:B------:R-:W4:Y:S04]  /*938d0*/  LDL.LU R15, [R1+0x8bc] ;  /* 0x0008bc00010f7983 */ /* 0x000f280000300800 */
[----:B----4-:R-:W-:Y:S04]  /*938e0*/  STL.64 [R1+0x53c8], R14 ;  /* 0x0053c80e01007387 */ /* 0x010fe80000100a00 */
[----:B---3--:R-:W-:Y:S04]  /*938f0*/  STL.64 [R1+0x53c0], R12 ;  /* 0x0053c00c01007387 */ /* 0x008fe80000100a00 */
[----:B--2---:R-:W2:Y:S04]  /*93900*/  LDL R18, [R1+0xc8] ;  /* 0x0000c80001127983 */ /* 0x004ea80000100800 */
[----:B------:R-:W2:Y:S04]  /*93910*/  LDL R19, [R1+0xcc] ;  /* 0x0000cc0001137983 */ /* 0x000ea80000100800 */
[----:B--2---:R0:W-:Y:S04]  /*93920*/  STL.64 [R1+0x53d0], R18 ;  /* 0x0053d01201007387 */ /* 0x0041e80000100a00 */
[----:B------:R-:W2:Y:S04]  /*93930*/  LDL.LU R16, [R1+0x8f0] ;  /* 0x0008f00001107983 */ /* 0x000ea80000300800 */
[----:B------:R-:W2:Y:S04]  /*93940*/  LDL.LU R17, [R1+0x8f4] ;  /* 0x0008f40001117983 */ /* 0x000ea80000300800 */
[----:B0-----:R-:W3:Y:S04]  /*93950*/  LDL.LU R18, [R1+0x8f8] ;  /* 0x0008f80001127983 */ /* 0x001ee80000300800 */
        /* <DEDUP_REMOVED lines=11> */
[----:B------:R-:W3:Y:S01]  /*93a10*/  LDL.LU R22, [R1+0x8c8] ;  /* 0x0008c80001167983 */ /* 0x000ee20000300800 */
[----:B------:R-:W-:-:S03]  /*93a20*/  IMAD.MOV.U32 R28, RZ, RZ, R4 ;  /* 0x000000ffff1c7224 */ /* 0x000fc600078e0004 */
[----:B------:R-:W3:Y:S01]  /*93a30*/  LDL.LU R23, [R1+0x8cc] ;  /* 0x0008cc0001177983 */ /* 0x000ee20000300800 */
[----:B------:R-:W-:-:S03]  /*93a40*/  IMAD.MOV.U32 R25, RZ, RZ, R5 ;  /* 0x000000ffff197224 */ /* 0x000fc600078e0005 */
[----:B------:R-:W2:Y:S01]  /*93a50*/  LDL.LU R4, [R1+0x8e0] ;  /* 0x0008e00001047983 */ /* 0x000ea20000300800 */
[----:B------:R-:W-:-:S03]  /*93a60*/  IMAD.MOV.U32 R24, RZ, RZ, R6 ;  /* 0x000000ffff187224 */ /* 0x000fc600078e0006 */
[----:B------:R-:W2:Y:S04]  /*93a70*/  LDL.LU R5, [R1+0x8e4] ;  /* 0x0008e40001057983 */ /* 0x000ea80000300800 */
[----:B------:R-:W2:Y:S01]  /*93a80*/  LDL.LU R6, [R1+0x8e8] ;  /* 0x0008e80001067983 */ /* 0x000ea20000300800 */
[----:B------:R-:W-:Y:S02]  /*93a90*/  IMAD.MOV.U32 R9, RZ, RZ, R50 ;  /* 0x000000ffff097224 */ /* 0x000fe400078e0032 */
[----:B------:R-:W-:Y:S02]  /*93aa0*/  IMAD.MOV.U32 R8, RZ, RZ, R51 ;  /* 0x000000ffff087224 */ /* 0x000fe400078e0033 */
[----:B------:R-:W-:Y:S02]  /*93ab0*/  IMAD.MOV.U32 R11, RZ, RZ, R34 ;  /* 0x000000ffff0b7224 */ /* 0x000fe400078e0022 */
[----:B------:R-:W-:Y:S01]  /*93ac0*/  IMAD.MOV.U32 R10, RZ, RZ, R35 ;  /* 0x000000ffff0a7224 */ /* 0x000fe200078e0023 */
[----:B------:R-:W2:Y:S04]  /*93ad0*/  LDL.LU R7, [R1+0x8ec] ;  /* 0x0008ec0001077983 */ /* 0x000ea80000300800 */
[----:B------:R-:W2:Y:S04]  /*93ae0*/  LDL.64 R58, [R1+0xe8] ;  /* 0x0000e800013a7983 */ /* 0x000ea80000100a00 */
[----:B------:R-:W3:Y:S04]  /*93af0*/  LDL.64 R38, [R1+0xd8] ;  /* 0x0000d80001267983 */ /* 0x000ee80000100a00 */
[----:B------:R-:W3:Y:S04]  /*93b00*/  LDL.64 R54, [R1+0x98] ;  /* 0x0000980001367983 */ /* 0x000ee80000100a00 */
[----:B------:R-:W3:Y:S04]  /*93b10*/  LDL.64 R50, [R1+0x88] ;  /* 0x0000880001327983 */ /* 0x000ee80000100a00 */
[----:B------:R-:W3:Y:S04]  /*93b20*/  LDL.64 R34, [R1+0x78] ;  /* 0x0000780001227983 */ /* 0x000ee80000100a00 */
[----:B------:R-:W-:Y:S04]  /*93b30*/  STL.64 [R1+0x52f0], R30 ;  /* 0x0052f01e01007387 */ /* 0x000fe80000100a00 */
[----:B------:R0:W-:Y:S04]  /*93b40*/  STL.64 [R1+0x52e8], R28 ;  /* 0x0052e81c01007387 */ /* 0x0001e80000100a00 */
[----:B0-----:R-:W3:Y:S04]  /*93b50*/  LDL.LU R28, [R1+0x890] ;  /* 0x00089000011c7983 */ /* 0x001ee80000300800 */
[----:B------:R-:W3:Y:S04]  /*93b60*/  LDL.LU R29, [R1+0x894] ;  /* 0x00089400011d7983 */ /* 0x000ee80000300800 */
[----:B------:R-:W3:Y:S04]  /*93b70*/  LDL.LU R30, [R1+0x898] ;  /* 0x00089800011e7983 */ /* 0x000ee80000300800 */
[----:B------:R-:W3:Y:S04]  /*93b80*/  LDL.LU R31, [R1+0x89c] ;  /* 0x00089c00011f7983 */ /* 0x000ee80000300800 */
[----:B------:R0:W-:Y:S04]  /*93b90*/  STL.64 [R1+0x52e0], R10 ;  /* 0x0052e00a01007387 */ /* 0x0001e80000100a00 */
[----:B------:R-:W-:Y:S04]  /*93ba0*/  STL.64 [R1+0x52d8], R8 ;  /* 0x0052d80801007387 */ /* 0x000fe80000100a00 */
[----:B0-----:R-:W3:Y:S04]  /*93bb0*/  LDL R10, [R1+0xa8] ;  /* 0x0000a800010a7983 */ /* 0x001ee80000100800 */
[----:B------:R-:W3:Y:S04]  /*93bc0*/  LDL R11, [R1+0xac] ;  /* 0x0000ac00010b7983 */ /* 0x000ee80000100800 */
[----:B------:R-:W-:Y:S04]  /*93bd0*/  STL [R1+0x4ed4], R25 ;  /* 0x004ed41901007387 */ /* 0x000fe80000100800 */
[----:B------:R-:W-:Y:S04]  /*93be0*/  STL.64 [R1+0x5300], R26 ;  /* 0x0053001a01007387 */ /* 0x000fe80000100a00 */
[----:B------:R0:W-:Y:S04]  /*93bf0*/  STL [R1+0x52f8], R24 ;  /* 0x0052f81801007387 */ /* 0x0001e80000100800 */
[----:B0-----:R-:W3:Y:S04]  /*93c00*/  LDL.LU R24, [R1+0x8a0] ;  /* 0x0008a00001187983 */ /* 0x001ee80000300800 */
[----:B------:R-:W3:Y:S04]  /*93c10*/  LDL.LU R25, [R1+0x8a4] ;  /* 0x0008a40001197983 */ /* 0x000ee80000300800 */
[----:B------:R-:W3:Y:S04]  /*93c20*/  LDL.LU R26, [R1+0x8a8] ;  /* 0x0008a800011a7983 */ /* 0x000ee80000300800 */
[----:B------:R-:W3:Y:S01]  /*93c30*/  LDL.LU R27, [R1+0x8ac] ;  /* 0x0008ac00011b7983 */ /* 0x000ee20000300800 */
        /* <DEDUP_REMOVED lines=8> */
[----:B--2---:R-:W-:Y:S01]  /*93cc0*/  HMMA.16816.F32.BF16 R4, R40, R58, R4 ;  /* 0x0000003a2804723c */ /* 0x004fe20000041804 */
[----:B-1----:R-:W-:-:S02]  /*93cd0*/  IMAD.MOV.U32 R47, RZ, RZ, R14 ;  /* 0x000000ffff2f7224 */ /* 0x002fc400078e000e */
[----:B------:R-:W-:-:S05]  /*93ce0*/  IMAD.MOV.U32 R46, RZ, RZ, R15 ;  /* 0x000000ffff2e7224 */ /* 0x000fca00078e000f */
[----:B----4-:R-:W-:-:S15]  /*93cf0*/  HMMA.16816.F32.BF16 R16, R40, R14, R16 ;  /* 0x0000000e2810723c */ /* 0x010fde0000041810 */
[----:B------:R-:W-:-:S04]  /*93d00*/  NOP ;  /* 0x0000000000007918 */ /* 0x000fc80000000000 */
[----:B------:R-:W-:Y:S04]  /*93d10*/  STL.64 [R1+0x8f0], R16 ;  /* 0x0008f01001007387 */ /* 0x000fe80000100a00 */
[----:B------:R0:W-:Y:S04]  /*93d20*/  STL.64 [R1+0x8f8], R18 ;  /* 0x0008f81201007387 */ /* 0x0001e80000100a00 */
[----:B0-----:R-:W3:Y:S04]  /*93d30*/  LDL.LU.64 R18, [R1+0x53d0] ;  /* 0x0053d00001127983 */ /* 0x001ee80000300a00 */
[----:B------:R-:W2:Y:S04]  /*93d40*/  LDL.LU.64 R14, [R1+0x53c8] ;  /* 0x0053c800010e7983 */ /* 0x000ea80000300a00 */
[----:B------:R-:W2:Y:S04]  /*93d50*/  LDL.LU.64 R12, [R1+0x53c0] ;  /* 0x0053c000010c7983 */ /* 0x000ea80000300a00 */
[----:B------:R0:W-:Y:S04]  /*93d60*/  STL.64 [R1+0x5310], R46 ;  /* 0x0053102e01007387 */ /* 0x0001e80000100a00 */
[----:B------:R-:W-:Y:S04]  /*93d70*/  STL.64 [R1+0x5308], R44 ;  /* 0x0053082c01007387 */ /* 0x000fe80000100a00 */
[----:B0-----:R-:W2:Y:S04]  /*93d80*/  LDL.64 R46, [R1+0xb8] ;  /* 0x0000b800012e7983 */ /* 0x001ea80000100a00 */
[----:B------:R-:W-:Y:S04]  /*93d90*/  STL.64 [R1+0x8e0], R4 ;  /* 0x0008e00401007387 */ /* 0x000fe80000100a00 */
[----:B------:R0:W-:Y:S04]  /*93da0*/  STL.64 [R1+0x8e8], R6 ;  /* 0x0008e80601007387 */ /* 0x0001e80000100a00 */
[----:B0-----:R-:W4:Y:S01]  /*93db0*/  LDL.LU.64 R6, [R1+0x53b8] ;  /* 0x0053b80001067983 */ /* 0x001f220000300a00 */
[----:B------:R-:W-:-:S02]  /*93dc0*/  IMAD.MOV.U32 R5, RZ, RZ, R58 ;  /* 0x000000ffff057224 */ /* 0x000fc400078e003a */
[----:B------:R-:W-:Y:S02]  /*93dd0*/  IMAD.MOV.U32 R4, RZ, RZ, R59 ;  /* 0x000000ffff047224 */ /* 0x000fe400078e003b */
[----:B------:R-:W2:Y:S04]  /*93de0*/  LDL.LU.64 R58, [R1+0x53b0] ;  /* 0x0053b000013a7983 */ /* 0x000ea80000300a00 */
[----:B------:R-:W2:Y:S04]  /*93df0*/  LDL.LU.64 R56, [R1+0x53a8] ;  /* 0x0053a80001387983 */ /* 0x000ea80000300a00 */
[----:B----4-:R-:W-:Y:S04]  /*93e00*/  STL.64 [R1+0x5210], R6 ;  /* 0x0052100601007387 */ /* 0x010fe80000100a00 */
[----:B------:R0:W-:Y:S04]  /*93e10*/  STL.64 [R1+0x5208], R4 ;  /* 0x0052080401007387 */ /* 0x0001e80000100a00 */
[----:B0-----:R-:W4:Y:S04]  /*93e20*/  LDL.LU R4, [R1+0x8d0] ;  /* 0x0008d00001047983 */ /* 0x001f280000300800 */
[----:B------:R-:W4:Y:S04]  /*93e30*/  LDL.LU R5, [R1+0x8d4] ;  /* 0x0008d40001057983 */ /* 0x000f280000300800 */
[----:B------:R-:W4:Y:S04]  /*93e40*/  LDL.LU R6, [R1+0x8d8] ;  /* 0x0008d80001067983 */ /* 0x000f280000300800 */
[----:B------:R-:W4:Y:S01]  /*93e50*/  LDL.LU R7, [R1+0x8dc] ;  /* 0x0008dc0001077983 */ /* 0x000f220000300800 */
[C---:B---3--:R-:W-:Y:S08]  /*93e60*/  HMMA.16816.F32.BF16 R16, R40.reuse, R18, R20 ;  /* 0x000000122810723c */ /* 0x048ff00000041814 */
[C---:B--2---:R-:W-:Y:S08]  /*93e70*/  HMMA.16816.F32.BF16 R12, R40.reuse, R46, R12 ;  /* 0x0000002e280c723c */ /* 0x044ff0000004180c */
[C---:B------:R-:W-:Y:S08]  /*93e80*/  HMMA.16816.F32.BF16 R8, R40.reuse, R10, R24 ;  /* 0x0000000a2808723c */ /* 0x040ff00000041818 */
[----:B----4-:R-:W-:-:S15]  /*93e90*/  HMMA.16816.F32.BF16 R4, R40, R38, R4 ;  /* 0x000000262804723c */ /* 0x010fde0000041804 */
[----:B------:R-:W-:-:S04]  /*93ea0*/  NOP ;  /* 0x0000000000007918 */ /* 0x000fc80000000000 */
[----:B------:R0:W-:Y:S04]  /*93eb0*/  STL.64 [R1+0x8d0], R4 ;  /* 0x0008d00401007387 */ /* 0x0001e80000100a00 */
[----:B------:R-:W-:Y:S01]  /*93ec0*/  STL.64 [R1+0x8d8], R6 ;  /* 0x0008d80601007387 */ /* 0x000fe20000100a00 */
[----:B0-----:R-:W-:Y:S02]  /*93ed0*/  IMAD.MOV.U32 R5, RZ, RZ, R38 ;  /* 0x000000ffff057224 */ /* 0x001fe400078e0026 */
[----:B------:R-:W-:Y:S02]  /*93ee0*/  IMAD.MOV.U32 R4, RZ, RZ, R39 ;  /* 0x000000ffff047224 */ /* 0x000fe400078e0027 */
[----:B------:R-:W2:Y:S04]  /*93ef0*/  LDL.LU.64 R38, [R1+0x53a0] ;  /* 0x0053a00001267983 */ /* 0x000ea80000300a00 */
[----:B------:R-:W2:Y:S04]  /*93f00*/  LDL.LU.64 R36, [R1+0x5398] ;  /* 0x0053980001247983 */ /* 0x000ea80000300a00 */
[----:B------:R-:W3:Y:S04]  /*93f10*/  LDL.LU.64 R22, [R1+0x5390] ;  /* 0x0053900001167983 */ /* 0x000ee80000300a00 */
[----:B------:R-:W4:Y:S04]  /*93f20*/  LDL.LU R21, [R1+0x5388] ;  /* 0x0053880001157983 */ /* 0x000f280000300800 */
[----:B------:R-:W-:Y:S04]  /*93f30*/  STL.64 [R1+0x8c0], R16 ;  /* 0x0008c01001007387 */ /* 0x000fe80000100a00 */
[----:B------:R0:W-:Y:S04]  /*93f40*/  STL.64 [R1+0x8c8], R18 ;  /* 0x0008c81201007387 */ /* 0x0001e80000100a00 */
[----:B0-----:R-:W3:Y:S04]  /*93f50*/  LDL.LU.64 R18, [R1+0x5380] ;  /* 0x0053800001127983 */ /* 0x001ee80000300a00 */
[----:B------:R-:W-:Y:S04]  /*93f60*/  STL.64 [R1+0x8b0], R12 ;  /* 0x0008b00c01007387 */ /* 0x000fe80000100a00 */
[----:B------:R0:W-:Y:S04]  /*93f70*/  STL.64 [R1+0x8b8], R14 ;  /* 0x0008b80e01007387 */ /* 0x0001e80000100a00 */
[----:B0-----:R-:W3:Y:S01]  /*93f80*/  LDL.LU.64 R14, [R1+0x5378] ;  /* 0x00537800010e7983 */ /* 0x001ee20000300a00 */
[----:B------:R-:W-:Y:S01]  /*93f90*/  IMAD.MOV.U32 R7, RZ, RZ, R46 ;  /* 0x000000ffff077224 */ /* 0x000fe200078e002e */
[----:B------:R-:W-:-:S05]  /*93fa0*/  MOV R6, R47 ;  /* 0x0000002f00067202 */ /* 0x000fca0000000f00 */
[----:B------:R-:W-:Y:S04]  /*93fb0*/  STL.64 [R1+0x5320], R6 ;  /* 0x0053200601007387 */ /* 0x000fe80000100a00 */
[----:B------:R0:W-:Y:S02]  /*93fc0*/  STL.64 [R1+0x5318], R4 ;  /* 0x0053180401007387 */ /* 0x0001e40000100a00 */
[----:B0-----:R-:W-:Y:S02]  /*93fd0*/  HMMA.16816.F32.BF16 R4, R40, R54, R28 ;  /* 0x000000362804723c */ /* 0x001fe4000004181c */
[----:B------:R-:W-:Y:S04]  /*93fe0*/  STL.64 [R1+0x8a0], R8 ;  /* 0x0008a00801007387 */ /* 0x000fe80000100a00 */
[----:B------:R-:W-:Y:S01]  /*93ff0*/  STL.64 [R1+0x8a8], R10 ;  /* 0x0008a80a01007387 */ /* 0x000fe20000100a00 */
[----:B------:R-:W-:-:S02]  /*94000*/  IMAD.MOV.U32 R0, RZ, RZ, R55 ;  /* 0x000000ffff007224 */ /* 0x000fc400078e0037 */
[----:B------:R-:W-:-:S10]  /*94010*/  IMAD.MOV.U32 R2, RZ, RZ, R54 ;  /* 0x000000ffff027224 */ /* 0x000fd400078e0036 */
        /* <DEDUP_REMOVED lines=8> */
[----:B------:R-:W-:-:S03]  /*940a0*/  IMAD.MOV.U32 R13, RZ, RZ, R35 ;  /* 0x000000ffff0d7224 */ /* 0x000fc600078e0023 */
[----:B------:R-:W-:Y:S01]  /*940b0*/  STL [R1+0x5180], R12 ;  /* 0x0051800c01007387 */ /* 0x000fe20000100800 */
[----:B--2---:R-:W-:-:S15]  /*940c0*/  HMMA.16816.F32.BF16 R4, R40, R34, R36 ;  /* 0x000000222804723c */ /* 0x004fde0000041824 */
[----:B------:R-:W-:-:S04]  /*940d0*/  NOP ;  /* 0x0000000000007918 */ /* 0x000fc80000000000 */
[----:B------:R0:W-:Y:S04]  /*940e0*/  STL.64 [R1+0x870], R4 ;  /* 0x0008700401007387 */ /* 0x0001e80000100a00 */
[----:B------:R1:W-:Y:S04]  /*940f0*/  STL.64 [R1+0x878], R6 ;  /* 0x0008780601007387 */ /* 0x0003e80000100a00 */
[----:B---3--:R2:W-:Y:S04]  /*94100*/  STL.64 [R1+0x5330], R14 ;  /* 0x0053300e01007387 */ /* 0x0085e80000100a00 */
[----:B------:R-:W-:Y:S04]  /*94110*/  STL [R1+0x5328], R13 ;  /* 0x0053280d01007387 */ /* 0x000fe80000100800 */
[----:B------:R-:W3:Y:S04]  /*94120*/  LDL.LU R56, [R1+0x800] ;  /* 0x0008000001387983 */ /* 0x000ee80000300800 */
[----:B------:R-:W3:Y:S01]  /*94130*/  LDL.LU R57, [R1+0x804] ;  /* 0x0008040001397983 */ /* 0x000ee20000300800 */
[----:B------:R-:W-:-:S02]  /*94140*/  IMAD.MOV.U32 R58, RZ, RZ, R23 ;  /* 0x000000ffff3a7224 */ /* 0x000fc400078e0017 */
[----:B------:R-:W-:Y:S01]  /*94150*/  IMAD.MOV.U32 R59, RZ, RZ, R22 ;  /* 0x000000ffff3b7224 */ /* 0x000fe200078e0016 */
[----:B------:R-:W2:Y:S04]  /*94160*/  LDL.LU R23, [R1+0x5374] ;  /* 0x0053740001177983 */ /* 0x000ea80000300800 */
[----:B------:R-:W2:Y:S04]  /*94170*/  LDL.LU R22, [R1+0x5370] ;  /* 0x0053700001167983 */ /* 0x000ea80000300800 */
[----:B------:R-:W2:Y:S04]  /*94180*/  LDL.LU R36, [R1+0x860] ;  /* 0x0008600001247983 */ /* 0x000ea80000300800 */
[----:B------:R-:W2:Y:S04]  /*94190*/  LDL.LU R37, [R1+0x864] ;  /* 0x0008640001257983 */ /* 0x000ea80000300800 */
[----:B------:R-:W2:Y:S01]  /*941a0*/  LDL.LU R38, [R1+0x868] ;  /* 0x0008680001267983 */ /* 0x000ea20000300800 */
[----:B------:R-:W-:-:S03]  /*941b0*/  IMAD.MOV.U32 R16, RZ, RZ, R34 ;  /* 0x000000ffff107224 */ /* 0x000fc600078e0022 */
[----:B------:R-:W2:Y:S04]  /*941c0*/  LDL.LU R39, [R1+0x86c] ;  /* 0x00086c0001277983 */ /* 0x000ea80000300800 */
[----:B------:R-:W2:Y:S04]  /*941d0*/  LDL.64 R34, [R1+0x68] ;  /* 0x0000680001227983 */ /* 0x000ea80000100a00 */
[----:B------:R-:W-:Y:S04]  /*941e0*/  STL.64 [R1+0x5340], R58 ;  /* 0x0053403a01007387 */ /* 0x000fe80000100a00 */
[----:B---3--:R3:W-:Y:S04]  /*941f0*/  STL.64 [R1+0x5338], R56 ;  /* 0x0053383801007387 */ /* 0x0087e80000100a00 */
[----:B------:R-:W2:Y:S04]  /*94200*/  LDL.LU R8, [R1+0x810] ;  /* 0x0008100001087983 */ /* 0x000ea80000300800 */
[----:B------:R-:W2:Y:S04]  /*94210*/  LDL.LU R9, [R1+0x814] ;  /* 0x0008140001097983 */ /* 0x000ea80000300800 */
[----:B------:R-:W2:Y:S04]  /*94220*/  LDL.LU R10, [R1+0x818] ;  /* 0x00081800010a7983 */ /* 0x000ea80000300800 */
[----:B------:R-:W2:Y:S04]  /*94230*/  LDL.LU R11, [R1+0x81c] ;  /* 0x00081c00010b7983 */ /* 0x000ea80000300800 */
[----:B--2---:R2:W-:Y:S04]  /*94240*/  STL.64 [R1+0x5350], R10 ;  /* 0x0053500a01007387 */ /* 0x0045e80000100a00 */
[----:B------:R-:W-:Y:S04]  /*94250*/  STL.64 [R1+0x5348], R8 ;  /* 0x0053480801007387 */ /* 0x000fe80000100a00 */
[----:B------:R-:W2:Y:S04]  /*94260*/  LDL R30, [R1+0x28] ;  /* 0x00002800011e7983 */ /* 0x000ea80000100800 */
[----:B------:R-:W2:Y:S01]  /*94270*/  LDL R31, [R1+0x2c] ;  /* 0x00002c00011f7983 */ /* 0x000ea20000100800 */
[----:B------:R-:W-:-:S02]  /*94280*/  IMAD.MOV.U32 R26, RZ, RZ, R22 ;  /* 0x000000ffff1a7224 */ /* 0x000fc400078e0016 */
[----:B------:R-:W-:Y:S01]  /*94290*/  IMAD.MOV.U32 R27, RZ, RZ, R23 ;  /* 0x000000ffff1b7224 */ /* 0x000fe200078e0017 */
[----:B------:R-:W-:Y:S01]  /*942a0*/  HMMA.16816.F32.BF16 R36, R40, R34, R36 ;  /* 0x000000222824723c */ /* 0x000fe20000041824 */
[----:B--2---:R2:W-:Y:S04]  /*942b0*/  STL.64 [R1+0x5358], R30 ;  /* 0x0053581e01007387 */ /* 0x0045e80000100a00 */
[----:B0-----:R-:W4:Y:S04]  /*942c0*/  LDL.LU R4, [R1+0x830] ;  /* 0x0008300001047983 */ /* 0x001f280000300800 */
[----:B------:R-:W4:Y:S04]  /*942d0*/  LDL.LU R5, [R1+0x834] ;  /* 0x0008340001057983 */ /* 0x000f280000300800 */
[----:B-1----:R-:W4:Y:S04]  /*942e0*/  LDL.LU R6, [R1+0x838] ;  /* 0x0008380001067983 */ /* 0x002f280000300800 */
[----:B------:R-:W4:Y:S04]  /*942f0*/  LDL.LU R7, [R1+0x83c] ;  /* 0x00083c0001077983 */ /* 0x000f280000300800 */
[----:B------:R-:W4:Y:S04]  /*94300*/  LDL R14, [R1+0x48] ;  /* 0x00004800010e7983 */ /* 0x000f280000100800 */
[----:B------:R-:W4:Y:S04]  /*94310*/  LDL R15, [R1+0x4c] ;  /* 0x00004c00010f7983 */ /* 0x000f280000100800 */
[----:B---3--:R-:W3:Y:S04]  /*94320*/  LDL.LU R56, [R1+0x840] ;  /* 0x0008400001387983 */ /* 0x008ee80000300800 */
[----:B------:R-:W3:Y:S04]  /*94330*/  LDL.LU R57, [R1+0x844] ;  /* 0x0008440001397983 */ /* 0x000ee80000300800 */
[----:B------:R-:W3:Y:S04]  /*94340*/  LDL.LU R58, [R1+0x848] ;  /* 0x00084800013a7983 */ /* 0x000ee80000300800 */
[----:B------:R-:W3:Y:S04]  /*94350*/  LDL.LU R59, [R1+0x84c] ;  /* 0x00084c00013b7983 */ /* 0x000ee80000300800 */
[----:B------:R-:W3:Y:S04]  /*94360*/  LDL R10, [R1+0x58] ;  /* 0x00005800010a7983 */ /* 0x000ee80000100800 */
[----:B------:R-:W3:Y:S04]  /*94370*/  LDL R11, [R1+0x5c] ;  /* 0x00005c00010b7983 */ /* 0x000ee80000100800 */
[----:B------:R-:W3:Y:S04]  /*94380*/  LDL.LU R28, [R1+0x850] ;  /* 0x00085000011c7983 */ /* 0x000ee80000300800 */
[----:B------:R-:W3:Y:S04]  /*94390*/  LDL.LU R29, [R1+0x854] ;  /* 0x00085400011d7983 */ /* 0x000ee80000300800 */
[----:B--2---:R-:W3:Y:S04]  /*943a0*/  LDL.LU R30, [R1+0x858] ;  /* 0x00085800011e7983 */ /* 0x004ee80000300800 */
[----:B------:R-:W3:Y:S04]  /*943b0*/  LDL.LU R31, [R1+0x85c] ;  /* 0x00085c00011f7983 */ /* 0x000ee80000300800 */
[----:B------:R-:W2:Y:S04]  /*943c0*/  LDL.64 R46, [R1+0x38] ;  /* 0x00003800012e7983 */ /* 0x000ea80000100a00 */
[----:B------:R-:W2:Y:S04]  /*943d0*/  LDL.LU R24, [R1+0x820] ;  /* 0x0008200001187983 */ /* 0x000ea80000300800 */
[----:B------:R-:W2:Y:S04]  /*943e0*/  LDL.LU R25, [R1+0x824] ;  /* 0x0008240001197983 */ /* 0x000ea80000300800 */
[----:B------:R-:W2:Y:S04]  /*943f0*/  LDL.LU R22, [R1+0x536c] ;  /* 0x00536c0001167983 */ /* 0x000ea80000300800 */
[----:B------:R-:W2:Y:S01]  /*94400*/  LDL.LU R23, [R1+0x5368] ;  /* 0x0053680001177983 */ /* 0x000ea20000300800 */
[----:B------:R-:W-:-:S03]  /*94410*/  IMAD.MOV.U32 R3, RZ, RZ, R51 ;  /* 0x000000ffff037224 */ /* 0x000fc600078e0033 */
[----:B------:R-:W3:Y:S04]  /*94420*/  LDL.64 R54, [R1+0x18] ;  /* 0x0000180001367983 */ /* 0x000ee80000100a00 */
[----:B------:R-:W3:Y:S04]  /*94430*/  LDL.64 R50, [R1+0x8] ;  /* 0x0000080001327983 */ /* 0x000ee80000100a00 */
[----:B------:R-:W-:Y:S04]  /*94440*/  STL.64 [R1+0x860], R36 ;  /* 0x0008602401007387 */ /* 0x000fe80000100a00 */
[----:B------:R-:W-:Y:S01]  /*94450*/  STL.64 [R1+0x868], R38 ;  /* 0x0008682601007387 */ /* 0x000fe20000100a00 */
[----:B------:R-:W-:-:S03]  /*94460*/  IMAD.MOV.U32 R20, RZ, RZ, R34 ;  /* 0x000000ffff147224 */ /* 0x000fc600078e0022 */
[----:B------:R-:W3:Y:S04]  /*94470*/  LDL.LU R32, [R1+0x7f0] ;  /* 0x0007f00001207983 */ /* 0x000ee80000300800 */
[----:B------:R-:W3:Y:S01]  /*94480*/  LDL.LU R33, [R1+0x7f4] ;  /* 0x0007f40001217983 */ /* 0x000ee20000300800 */
[----:B------:R-:W-:-:S03]  /*94490*/  IMAD.MOV.U32 R17, RZ, RZ, R35 ;  /* 0x000000ffff117224 */ /* 0x000fc600078e0023 */
[----:B------:R-:W3:Y:S04]  /*944a0*/  LDL.LU R34, [R1+0x7f8] ;  /* 0x0007f80001227983 */ /* 0x000ee80000300800 */
[----:B------:R-:W3:Y:S04]  /*944b0*/  LDL.LU R35, [R1+0x7fc] ;  /* 0x0007fc0001237983 */ /* 0x000ee80000300800 */
[----:B--2---:R0:W-:Y:S04]  /*944c0*/  STL.64 [R1+0x5250], R22 ;  /* 0x0052501601007387 */ /* 0x0041e80000100a00 */
[----:B----4-:R1:W-:Y:S01]  /*944d0*/  STL.64 [R1+0x5248], R20 ;  /* 0x0052481401007387 */ /* 0x0103e20000100a00 */
[----:B0-----:R-:W-:-:S03]  /*944e0*/  IMAD.MOV.U32 R22, RZ, RZ, R19 ;  /* 0x000000ffff167224 */ /* 0x001fc600078e0013 */
[----:B-1----:R-:W2:Y:S01]  /*944f0*/  LDL.LU R20, [R1+0x7a0] ;  /* 0x0007a00001147983 */ /* 0x002ea20000300800 */
[----:B------:R-:W-:-:S03]  /*94500*/  IMAD.MOV.U32 R21, RZ, RZ, R18 ;  /* 0x000000ffff157224 */ /* 0x000fc600078e0012 */
[----:B------:R-:W4:Y:S04]  /*94510*/  LDL.LU R18, [R1+0x5364] ;  /* 0x0053640001127983 */ /* 0x000f280000300800 */
[----:B------:R-:W4:Y:S01]  /*94520*/  LDL.LU R19, [R1+0x5360] ;  /* 0x0053600001137983 */ /* 0x000f220000300800 */
[C---:B---3--:R-:W-:Y:S03]  /*94530*/  HMMA.16816.F32.BF16 R8, R40.reuse, R10, R28 ;  /* 0x0000000a2808723c */ /* 0x048fe6000004181c */
[----:B------:R-:W2:Y:S04]  /*94540*/  LDL.LU R23, [R1+0x7ac] ;  /* 0x0007ac0001177983 */ /* 0x000ea80000300800 */
[----:B------:R-:W3:Y:S04]  /*94550*/  LDL.LU R36, [R1+0x7e0] ;  /* 0x0007e00001247983 */ /* 0x000ee80000300800 */
[----:B------:R-:W3:Y:S04]  /*94560*/  LDL.LU R37, [R1+0x7e4] ;  /* 0x0007e40001257983 */ /* 0x000ee80000300800 */
[----:B------:R-:W3:Y:S04]  /*94570*/  LDL.LU R38, [R1+0x7e8] ;  /* 0x0007e80001267983 */ /* 0x000ee80000300800 */
[----:B------:R-:W3:Y:S01]  /*94580*/  LDL.LU R39, [R1+0x7ec] ;  /* 0x0007ec0001277983 */ /* 0x000ee20000300800 */
[C---:B------:R-:W-:Y:S03]  /*94590*/  HMMA.16816.F32.BF16 R12, R40.reuse, R14, R56 ;  /* 0x0000000e280c723c */ /* 0x040fe60000041838 */
[----:B----4-:R-:W-:Y:S04]  /*945a0*/  STL.64 [R1+0x5240], R18 ;  /* 0x0052401201007387 */ /* 0x010fe80000100a00 */
[----:B------:R0:W-:Y:S04]  /*945b0*/  STL.64 [R1+0x5238], R16 ;  /* 0x0052381001007387 */ /* 0x0001e80000100a00 */
[----:B0-----:R-:W4:Y:S04]  /*945c0*/  LDL.LU R16, [R1+0x7b0] ;  /* 0x0007b00001107983 */ /* 0x001f280000300800 */
[----:B------:R-:W4:Y:S04]  /*945d0*/  LDL.LU R17, [R1+0x7b4] ;  /* 0x0007b40001117983 */ /* 0x000f280000300800 */
[----:B------:R-:W4:Y:S04]  /*945e0*/  LDL.LU R18, [R1+0x7b8] ;  /* 0x0007b80001127983 */ /* 0x000f280000300800 */
[----:B------:R-:W4:Y:S04]  /*945f0*/  LDL.LU R19, [R1+0x7bc] ;  /* 0x0007bc0001137983 */ /* 0x000f280000300800 */
[----:B------:R-:W2:Y:S04]  /*94600*/  LDL.LU.64 R30, [R1+0x5358] ;  /* 0x00535800011e7983 */ /* 0x000ea80000300a00 */
[----:B------:R-:W-:Y:S04]  /*94610*/  STL.64 [R1+0x850], R8 ;  /* 0x0008500801007387 */ /* 0x000fe80000100a00 */
[----:B------:R0:W-:Y:S04]  /*94620*/  STL.64 [R1+0x858], R10 ;  /* 0x0008580a01007387 */ /* 0x0001e80000100a00 */
[----:B0-----:R-:W3:Y:S04]  /*94630*/  LDL.LU.64 R10, [R1+0x5350] ;  /* 0x00535000010a7983 */ /* 0x001ee80000300a00 */
[----:B------:R-:W3:Y:S04]  /*94640*/  LDL.LU.64 R8, [R1+0x5348] ;  /* 0x0053480001087983 */ /* 0x000ee80000300a00 */
[----:B------:R-:W4:Y:S04]  /*94650*/  LDL.LU.64 R58, [R1+0x5340] ;  /* 0x00534000013a7983 */ /* 0x000f280000300a00 */
[----:B------:R-:W4:Y:S01]  /*94660*/  LDL.LU.64 R56, [R1+0x5338] ;  /* 0x0053380001387983 */ /* 0x000f220000300a00 */
[----:B------:R-:W-:Y:S03]  /*94670*/  HMMA.16816.F32.BF16 R4, R40, R46, R4 ;  /* 0x0000002e2804723c */ /* 0x000fe60000041804 */
[----:B------:R-:W-:Y:S04]  /*94680*/  STL.64 [R1+0x840], R12 ;  /* 0x0008400c01007387 */ /* 0x000fe80000100a00 */
[----:B------:R0:W-:Y:S01]  /*94690*/  STL.64 [R1+0x848], R14 ;  /* 0x0008480e01007387 */ /* 0x0001e20000100a00 */
[----:B------:R-:W-:-:S02]  /*946a0*/  IMAD.MOV.U32 R61, RZ, RZ, R46 ;  /* 0x000000ffff3d7224 */ /* 0x000fc400078e002e */
[----:B------:R-:W-:Y:S01]  /*946b0*/  IMAD.MOV.U32 R60, RZ, RZ, R47 ;  /* 0x000000ffff3c7224 */ /* 0x000fe200078e002f */
[----:B0-----:R-:W4:Y:S04]  /*946c0*/  LDL.LU.64 R14, [R1+0x5330] ;  /* 0x00533000010e7983 */ /* 0x001f280000300a00 */
[----:B------:R-:W4:Y:S04]  /*946d0*/  LDL.LU R13, [R1+0x5328] ;  /* 0x00532800010d7983 */ /* 0x000f280000300800 */
[----:B------:R-:W-:Y:S04]  /*946e0*/  STL.64 [R1+0x830], R4 ;  /* 0x0008300401007387 */ /* 0x000fe80000100a00 */
[----:B------:R0:W-:Y:S04]  /*946f0*/  STL.64 [R1+0x838], R6 ;  /* 0x0008380601007387 */ /* 0x0001e80000100a00 */
[----:B0-----:R-:W4:Y:S04]  /*94700*/  LDL.LU.64 R6, [R1+0x5320] ;  /* 0x0053200001067983 */ /* 0x001f280000300a00 */
[----:B------:R-:W4:Y:S04]  /*94710*/  LDL.LU.64 R4, [R1+0x5318] ;  /* 0x0053180001047983 */ /* 0x000f280000300a00 */
[----:B------:R-:W4:Y:S04]  /*94720*/  LDL.LU.64 R46, [R1+0x5310] ;  /* 0x00531000012e7983 */ /* 0x000f280000300a00 */
[----:B------:R-:W4:Y:S01]  /*94730*/  LDL.LU.64 R44, [R1+0x5308] ;  /* 0x00530800012c7983 */ /* 0x000f220000300a00 */
[----:B------:R-:W-:Y:S01]  /*94740*/  IMAD.MOV.U32 R2, RZ, RZ, R54 ;  /* 0x000000ffff027224 */ /* 0x000fe200078e0036 */
[C---:B--2---:R-:W-:Y:S02]  /*94750*/  HMMA.16816.F32.BF16 R28, R40.reuse, R30, R24 ;  /* 0x0000001e281c723c */ /* 0x044fe40000041818 */
[----:B------:R-:W2:Y:S04]  /*94760*/  LDL.LU.64 R26, [R1+0x5300] ;  /* 0x00530000011a7983 */ /* 0x000ea80000300a00 */
[----:B------:R-:W2:Y:S02]  /*94770*/  LDL.LU R24, [R1+0x52f8] ;  /* 0x0052f80001187983 */ /* 0x000ea40000300800 */
[C---:B---3--:R-:W-:Y:S08]  /*94780*/  HMMA.16816.F32.BF16 R8, R40.reuse, R54, R8 ;  /* 0x000000362808723c */ /* 0x048ff00000041808 */
[----:B----4-:R-:W-:Y:S03]  /*94790*/  HMMA.16816.F32.BF16 R56, R40, R50, R56 ;  /* 0x000000322838723c */ /* 0x010fe60000041838 */
[----:B------:R-:W-:Y:S04]  /*947a0*/  STL.64 [R1+0x820], R28 ;  /* 0x0008201c01007387 */ /* 0x000fe80000100a00 */
[----:B------:R0:W-:Y:S01]  /*947b0*/  STL.64 [R1+0x828], R30 ;  /* 0x0008281e01007387 */ /* 0x0001e20000100a00 */
[----:B------:R-:W-:-:S03]  /*947c0*/  MOV R25, R55 ;  /* 0x0000003700197202 */ /* 0x000fc60000000f00 */
[----:B0-----:R-:W3:Y:S04]  /*947d0*/  LDL.LU.64 R30, [R1+0x52f0] ;  /* 0x0052f000011e7983 */ /* 0x001ee80000300a00 */
[----:B------:R-:W4:Y:S04]  /*947e0*/  LDL.LU.64 R28, [R1+0x52e8] ;  /* 0x0052e800011c7983 */ /* 0x000f280000300a00 */
[----:B------:R-:W-:Y:S04]  /*947f0*/  STL.64 [R1+0x810], R8 ;  /* 0x0008100801007387 */ /* 0x000fe80000100a00 */
[----:B------:R0:W-:Y:S04]  /*94800*/  STL.64 [R1+0x818], R10 ;  /* 0x0008180a01007387 */ /* 0x0001e80000100a00 */
[----:B0-----:R-:W2:Y:S04]  /*94810*/  LDL.LU.64 R10, [R1+0x52e0] ;  /* 0x0052e000010a7983 */ /* 0x001ea80000300a00 */
[----:B------:R-:W2:Y:S04]  /*94820*/  LDL.LU.64 R8, [R1+0x52d8] ;  /* 0x0052d80001087983 */ /* 0x000ea80000300a00 */
[----:B------:R-:W2:Y:S04]  /*94830*/  LDL.LU.64 R54, [R1+0x52d0] ;  /* 0x0052d00001367983 */ /* 0x000ea80000300a00 */
[----:B------:R-:W4:Y:S04]  /*94840*/  LDL.LU.64 R52, [R1+0x52c8] ;  /* 0x0052c80001347983 */ /* 0x000f280000300a00 */
[----:B------:R-:W-:Y:S04]  /*94850*/  STL.64 [R1+0x800], R56 ;  /* 0x0008003801007387 */ /* 0x000fe80000100a00 */
[----:B------:R0:W-:Y:S04]  /*94860*/  STL.64 [R1+0x808], R58 ;  /* 0x0008083a01007387 */ /* 0x0001e80000100a00 */
[----:B0-----:R-:W4:Y:S01]  /*94870*/  LDL.LU.64 R58, [R1+0x52c0] ;  /* 0x0052c000013a7983 */ /* 0x001f220000300a00 */
[----:B------:R-:W-:-:S03]  /*94880*/  IMAD.MOV.U32 R12, RZ, RZ, R50 ;  /* 0x000000ffff0c7224 */ /* 0x000fc600078e0032 */
[----:B------:R-:W4:Y:S01]  /*94890*/  LDL.LU.64 R56, [R1+0x52b8] ;  /* 0x0052b80001387983 */ /* 0x000f220000300a00 */
[----:B------:R-:W-:-:S03]  /*948a0*/  IMAD.MOV.U32 R0, RZ, RZ, R51 ;  /* 0x000000ffff007224 */ /* 0x000fc600078e0033 */
[----:B------:R-:W4:Y:S04]  /*948b0*/  LDL.LU.64 R50, [R1+0x52b0] ;  /* 0x0052b00001327983 */ /* 0x000f280000300a00 */
[----:B------:R-:W4:Y:S04]  /*948c0*/  LDL.LU.64 R48, [R1+0x52a8] ;  /* 0x0052a80001307983 */ /* 0x000f280000300a00 */
[----:B------:R-:W-:Y:S04]  /*948d0*/  STL.64 [R1+0x5230], R14 ;  /* 0x0052300e01007387 */ /* 0x000fe80000100a00 */
[----:B------:R3:W-:Y:S02]  /*948e0*/  STL.64 [R1+0x5228], R12 ;  /* 0x0052280c01007387 */ /* 0x0007e40000100a00 */
[----:B---3--:R-:W-:-:S02]  /*948f0*/  IMAD.MOV.U32 R12, RZ, RZ, R30 ;  /* 0x000000ffff0c7224 */ /* 0x008fc400078e001e */
[----:B------:R-:W-:Y:S01]  /*94900*/  IMAD.MOV.U32 R13, RZ, RZ, R31 ;  /* 0x000000ffff0d7224 */ /* 0x000fe200078e001f */
[----:B------:R-:W3:Y:S04]  /*94910*/  LDL.LU R30, [R1+0x52a4] ;  /* 0x0052a400011e7983 */ /* 0x000ee80000300800 */
[----:B------:R-:W3:Y:S01]  /*94920*/  LDL.LU R31, [R1+0x52a0] ;  /* 0x0052a000011f7983 */ /* 0x000ee20000300800 */
[----:B--2---:R-:W-:Y:S02]  /*94930*/  IMAD.MOV.U32 R14, RZ, RZ, R54 ;  /* 0x000000ffff0e7224 */ /* 0x004fe400078e0036 */
[----:B------:R-:W-:Y:S01]  /*94940*/  IMAD.MOV.U32 R15, RZ, RZ, R55 ;  /* 0x000000ffff0f7224 */ /* 0x000fe200078e0037 */
        /* <DEDUP_REMOVED lines=8> */
[----:B------:R-:W-:Y:S04]  /*949d0*/  STL.64 [R1+0x5090], R58 ;  /* 0x0050903a01007387 */ /* 0x000fe80000100a00 */
[----:B------:R0:W-:Y:S02]  /*949e0*/  STL.64 [R1+0x5088], R56 ;  /* 0x0050883801007387 */ /* 0x0001e40000100a00 */
[----:B0-----:R-:W-:-:S02]  /*949f0*/  IMAD.MOV.U32 R56, RZ, RZ, R50 ;  /* 0x000000ffff387224 */ /* 0x001fc400078e0032 */
[----:B------:R-:W-:Y:S01]  /*94a00*/  IMAD.MOV.U32 R57, RZ, RZ, R51 ;  /* 0x000000ffff397224 */ /* 0x000fe200078e0033 */
[----:B------:R-:W3:Y:S04]  /*94a10*/  LDL.LU R50, [R1+0x5284] ;  /* 0x0052840001327983 */ /* 0x000ee80000300800 */
[----:B------:R-:W3:Y:S01]  /*94a20*/  LDL.LU R51, [R1+0x5280] ;  /* 0x0052800001337983 */ /* 0x000ee20000300800 */
[C---:B--2---:R-:W-:Y:S01]  /*94a30*/  HMMA.16816.F32.BF16 R36, R40.reuse, R54, R36 ;  /* 0x000000362824723c */ /* 0x044fe20000041824 */
[----:B----4-:R-:W-:Y:S02]  /*94a40*/  IMAD.MOV.U32 R58, RZ, RZ, R34 ;  /* 0x000000ffff3a7224 */ /* 0x010fe400078e0022 */
[----:B------:R-:W-:Y:S01]  /*94a50*/  IMAD.MOV.U32 R59, RZ, RZ, R35 ;  /* 0x000000ffff3b7224 */ /* 0x000fe200078e0023 */
[----:B------:R-:W2:Y:S04]  /*94a60*/  LDL.LU R34, [R1+0x527c] ;  /* 0x00527c0001227983 */ /* 0x000ea80000300800 */
[----:B------:R-:W2:Y:S11]  /*94a70*/  LDL.LU R35, [R1+0x5278] ;  /* 0x0052780001237983 */ /* 0x000eb60000300800 */
[----:B------:R-:W-:Y:S04]  /*94a80*/  STL.64 [R1+0x7e0], R36 ;  /* 0x0007e02401007387 */ /* 0x000fe80000100a00 */
[----:B------:R0:W-:Y:S04]  /*94a90*/  STL.64 [R1+0x7e8], R38 ;  /* 0x0007e82601007387 */ /* 0x0001e80000100a00 */
[----:B0-----:R-:W4:Y:S04]  /*94aa0*/  LDL.LU.64 R38, [R1+0x5270] ;  /* 0x0052700001267983 */ /* 0x001f280000300a00 */
[----:B------:R-:W2:Y:S04]  /*94ab0*/  LDL.LU.64 R36, [R1+0x5268] ;  /* 0x0052680001247983 */ /* 0x000ea80000300a00 */
[----:B------:R-:W-:Y:S04]  /*94ac0*/  STL.64 [R1+0x50a0], R54 ;  /* 0x0050a03601007387 */ /* 0x000fe80000100a00 */
[----:B------:R3:W-:Y:S02]  /*94ad0*/  STL.64 [R1+0x5098], R52 ;  /* 0x0050983401007387 */ /* 0x0007e40000100a00 */
[----:B---3--:R-:W-:Y:S02]  /*94ae0*/  HMMA.16816.F32.BF16 R52, R40, R50, R56 ;  /* 0x000000322834723c */ /* 0x008fe40000041838 */
[----:B------:R-:W-:Y:S04]  /*94af0*/  STL.64 [R1+0x50b0], R50 ;  /* 0x0050b03201007387 */ /* 0x000fe80000100a00 */
[----:B------:R-:W-:-:S13]  /*94b00*/  STL.64 [R1+0x50a8], R48 ;  /* 0x0050a83001007387 */ /* 0x000fda0000100a00 */
[----:B------:R-:W-:Y:S04]  /*94b10*/  STL.64 [R1+0x7d0], R52 ;  /* 0x0007d03401007387 */ /* 0x000fe80000100a00 */
[----:B------:R-:W-:Y:S01]  /*94b20*/  STL.64 [R1+0x7d8], R54 ;  /* 0x0007d83601007387 */ /* 0x000fe20000100a00 */
[----:B------:R-:W-:Y:S02]  /*94b30*/  IMAD.MOV.U32 R58, RZ, RZ, R7 ;  /* 0x000000ffff3a7224 */ /* 0x000fe400078e0007 */
[----:B------:R-:W-:Y:S01]  /*94b40*/  IMAD.MOV.U32 R59, RZ, RZ, R6 ;  /* 0x000000ffff3b7224 */ /* 0x000fe200078e0006 */
[----:B----4-:R-:W-:Y:S01]  /*94b50*/  HMMA.16816.F32.BF16 R12, R40, R38, R12 ;  /* 0x00000026280c723c */ /* 0x010fe2000004180c */
[----:B------:R-:W-:Y:S04]  /*94b60*/  STL.64 [R1+0x50c0], R38 ;  /* 0x0050c02601007387 */ /* 0x000fe80000100a00 */
[----:B--2---:R-:W-:-:S14]  /*94b70*/  STL.64 [R1+0x50b8], R36 ;  /* 0x0050b82401007387 */ /* 0x004fdc0000100a00 */
        /* <DEDUP_REMOVED lines=10> */
[----:B------:R-:W-:Y:S04]  /*94c20*/  STL.64 [R1+0x7a8], R14 ;  /* 0x0007a80e01007387 */ /* 0x000fe80000100a00 */
[----:B------:R0:W-:Y:S04]  /*94c30*/  STL.64 [R1+0x5188], R58 ;  /* 0x0051883a01007387 */ /* 0x0001e80000100a00 */
        /* <DEDUP_REMOVED lines=8> */
[----:B------:R2:W-:Y:S04]  /*94cc0*/  STL.64 [R1+0x51a0], R34 ;  /* 0x0051a02201007387 */ /* 0x0005e80000100a00 */
[----:B------:R-:W3:Y:S04]  /*94cd0*/  LDL.64 R50, [R1+0xc8] ;  /* 0x0000c80001327983 */ /* 0x000ee80000100a00 */
[----:B---3--:R-:W-:Y:S04]  /*94ce0*/  STL.64 [R1+0x51a8], R50 ;  /* 0x0051a83201007387 */ /* 0x008fe80000100a00 */
[----:B------:R-:W3:Y:S04]  /*94cf0*/  LDL.LU R52, [R1+0x730] ;  /* 0x0007300001347983 */ /* 0x000ee80000300800 */
[----:B------:R-:W3:Y:S04]  /*94d00*/  LDL.LU R53, [R1+0x734] ;  /* 0x0007340001357983 */ /* 0x000ee80000300800 */
[----:B------:R-:W4:Y:S04]  /*94d10*/  LDL.LU R54, [R1+0x738] ;  /* 0x0007380001367983 */ /* 0x000f280000300800 */
[----:B------:R-:W4:Y:S01]  /*94d20*/  LDL.LU R55, [R1+0x73c] ;  /* 0x00073c0001377983 */ /* 0x000f220000300800 */
[----:B0-----:R-:W-:-:S02]  /*94d30*/  IMAD.MOV.U32 R58, RZ, RZ, R47 ;  /* 0x000000ffff3a7224 */ /* 0x001fc400078e002f */
[----:B------:R-:W-:Y:S01]  /*94d40*/  IMAD.MOV.U32 R59, RZ, RZ, R46 ;  /* 0x000000ffff3b7224 */ /* 0x000fe200078e002e */
[----:B----4-:R0:W-:Y:S04]  /*94d50*/  STL.64 [R1+0x51b8], R54 ;  /* 0x0051b83601007387 */ /* 0x0101e80000100a00 */
[----:B---3--:R-:W-:Y:S04]  /*94d60*/  STL.64 [R1+0x51b0], R52 ;  /* 0x0051b03401007387 */ /* 0x008fe80000100a00 */
[----:B------:R3:W-:Y:S04]  /*94d70*/  STL.64 [R1+0x51c0], R58 ;  /* 0x0051c03a01007387 */ /* 0x0007e80000100a00 */
[----:B-1----:R-:W4:Y:S04]  /*94d80*/  LDL.LU R36, [R1+0x380] ;  /* 0x0003800001247983 */ /* 0x002f280000300800 */
[----:B------:R-:W4:Y:S04]  /*94d90*/  LDL.LU R37, [R1+0x384] ;  /* 0x0003840001257983 */ /* 0x000f280000300800 */
[----:B------:R-:W3:Y:S04]  /*94da0*/  LDL.LU R38, [R1+0x388] ;  /* 0x0003880001267983 */ /* 0x000ee80000300800 */
[----:B------:R-:W3:Y:S01]  /*94db0*/  LDL.LU R39, [R1+0x38c] ;  /* 0x00038c0001277983 */ /* 0x000ee20000300800 */
[----:B--2---:R-:W-:Y:S01]  /*94dc0*/  IMAD.MOV.U32 R34, RZ, RZ, R45 ;  /* 0x000000ffff227224 */ /* 0x004fe200078e002d */
[----:B------:R-:W-:Y:S01]  /*94dd0*/  MOV R35, R44 ;  /* 0x0000002c00237202 */ /* 0x000fe20000000f00 */
[----:B0-----:R-:W-:-:S02]  /*94de0*/  IMAD.MOV.U32 R54, RZ, RZ, R11 ;  /* 0x000000ffff367224 */ /* 0x001fc400078e000b */
[----:B------:R-:W-:Y:S01]  /*94df0*/  IMAD.MOV.U32 R55, RZ, RZ, R10 ;  /* 0x000000ffff377224 */ /* 0x000fe200078e000a */
[----:B---3--:R0:W-:Y:S04]  /*94e00*/  STL.64 [R1+0x51d0], R38 ;  /* 0x0051d02601007387 */ /* 0x0081e80000100a00 */
[----:B----4-:R-:W-:Y:S04]  /*94e10*/  STL.64 [R1+0x51c8], R36 ;  /* 0x0051c82401007387 */ /* 0x010fe80000100a00 */
[----:B------:R-:W-:Y:S04]  /*94e20*/  STL.64 [R1+0x51d8], R34 ;  /* 0x0051d82201007387 */ /* 0x000fe80000100a00 */
[----:B------:R1:W-:Y:S04]  /*94e30*/  STL.64 [R1+0x51e0], R54 ;  /* 0x0051e03601007387 */ /* 0x0003e80000100a00 */
[----:B------:R-:W2:Y:S04]  /*94e40*/  LDL.LU R56, [R1+0x3a0] ;  /* 0x0003a00001387983 */ /* 0x000ea80000300800 */
[----:B------:R-:W2:Y:S04]  /*94e50*/  LDL.LU R57, [R1+0x3a4] ;  /* 0x0003a40001397983 */ /* 0x000ea80000300800 */
[----:B------:R-:W3:Y:S04]  /*94e60*/  LDL.LU R58, [R1+0x3a8] ;  /* 0x0003a800013a7983 */ /* 0x000ee80000300800 */
[----:B------:R-:W3:Y:S01]  /*94e70*/  LDL.LU R59, [R1+0x3ac] ;  /* 0x0003ac00013b7983 */ /* 0x000ee20000300800 */
[----:B0-----:R-:W-:-:S02]  /*94e80*/  IMAD.MOV.U32 R39, RZ, RZ, R8 ;  /* 0x000000ffff277224 */ /* 0x001fc400078e0008 */
[----:B------:R-:W-:Y:S02]  /*94e90*/  IMAD.MOV.U32 R38, RZ, RZ, R9 ;  /* 0x000000ffff267224 */ /* 0x000fe400078e0009 */
[----:B-1----:R-:W-:Y:S02]  /*94ea0*/  IMAD.MOV.U32 R54, RZ, RZ, R27 ;  /* 0x000000ffff367224 */ /* 0x002fe400078e001b */
[----:B------:R-:W-:Y:S01]  /*94eb0*/  IMAD.MOV.U32 R55, RZ, RZ, R26 ;  /* 0x000000ffff377224 */ /* 0x000fe200078e001a */
[----:B---3--:R-:W-:Y:S04]  /*94ec0*/  STL.64 [R1+0x51f0], R58 ;  /* 0x0051f03a01007387 */ /* 0x008fe80000100a00 */
[----:B--2---:R0:W-:Y:S04]  /*94ed0*/  STL.64 [R1+0x51e8], R56 ;  /* 0x0051e83801007387 */ /* 0x0041e80000100a00 */
        /* <DEDUP_REMOVED lines=30> */
[----:B0-----:R-:W4:Y:S04]  /*950c0*/  LDL.LU R56, [R1+0x3c0] ;  /* 0x0003c00001387983 */ /* 0x001f280000300800 */
[----:B------:R-:W4:Y:S04]  /*950d0*/  LDL.LU R57, [R1+0x3c4] ;  /* 0x0003c40001397983 */ /* 0x000f280000300800 */
[----:B------:R-:W4:Y:S04]  /*950e0*/  LDL.LU R58, [R1+0x3c8] ;  /* 0x0003c800013a7983 */ /* 0x000f280000300800 */
[----:B------:R-:W4:Y:S04]  /*950f0*/  LDL.LU R59, [R1+0x3cc] ;  /* 0x0003cc00013b7983 */ /* 0x000f280000300800 */
[----:B------:R-:W4:Y:S04]  /*95100*/  LDL.LU R48, [R1+0x390] ;  /* 0x0003900001307983 */ /* 0x000f280000300800 */
[----:B------:R-:W4:Y:S01]  /*95110*/  LDL.LU R49, [R1+0x394] ;  /* 0x0003940001317983 */ /* 0x000f220000300800 */
[----:B--2---:R-:W-:-:S02]  /*95120*/  IMAD.MOV.U32 R51, RZ, RZ, R27 ;  /* 0x000000ffff337224 */ /* 0x004fc400078e001b */
[----:B---3--:R-:W-:Y:S02]  /*95130*/  IMAD.MOV.U32 R50, RZ, RZ, R26 ;  /* 0x000000ffff327224 */ /* 0x008fe400078e001a */
[----:B------:R-:W4:Y:S04]  /*95140*/  LDL.LU R26, [R1+0x525c] ;  /* 0x00525c00011a7983 */ /* 0x000f280000300800 */
[----:B------:R-:W4:Y:S04]  /*95150*/  LDL.LU R27, [R1+0x5258] ;  /* 0x00525800011b7983 */ /* 0x000f280000300800 */
        /* <DEDUP_REMOVED lines=10> */
[----:B0-----:R-:W3:Y:S04]  /*95200*/  LDL.LU.64 R22, [R1+0x5250] ;  /* 0x0052500001167983 */ /* 0x001ee80000300a00 */
[----:B------:R-:W4:Y:S04]  /*95210*/  LDL.LU.64 R20, [R1+0x5248] ;  /* 0x0052480001147983 */ /* 0x000f280000300a00 */
[----:B------:R-:W-:Y:S04]  /*95220*/  STL.64 [R1+0x50d0], R26 ;  /* 0x0050d01a01007387 */ /* 0x000fe80000100a00 */
[----:B------:R-:W-:Y:S01]  /*95230*/  STL [R1+0x50c8], R24 ;  /* 0x0050c81801007387 */ /* 0x000fe20000100800 */
[----:B---3--:R-:W-:-:S15]  /*95240*/  HMMA.16816.F32.BF16 R16, R40, R22, R16 ;  /* 0x000000162810723c */ /* 0x008fde0000041810 */
[----:B------:R-:W-:-:S04]  /*95250*/  NOP ;  /* 0x0000000000007918 */ /* 0x000fc80000000000 */
[----:B------:R-:W-:Y:S04]  /*95260*/  STL.64 [R1+0x780], R16 ;  /* 0x0007801001007387 */ /* 0x000fe80000100a00 */
[----:B------:R0:W-:Y:S04]  /*95270*/  STL.64 [R1+0x788], R18 ;  /* 0x0007881201007387 */ /* 0x0001e80000100a00 */
[----:B0-----:R-:W3:Y:S04]  /*95280*/  LDL.LU.64 R18, [R1+0x5240] ;  /* 0x0052400001127983 */ /* 0x001ee80000300a00 */
[----:B------:R-:W2:Y:S04]  /*95290*/  LDL.LU.64 R16, [R1+0x5238] ;  /* 0x0052380001107983 */ /* 0x000ea80000300a00 */
[----:B------:R-:W-:Y:S04]  /*952a0*/  STL.64 [R1+0x5100], R22 ;  /* 0x0051001601007387 */ /* 0x000fe80000100a00 */
[----:B----4-:R-:W-:Y:S01]  /*952b0*/  STL [R1+0x50f8], R21 ;  /* 0x0050f81501007387 */ /* 0x010fe20000100800 */
[----:B---3--:R-:W-:-:S15]  /*952c0*/  HMMA.16816.F32.BF16 R12, R40, R18, R12 ;  /* 0x00000012280c723c */ /* 0x008fde000004180c */
[----:B------:R-:W-:-:S04]  /*952d0*/  NOP ;  /* 0x0000000000007918 */ /* 0x000fc80000000000 */
[----:B------:R-:W-:Y:S04]  /*952e0*/  STL.64 [R1+0x770], R12 ;  /* 0x0007700c01007387 */ /* 0x000fe80000100a00 */
[----:B------:R0:W-:Y:S04]  /*952f0*/  STL.64 [R1+0x778], R14 ;  /* 0x0007780e01007387 */ /* 0x0001e80000100a00 */
[----:B0-----:R-:W3:Y:S04]  /*95300*/  LDL.LU.64 R14, [R1+0x5230] ;  /* 0x00523000010e7983 */ /* 0x001ee80000300a00 */
[----:B------:R-:W4:Y:S04]  /*95310*/  LDL.LU.64 R12, [R1+0x5228] ;  /* 0x00522800010c7983 */ /* 0x000f280000300a00 */
[----:B------:R-:W-:Y:S01]  /*95320*/  STL.64 [R1+0x5170], R18 ;  /* 0x0051701201007387 */ /* 0x000fe20000100a00 */
        /* <DEDUP_REMOVED lines=12> */
[----:B------:R-:W4:Y:S04]  /*953f0*/  LDL.LU.64 R4, [R1+0x5208] ;  /* 0x0052080001047983 */ /* 0x000f280000300a00 */
[----:B------:R-:W-:Y:S04]  /*95400*/  STL.64 [R1+0x5050], R10 ;  /* 0x0050500a01007387 */ /* 0x000fe80000100a00 */
[----:B--2---:R-:W-:Y:S01]  /*95410*/  STL.64 [R1+0x5048], R8 ;  /* 0x0050480801007387 */ /* 0x004fe20000100a00 */
[----:B---3--:R-:W-:Y:S03]  /*95420*/  HMMA.16816.F32.BF16 R40, R40, R6, R44 ;  /* 0x000000062828723c */ /* 0x008fe6000004182c */
[----:B------:R-:W2:Y:S04]  /*95430*/  LDL.LU.64 R46, [R1+0x5200] ;  /* 0x00520000012e7983 */ /* 0x000ea80000300a00 */
[----:B------:R-:W2:-:S12]  /*95440*/  LDL.LU.64 R44, [R1+0x51f8] ;  /* 0x0051f800012c7983 */ /* 0x000e980000300a00 */
        /* <DEDUP_REMOVED lines=9> */
[----:B------:R-:W-:Y:S04]  /*954e0*/  STL.64 [R1+0x3c0], R52 ;  /* 0x0003c03401007387 */ /* 0x000fe80000100a00 */
[----:B------:R0:W-:Y:S04]  /*954f0*/  STL.64 [R1+0x3c8], R54 ;  /* 0x0003c83601007387 */ /* 0x0001e80000100a00 */
[----:B0-----:R-:W2:Y:S01]  /*95500*/  LDL.LU.64 R54, [R1+0x51e0] ;  /* 0x0051e00001367983 */ /* 0x001ea20000300a00 */
[----:B------:R-:W-:Y:S03]  /*95510*/  HMMA.16816.F32.BF16 R36, R44, R38, R32 ;  /* 0x000000262c24723c */ /* 0x000fe60000041820 */
[----:B------:R-:W3:-:S15]  /*95520*/  LDL.LU.64 R34, [R1+0x51d8] ;  /* 0x0051d80001227983 */ /* 0x000ede0000300a00 */
[----:B------:R-:W-:Y:S01]  /*95530*/  NOP ;  /* 0x0000000000007918 */ /* 0x000fe20000000000 */
[----:B------:R-:W-:Y:S04]  /*95540*/  STL.64 [R1+0x3b0], R36 ;  /* 0x0003b02401007387 */ /* 0x000fe80000100a00 */
[----:B------:R0:W-:Y:S04]  /*95550*/  STL.64 [R1+0x3b8], R38 ;  /* 0x0003b82601007387 */ /* 0x0001e80000100a00 */
[----:B0-----:R-:W3:Y:S04]  /*95560*/  LDL.LU.64 R38, [R1+0x51d0] ;  /* 0x0051d00001267983 */ /* 0x001ee80000300a00 */
[----:B------:R-:W3:Y:S01]  /*95570*/  LDL.LU.64 R36, [R1+0x51c8] ;  /* 0x0051c80001247983 */ /* 0x000ee20000300a00 */
[----:B----4-:R-:W-:-:S02]  /*95580*/  IMAD.MOV.U32 R10, RZ, RZ, R5 ;  /* 0x000000ffff0a7224 */ /* 0x010fc400078e0005 */
[----:B------:R-:W0:Y:S01]  /*95590*/  S2R R5, SR_TID.X ;  /* 0x0000000000057919 */ /* 0x000e220000002100 */
[C---:B--2---:R-:W-:Y:S01]  /*955a0*/  HMMA.16816.F32.BF16 R52, R44.reuse, R54, R56 ;  /* 0x000000362c34723c */ /* 0x044fe20000041838 */
[----:B------:R-:W2:Y:S07]  /*955b0*/  LDL.LU.64 R58, [R1+0x51c0] ;  /* 0x0051c000013a7983 */ /* 0x000eae0000300a00 */
[----:B---3--:R-:W-:Y:S01]  /*955c0*/  HMMA.16816.F32.BF16 R32, R44, R34, R48 ;  /* 0x000000222c20723c */ /* 0x008fe20000041830 */
[----:B0-----:R-:W-:-:S10]  /*955d0*/  LOP3.LUT R57, R5, 0x7, RZ, 0xc0, !PT ;  /* 0x0000000705397812 */ /* 0x001fd400078ec0ff */
[----:B------:R-:W-:Y:S04]  /*955e0*/  STL.64 [R1+0x3a0], R52 ;  /* 0x0003a03401007387 */ /* 0x000fe80000100a00 */
[----:B------:R0:W-:Y:S04]  /*955f0*/  STL.64 [R1+0x3a8], R54 ;  /* 0x0003a83601007387 */ /* 0x0001e80000100a00 */
[----:B0-----:R-:W3:Y:S04]  /*95600*/  LDL.LU.64 R54, [R1+0x51b8] ;  /* 0x0051b80001367983 */ /* 0x001ee80000300a00 */
[----:B------:R-:W3:Y:S04]  /*95610*/  LDL.LU.64 R52, [R1+0x51b0] ;  /* 0x0051b00001347983 */ /* 0x000ee80000300a00 */
[----:B------:R-:W4:Y:S04]  /*95620*/  LDL.LU.64 R50, [R1+0x51a8] ;  /* 0x0051a80001327983 */ /* 0x000f280000300a00 */
[----:B------:R-:W-:Y:S04]  /*95630*/  STL.64 [R1+0x390], R32 ;  /* 0x0003902001007387 */ /* 0x000fe80000100a00 */
[----:B------:R0:W-:Y:S01]  /*95640*/  STL.64 [R1+0x398], R34 ;  /* 0x0003982201007387 */ /* 0x0001e20000100a00 */
[----:B------:R-:W-:-:S03]  /*95650*/  IMAD.MOV.U32 R11, RZ, RZ, R4 ;  /* 0x000000ffff0b7224 */ /* 0x000fc600078e0004 */
[----:B0-----:R-:W3:Y:S01]  /*95660*/  LDL.LU.64 R34, [R1+0x51a0] ;  /* 0x0051a00001227983 */ /* 0x001ee20000300a00 */
[----:B------:R-:W-:Y:S02]  /*95670*/  IMAD.SHL.U32 R4, R5, 0x40, RZ ;  /* 0x0000004005047824 */ /* 0x000fe400078e00ff */
[----:B------:R-:W-:Y:S02]  /*95680*/  IMAD R57, R57, 0x90, RZ ;  /* 0x0000009039397824 */ /* 0x000fe400078e02ff */
[----:B------:R-:W-:-:S05]  /*95690*/  IMAD.SHL.U32 R5, R5, 0x2, RZ ;  /* 0x0000000205057824 */ /* 0x000fca00078e00ff */
[----:B------:R-:W-:Y:S01]  /*956a0*/  LOP3.LUT R5, R57, 0x10, R5, 0x78, !PT ;  /* 0x0000001039057812 */ /* 0x000fe200078e7805 */
[C---:B------:R-:W-:Y:S08]  /*956b0*/  HMMA.16816.F32.BF16 R40, R44.reuse, R10, R40 ;  /* 0x0000000a2c28723c */ /* 0x040ff00000041828 */
[----:B--2---:R-:W-:Y:S01]  /*956c0*/  HMMA.16816.F32.BF16 R56, R44, R58, R36 ;  /* 0x0000003a2c38723c */ /* 0x004fe20000041824 */
[----:B------:R-:W2:Y:S04]  /*956d0*/  LDL.LU.64 R38, [R1+0x5198] ;  /* 0x0051980001267983 */ /* 0x000ea80000300a00 */
[----:B------:R-:W2:-:S14]  /*956e0*/  LDL.LU.64 R36, [R1+0x5190] ;  /* 0x0051900001247983 */ /* 0x000e9c0000300a00 */
[----:B------:R-:W-:Y:S04]  /*956f0*/  STL.64 [R1+0x380], R56 ;  /* 0x0003803801007387 */ /* 0x000fe80000100a00 */
[----:B------:R0:W-:Y:S04]  /*95700*/  STL.64 [R1+0x388], R58 ;  /* 0x0003883a01007387 */ /* 0x0001e80000100a00 */
[----:B0-----:R-:W2:Y:S01]  /*95710*/  LDL.LU.64 R58, [R1+0x5188] ;  /* 0x00518800013a7983 */ /* 0x001ea20000300a00 */
[----:B------:R-:W-:-:S03]  /*95720*/  LOP3.LUT R5, R5, 0x400, R4, 0xf8, !PT ;  /* 0x0000040005057812 */ /* 0x000fc600078ef804 */
[----:B------:R-:W-:Y:S01]  /*95730*/  STL.64 [R1+0x370], R40 ;  /* 0x0003702801007387 */ /* 0x000fe20000100a00 */
[----:B------:R-:W-:-:S03]  /*95740*/  LOP3.LUT R5, R5, 0x40, RZ, 0x3c, !PT ;  /* 0x0000004005057812 */ /* 0x000fc600078e3cff */
[----:B------:R-:W-:Y:S04]  /*95750*/  STL.64 [R1+0x378], R42 ;  /* 0x0003782a01007387 */ /* 0x000fe80000100a00 */
[----:B------:R0:W1:Y:S01]  /*95760*/  LDSM.16.MT88.4 R40, [R5+UR5+0x12800] ;  /* 0x012800050528783b */ /* 0x0000620008004200 */
[----:B---3--:R-:W-:Y:S01]  /*95770*/  HMMA.16816.F32.BF16 R8, R44, R34, R28 ;  /* 0x000000222c08723c */ /* 0x008fe2000004181c */
[----:B----4-:R-:W-:Y:S02]  /*95780*/  IMAD.MOV.U32 R4, RZ, RZ, R51 ;  /* 0x000000ffff047224 */ /* 0x010fe400078e0033 */
[----:B0-----:R-:W-:Y:S01]  /*95790*/  IMAD.MOV.U32 R5, RZ, RZ, R50 ;  /* 0x000000ffff057224 */ /* 0x001fe200078e0032 */
[----:B-1----:R-:W-:-:S15]  /*957a0*/  STL.64 [R1+0x5060], R42 ;  /* 0x0050602a01007387 */ /* 0x002fde0000100a00 */
[----:B------:R-:W-:Y:S04]  /*957b0*/  STL.64 [R1+0x360], R8 ;  /* 0x0003600801007387 */ /* 0x000fe80000100a00 */
[----:B------:R2:W-:Y:S04]  /*957c0*/  STL.64 [R1+0x368], R10 ;  /* 0x0003680a01007387 */ /* 0x0005e80000100a00 */
[----:B------:R-:W-:Y:S01]  /*957d0*/  STL.64 [R1+0x5058], R40 ;  /* 0x0050582801007387 */ /* 0x000fe20000100a00 */
[----:B------:R-:W-:Y:S02]  /*957e0*/  IMAD.MOV.U32 R34, RZ, RZ, R12 ;  /* 0x000000ffff227224 */ /* 0x000fe400078e000c */
[----:B------:R-:W-:Y:S01]  /*957f0*/  IMAD.MOV.U32 R35, RZ, RZ, R0 ;  /* 0x000000ffff237224 */ /* 0x000fe200078e0000 */
[----:B--2---:R-:W-:-:S15]  /*95800*/  HMMA.16816.F32.BF16 R8, R44, R50, R36 ;  /* 0x000000322c08723c */ /* 0x004fde0000041824 */
[----:B------:R-:W-:-:S04]  /*95810*/  NOP ;  /* 0x0000000000007918 */ /* 0x000fc80000000000 */
[----:B------:R-:W-:Y:S04]  /*95820*/  STL.64 [R1+0x740], R8 ;  /* 0x0007400801007387 */ /* 0x000fe80000100a00 */
[----:B------:R-:W-:Y:S04]  /*95830*/  STL.64 [R1+0x748], R10 ;  /* 0x0007480a01007387 */ /* 0x000fe80000100a00 */
[----:B------:R-:W-:Y:S04]  /*95840*/  STL.64 [R1+0x50e0], R6 ;  /* 0x0050e00601007387 */ /* 0x000fe80000100a00 */
[----:B------:R0:W-:Y:S04]  /*95850*/  STL.64 [R1+0x50d8], R4 ;  /* 0x0050d80401007387 */ /* 0x0001e80000100a00 */
[----:B------:R-:W2:Y:S01]  /*95860*/  LDL.LU R12, [R1+0x5180] ;  /* 0x00518000010c7983 */ /* 0x000ea20000300800 */
[----:B0-----:R-:W-:Y:S01]  /*95870*/  HMMA.16816.F32.BF16 R4, R44, R58, R52 ;  /* 0x0000003a2c04723c */ /* 0x001fe20000041834 */
[----:B------:R-:W-:Y:S01]  /*95880*/  IMAD.MOV.U32 R54, RZ, RZ, R2 ;  /* 0x000000ffff367224 */ /* 0x000fe200078e0002 */
[----:B------:R-:W-:-:S15]  /*95890*/  MOV R55, R25 ;  /* 0x0000001900377202 */ /* 0x000fde0000000f00 */
[----:B------:R-:W-:Y:S02]  /*958a0*/  NOP ;  /* 0x0000000000007918 */ /* 0x000fe40000000000 */
[----:B------:R-:W-:Y:S04]  /*958b0*/  STL.64 [R1+0x730], R4 ;  /* 0x0007300401007387 */ /* 0x000fe80000100a00 */
[----:B------:R0:W-:Y:S04]  /*958c0*/  STL.64 [R1+0x738], R6 ;  /* 0x0007380601007387 */ /* 0x0001e80000100a00 */
[----:B------:R-:W3:Y:S04]  /*958d0*/  LDL.LU R0, [R1+0x517c] ;  /* 0x00517c0001007983 */ /* 0x000ee80000300800 */
[----:B------:R-:W-:Y:S04]  /*958e0*/  STL.64 [R1+0x50e8], R34 ;  /* 0x0050e82201007387 */ /* 0x000fe80000100a00 */
        /* <DEDUP_REMOVED lines=8> */
[----:B------:R-:W2:Y:S04]  /*95970*/  LDL.LU R24, [R1+0x6a0] ;  /* 0x0006a00001187983 */ /* 0x000ea80000300800 */
[----:B------:R-:W2:Y:S04]  /*95980*/  LDL.LU R25, [R1+0x6a4] ;  /* 0x0006a40001197983 */ /* 0x000ea80000300800 */
[----:B------:R-:W2:Y:S04]  /*95990*/  LDL.LU R26, [R1+0x6a8] ;  /* 0x0006a800011a7983 */ /* 0x000ea80000300800 */
[----:B------:R-:W2:Y:S01]  /*959a0*/  LDL.LU R27, [R1+0x6ac] ;  /* 0x0006ac00011b7983 */ /* 0x000ea20000300800 */
[----:B0-----:R-:W-:-:S02]  /*959b0*/  IMAD.MOV.U32 R6, RZ, RZ, R61 ;  /* 0x000000ffff067224 */ /* 0x001fc400078e003d */
[----:B------:R-:W-:Y:S02]  /*959c0*/  IMAD.MOV.U32 R7, RZ, RZ, R60 ;  /* 0x000000ffff077224 */ /* 0x000fe400078e003c */
[----:B------:R-:W-:Y:S02]  /*959d0*/  IMAD.MOV.U32 R10, RZ, RZ, R20 ;  /* 0x000000ffff0a7224 */ /* 0x000fe400078e0014 */
[----:B------:R-:W-:Y:S01]  /*959e0*/  IMAD.MOV.U32 R11, RZ, RZ, R17 ;  /* 0x000000ffff0b7224 */ /* 0x000fe200078e0011 */
[----:B--2---:R-:W-:Y:S04]  /*959f0*/  STL.64 [R1+0x5120], R26 ;  /* 0x0051201a01007387 */ /* 0x004fe80000100a00 */
[----:B------:R-:W-:Y:S04]  /*95a00*/  STL.64 [R1+0x5118], R24 ;  /* 0x0051181801007387 */ /* 0x000fe80000100a00 */
[----:B------:R0:W-:Y:S04]  /*95a10*/  STL.64 [R1+0x5128], R6 ;  /* 0x0051280601007387 */ /* 0x0001e80000100a00 */
[----:B------:R1:W-:Y:S04]  /*95a20*/  STL.64 [R1+0x5130], R10 ;  /* 0x0051300a01007387 */ /* 0x0003e80000100a00 */
[----:B------:R-:W2:Y:S04]  /*95a30*/  LDL.LU R4, [R1+0x6e0] ;  /* 0x0006e00001047983 */ /* 0x000ea80000300800 */
[----:B------:R-:W2:Y:S04]  /*95a40*/  LDL.LU R5, [R1+0x6e4] ;  /* 0x0006e40001057983 */ /* 0x000ea80000300800 */
[----:B0-----:R-:W2:Y:S04]  /*95a50*/  LDL.LU R6, [R1+0x6e8] ;  /* 0x0006e80001067983 */ /* 0x001ea80000300800 */
[----:B------:R-:W2:Y:S01]  /*95a60*/  LDL.LU R7, [R1+0x6ec] ;  /* 0x0006ec0001077983 */ /* 0x000ea20000300800 */
[----:B-1----:R-:W-:-:S02]  /*95a70*/  IMAD.MOV.U32 R10, RZ, RZ, R16 ;  /* 0x000000ffff0a7224 */ /* 0x002fc400078e0010 */
[----:B------:R-:W-:Y:S01]  /*95a80*/  IMAD.MOV.U32 R11, RZ, RZ, R13 ;  /* 0x000000ffff0b7224 */ /* 0x000fe200078e000d */
[----:B--2---:R-:W-:Y:S04]  /*95a90*/  STL.64 [R1+0x5140], R6 ;  /* 0x0051400601007387 */ /* 0x004fe80000100a00 */
[----:B------:R0:W-:Y:S04]  /*95aa0*/  STL.64 [R1+0x5138], R4 ;  /* 0x0051380401007387 */ /* 0x0001e80000100a00 */
        /* <DEDUP_REMOVED lines=9> */
[----:B------:R0:W-:Y:S04]  /*95b40*/  STL.64 [R1+0x5160], R10 ;  /* 0x0051600a01007387 */ /* 0x0001e80000100a00 */
[----:B------:R-:W2:Y:S04]  /*95b50*/  LDL.LU R16, [R1+0x720] ;  /* 0x0007200001107983 */ /* 0x000ea80000300800 */
[----:B------:R-:W2:Y:S04]  /*95b60*/  LDL.LU R17, [R1+0x724] ;  /* 0x0007240001117983 */ /* 0x000ea80000300800 */
[----:B------:R-:W2:Y:S04]  /*95b70*/  LDL.LU R18, [R1+0x728] ;  /* 0x0007280001127983 */ /* 0x000ea80000300800 */
[----:B------:R-:W2:Y:S04]  /*95b80*/  LDL.LU R19, [R1+0x72c] ;  /* 0x00072c0001137983 */ /* 0x000ea80000300800 */
[----:B------:R-:W2:Y:S04]  /*95b90*/  LDL.64 R14, [R1+0xa8] ;  /* 0x0000a800010e7983 */ /* 0x000ea80000100a00 */
        /* <DEDUP_REMOVED lines=26> */
[----:B------:R-:W2:Y:S01]  /*95d40*/  LDL.LU R59, [R1+0x68c] ;  /* 0x00068c00013b7983 */ /* 0x000ea20000300800 */
[----:B----4-:R-:W-:-:S02]  /*95d50*/  IMAD.MOV.U32 R42, RZ, RZ, R2 ;  /* 0x000000ffff2a7224 */ /* 0x010fc400078e0002 */
[----:B---3--:R-:W-:Y:S01]  /*95d60*/  IMAD.MOV.U32 R43, RZ, RZ, R0 ;  /* 0x000000ffff2b7224 */ /* 0x008fe200078e0000 */
[----:B------:R-:W3:Y:S04]  /*95d70*/  LDL.LU R28, [R1+0x670] ;  /* 0x00067000011c7983 */ /* 0x000ee80000300800 */
[----:B------:R-:W3:Y:S04]  /*95d80*/  LDL.LU R29, [R1+0x674] ;  /* 0x00067400011d7983 */ /* 0x000ee80000300800 */
[----:B------:R-:W3:Y:S04]  /*95d90*/  LDL.LU R30, [R1+0x678] ;  /* 0x00067800011e7983 */ /* 0x000ee80000300800 */
[----:B------:R-:W3:Y:S01]  /*95da0*/  LDL.LU R31, [R1+0x67c] ;  /* 0x00067c00011f7983 */ /* 0x000ee20000300800 */
[----:B--2---:R-:W-:Y:S01]  /*95db0*/  HMMA.16816.F32.BF16 R16, R44, R14, R16 ;  /* 0x0000000e2c10723c */ /* 0x004fe20000041810 */
[----:B------:R-:W-:-:S07]  /*95dc0*/  IMAD.MOV.U32 R13, RZ, RZ, R15 ;  /* 0x000000ffff0d7224 */ /* 0x000fce00078e000f */
[----:B------:R-:W-:Y:S11]  /*95dd0*/  HMMA.16816.F32.BF16 R40, R44, R42, R8 ;  /* 0x0000002a2c28723c */ /* 0x000ff60000041808 */
[----:B------:R0:W-:Y:S04]  /*95de0*/  STL.64 [R1+0x720], R16 ;  /* 0x0007201001007387 */ /* 0x0001e80000100a00 */
[----:B------:R1:W-:Y:S01]  /*95df0*/  STL.64 [R1+0x728], R18 ;  /* 0x0007281201007387 */ /* 0x0003e20000100a00 */
[----:B0-----:R-:W-:-:S03]  /*95e00*/  IMAD.MOV.U32 R16, RZ, RZ, R14 ;  /* 0x000000ffff107224 */ /* 0x001fc600078e000e */
[----:B-1----:R-:W2:Y:S04]  /*95e10*/  LDL.LU.64 R18, [R1+0x5170] ;  /* 0x0051700001127983 */ /* 0x002ea80000300a00 */
[----:B------:R-:W4:Y:S04]  /*95e20*/  LDL.LU.64 R14, [R1+0x5168] ;  /* 0x00516800010e7983 */ /* 0x000f280000300a00 */
[----:B------:R-:W2:Y:S04]  /*95e30*/  LDL.LU.64 R10, [R1+0x5160] ;  /* 0x00516000010a7983 */ /* 0x000ea80000300a00 */
        /* <DEDUP_REMOVED lines=11> */
[----:B0-----:R-:W2:Y:S02]  /*95ef0*/  LDL.LU.64 R10, [R1+0x5148] ;  /* 0x00514800010a7983 */ /* 0x001ea40000300a00 */
[----:B--2---:R-:W-:Y:S02]  /*95f00*/  HMMA.16816.F32.BF16 R8, R44, R10, R4 ;  /* 0x0000000a2c08723c */ /* 0x004fe40000041804 */
[----:B------:R-:W2:Y:S04]  /*95f10*/  LDL.LU.64 R6, [R1+0x5140] ;  /* 0x0051400001067983 */ /* 0x000ea80000300a00 */
[----:B------:R-:W2:-:S13]  /*95f20*/  LDL.LU.64 R4, [R1+0x5138] ;  /* 0x0051380001047983 */ /* 0x000e9a0000300a00 */
[----:B------:R-:W-:Y:S04]  /*95f30*/  STL.64 [R1+0x6f0], R8 ;  /* 0x0006f00801007387 */ /* 0x000fe80000100a00 */
[----:B------:R0:W-:Y:S04]  /*95f40*/  STL.64 [R1+0x6f8], R10 ;  /* 0x0006f80a01007387 */ /* 0x0001e80000100a00 */
[----:B0-----:R-:W2:Y:S01]  /*95f50*/  LDL.LU.64 R10, [R1+0x5130] ;  /* 0x00513000010a7983 */ /* 0x001ea20000300a00 */
[C---:B------:R-:W-:Y:S08]  /*95f60*/  HMMA.16816.F32.BF16 R24, R44.reuse, R50, R24 ;  /* 0x000000322c18723c */ /* 0x040ff00000041818 */
[----:B------:R-:W-:Y:S01]  /*95f70*/  HMMA.16816.F32.BF16 R20, R44, R54, R20 ;  /* 0x000000362c14723c */ /* 0x000fe20000041814 */
[----:B------:R-:W-:-:S02]  /*95f80*/  IMAD.MOV.U32 R2, RZ, RZ, R50 ;  /* 0x000000ffff027224 */ /* 0x000fc400078e0032 */
[----:B------:R-:W-:Y:S02]  /*95f90*/  IMAD.MOV.U32 R0, RZ, RZ, R51 ;  /* 0x000000ffff007224 */ /* 0x000fe400078e0033 */
[----:B------:R-:W-:-:S03]  /*95fa0*/  IMAD.MOV.U32 R3, RZ, RZ, R55 ;  /* 0x000000ffff037224 */ /* 0x000fc600078e0037 */
[----:B--2---:R-:W-:Y:S01]  /*95fb0*/  HMMA.16816.F32.BF16 R8, R44, R10, R4 ;  /* 0x0000000a2c08723c */ /* 0x004fe20000041804 */
[----:B------:R-:W2:-:S15]  /*95fc0*/  LDL.LU.64 R6, [R1+0x5128] ;  /* 0x0051280001067983 */ /* 0x000e9e0000300a00 */
[----:B------:R-:W-:-:S03]  /*95fd0*/  NOP ;  /* 0x0000000000007918 */ /* 0x000fc60000000000 */
        /* <DEDUP_REMOVED lines=8> */
[----:B0-----:R-:W3:Y:S04]  /*96060*/  LDL.LU.64 R26, [R1+0x5120] ;  /* 0x00512000011a7983 */ /* 0x001ee80000300a00 */
[----:B------:R-:W3:Y:S04]  /*96070*/  LDL.LU.64 R24, [R1+0x5118] ;  /* 0x0051180001187983 */ /* 0x000ee80000300a00 */
[----:B------:R-:W4:Y:S04]  /*96080*/  LDL.LU.64 R50, [R1+0x5110] ;  /* 0x0051100001327983 */ /* 0x000f280000300a00 */
[----:B------:R-:W4:Y:S04]  /*96090*/  LDL.LU.64 R48, [R1+0x5108] ;  /* 0x0051080001307983 */ /* 0x000f280000300a00 */
[----:B------:R0:W-:Y:S04]  /*960a0*/  STL.64 [R1+0x6c0], R20 ;  /* 0x0006c01401007387 */ /* 0x0001e80000100a00 */
[----:B------:R1:W-:Y:S01]  /*960b0*/  STL.64 [R1+0x6c8], R22 ;  /* 0x0006c81601007387 */ /* 0x0003e20000100a00 */
[----:B0-----:R-:W-:-:S03]  /*960c0*/  IMAD.MOV.U32 R20, RZ, RZ, R54 ;  /* 0x000000ffff147224 */ /* 0x001fc600078e0036 */
[----:B-1----:R-:W4:Y:S04]  /*960d0*/  LDL.LU.64 R22, [R1+0x5100] ;  /* 0x0051000001167983 */ /* 0x002f280000300a00 */
[----:B------:R-:W4:Y:S04]  /*960e0*/  LDL.LU R21, [R1+0x50f8] ;  /* 0x0050f80001157983 */ /* 0x000f280000300800 */
[----:B------:R-:W4:Y:S01]  /*960f0*/  LDL.LU.64 R54, [R1+0x50f0] ;  /* 0x0050f00001367983 */ /* 0x000f220000300a00 */
[----:B--2---:R-:W-:Y:S03]  /*96100*/  HMMA.16816.F32.BF16 R4, R44, R6, R32 ;  /* 0x000000062c04723c */ /* 0x004fe60000041820 */
[----:B------:R-:W2:Y:S01]  /*96110*/  LDL.LU.64 R34, [R1+0x50e8] ;  /* 0x0050e80001227983 */ /* 0x000ea20000300a00 */
[----:B------:R-:W-:-:S15]  /*96120*/  IMAD.MOV.U32 R60, RZ, RZ, R38 ;  /* 0x000000ffff3c7224 */ /* 0x000fde00078e0026 */
[----:B------:R-:W-:Y:S04]  /*96130*/  STL.64 [R1+0x6b0], R4 ;  /* 0x0006b00401007387 */ /* 0x000fe80000100a00 */
[----:B------:R0:W-:Y:S04]  /*96140*/  STL.64 [R1+0x6b8], R6 ;  /* 0x0006b80601007387 */ /* 0x0001e80000100a00 */
[----:B0-----:R-:W2:Y:S04]  /*96150*/  LDL.LU.64 R6, [R1+0x50e0] ;  /* 0x0050e00001067983 */ /* 0x001ea80000300a00 */
[----:B------:R-:W2:Y:S01]  /*96160*/  LDL.LU.64 R4, [R1+0x50d8] ;  /* 0x0050d80001047983 */ /* 0x000ea20000300a00 */
[C---:B---3--:R-:W-:Y:S08]  /*96170*/  HMMA.16816.F32.BF16 R24, R44.reuse, R38, R24 ;  /* 0x000000262c18723c */ /* 0x048ff00000041818 */
[----:B----4-:R-:W-:Y:S11]  /*96180*/  HMMA.16816.F32.BF16 R52, R44, R54, R48 ;  /* 0x000000362c34723c */ /* 0x010ff60000041830 */
[----:B------:R0:W-:Y:S04]  /*96190*/  STL.64 [R1+0x6a0], R24 ;  /* 0x0006a01801007387 */ /* 0x0001e80000100a00 */
[----:B------:R1:W-:Y:S01]  /*961a0*/  STL.64 [R1+0x6a8], R26 ;  /* 0x0006a81a01007387 */ /* 0x0003e20000100a00 */
[----:B0-----:R-:W-:-:S03]  /*961b0*/  MOV R25, R39 ;  /* 0x0000002700197202 */ /* 0x001fc60000000f00 */
[----:B-1----:R-:W3:Y:S04]  /*961c0*/  LDL.LU.64 R26, [R1+0x50d0] ;  /* 0x0050d000011a7983 */ /* 0x002ee80000300a00 */
[----:B------:R-:W4:Y:S04]  /*961d0*/  LDL.LU R24, [R1+0x50c8] ;  /* 0x0050c80001187983 */ /* 0x000f280000300800 */
[----:B------:R-:W3:Y:S04]  /*961e0*/  LDL.LU.64 R38, [R1+0x50c0] ;  /* 0x0050c00001267983 */ /* 0x000ee80000300a00 */
        /* <DEDUP_REMOVED lines=9> */
[----:B------:R-:W3:-:S12]  /*96280*/  LDL.LU.64 R56, [R1+0x5088] ;  /* 0x0050880001387983 */ /* 0x000ed80000300a00 */
[----:B------:R0:W-:Y:S04]  /*96290*/  STL.64 [R1+0x680], R32 ;  /* 0x0006802001007387 */ /* 0x0001e80000100a00 */
[----:B------:R1:W-:Y:S04]  /*962a0*/  STL.64 [R1+0x688], R34 ;  /* 0x0006882201007387 */ /* 0x0003e80000100a00 */
[----:B0-----:R-:W3:Y:S04]  /*962b0*/  LDL.LU R32, [R1+0x640] ;  /* 0x0006400001207983 */ /* 0x001ee80000300800 */
[----:B------:R-:W3:Y:S04]  /*962c0*/  LDL.LU R33, [R1+0x644] ;  /* 0x0006440001217983 */ /* 0x000ee80000300800 */
[----:B-1----:R-:W3:Y:S04]  /*962d0*/  LDL.LU R34, [R1+0x648] ;  /* 0x0006480001227983 */ /* 0x002ee80000300800 */
[----:B------:R-:W3:Y:S01]  /*962e0*/  LDL.LU R35, [R1+0x64c] ;  /* 0x00064c0001237983 */ /* 0x000ee20000300800 */
        /* <DEDUP_REMOVED lines=9> */
[----:B---3--:R0:W-:Y:S02]  /*96380*/  STL.64 [R1+0x4f18], R56 ;  /* 0x004f183801007387 */ /* 0x0081e40000100a00 */
[----:B0-----:R-:W-:Y:S02]  /*96390*/  HMMA.16816.F32.BF16 R56, R44, R54, R40 ;  /* 0x000000362c38723c */ /* 0x001fe40000041828 */
[----:B------:R-:W3:-:S15]  /*963a0*/  LDL.LU R40, [R1+0x620] ;  /* 0x0006200001287983 */ /* 0x000ede0000300800 */
[----:B------:R-:W-:Y:S02]  /*963b0*/  NOP ;  /* 0x0000000000007918 */ /* 0x000fe40000000000 */
[----:B------:R-:W-:Y:S04]  /*963c0*/  STL.64 [R1+0x660], R56 ;  /* 0x0006603801007387 */ /* 0x000fe80000100a00 */
[----:B------:R-:W-:Y:S04]  /*963d0*/  STL.64 [R1+0x668], R58 ;  /* 0x0006683a01007387 */ /* 0x000fe80000100a00 */
[----:B------:R-:W3:Y:S04]  /*963e0*/  LDL.LU R41, [R1+0x624] ;  /* 0x0006240001297983 */ /* 0x000ee80000300800 */
[----:B------:R-:W3:Y:S04]  /*963f0*/  LDL.LU R42, [R1+0x628] ;  /* 0x00062800012a7983 */ /* 0x000ee80000300800 */
[----:B------:R-:W3:Y:S04]  /*96400*/  LDL.LU R43, [R1+0x62c] ;  /* 0x00062c00012b7983 */ /* 0x000ee80000300800 */
[----:B------:R-:W-:Y:S04]  /*96410*/  STL.64 [R1+0x4f10], R54 ;  /* 0x004f103601007387 */ /* 0x000fe80000100a00 */
[----:B------:R0:W-:Y:S02]  /*96420*/  STL.64 [R1+0x4f08], R52 ;  /* 0x004f083401007387 */ /* 0x0001e40000100a00 */
[C---:B0-----:R-:W-:Y:S08]  /*96430*/  HMMA.16816.F32.BF16 R52, R44.reuse, R50, R8 ;  /* 0x000000322c34723c */ /* 0x041ff00000041808 */
[C---:B------:R-:W-:Y:S01]  /*96440*/  HMMA.16816.F32.BF16 R32, R44.reuse, R38, R32 ;  /* 0x000000262c20723c */ /* 0x040fe20000041820 */
[----:B------:R-:W2:Y:S10]  /*96450*/  LDL.LU R8, [R1+0x610] ;  /* 0x0006100001087983 */ /* 0x000eb40000300800 */
[----:B------:R0:W-:Y:S04]  /*96460*/  STL.64 [R1+0x650], R52 ;  /* 0x0006503401007387 */ /* 0x0001e80000100a00 */
[----:B------:R1:W-:Y:S04]  /*96470*/  STL.64 [R1+0x658], R54 ;  /* 0x0006583601007387 */ /* 0x0003e80000100a00 */
[----:B------:R-:W2:Y:S04]  /*96480*/  LDL.LU R9, [R1+0x614] ;  /* 0x0006140001097983 */ /* 0x000ea80000300800 */
[----:B------:R-:W2:Y:S04]  /*96490*/  LDL.LU R10, [R1+0x618] ;  /* 0x00061800010a7983 */ /* 0x000ea80000300800 */
[----:B------:R-:W2:Y:S04]  /*964a0*/  LDL.LU R11, [R1+0x61c] ;  /* 0x00061c00010b7983 */ /* 0x000ea80000300800 */
[----:B0-----:R-:W2:Y:S04]  /*964b0*/  LDL.LU R52, [R1+0x5c0] ;  /* 0x0005c00001347983 */ /* 0x001ea80000300800 */
[----:B------:R-:W2:Y:S04]  /*964c0*/  LDL.LU R53, [R1+0x5c4] ;  /* 0x0005c40001357983 */ /* 0x000ea80000300800 */
[----:B-1----:R-:W2:Y:S04]  /*964d0*/  LDL.LU R54, [R1+0x5c8] ;  /* 0x0005c80001367983 */ /* 0x002ea80000300800 */
[----:B------:R-:W2:Y:S04]  /*964e0*/  LDL.LU R55, [R1+0x5cc] ;  /* 0x0005cc0001377983 */ /* 0x000ea80000300800 */
[----:B------:R-:W2:Y:S04]  /*964f0*/  LDL.LU.64 R58, [R1+0x138] ;  /* 0x00013800013a7983 */ /* 0x000ea80000300a00 */
        /* <DEDUP_REMOVED lines=9> */
[----:B------:R-:W3:Y:S04]  /*96590*/  LDL.LU.64 R32, [R1+0x5078] ;  /* 0x0050780001207983 */ /* 0x000ee80000300a00 */
        /* <DEDUP_REMOVED lines=11> */
[----:B------:R-:W4:Y:S01]  /*96650*/  LDL.LU.64 R28, [R1+0x5068] ;  /* 0x00506800011c7983 */ /* 0x000f220000300a00 */
[C---:B------:R-:W-:Y:S03]  /*96660*/  HMMA.16816.F32.BF16 R8, R44.reuse, R26, R8 ;  /* 0x0000001a2c08723c */ /* 0x040fe60000041808 */
        /* <DEDUP_REMOVED lines=13> */
[----:B----4-:R0:W-:Y:S04]  /*96740*/  STL.64 [R1+0x4f28], R28 ;  /* 0x004f281c01007387 */ /* 0x0101e80000100a00 */
[----:B0-----:R-:W4:Y:S04]  /*96750*/  LDL.LU R28, [R1+0x5f0] ;  /* 0x0005f000011c7983 */ /* 0x001f280000300800 */
[----:B------:R-:W4:Y:S04]  /*96760*/  LDL.LU R29, [R1+0x5f4] ;  /* 0x0005f400011d7983 */ /* 0x000f280000300800 */
[----:B------:R-:W4:Y:S04]  /*96770*/  LDL.LU R30, [R1+0x5f8] ;  /* 0x0005f800011e7983 */ /* 0x000f280000300800 */
[----:B------:R-:W4:Y:S04]  /*96780*/  LDL.LU R31, [R1+0x5fc] ;  /* 0x0005fc00011f7983 */ /* 0x000f280000300800 */
[----:B------:R-:W-:Y:S04]  /*96790*/  STL.64 [R1+0x610], R8 ;  /* 0x0006100801007387 */ /* 0x000fe80000100a00 */
[----:B------:R0:W-:Y:S04]  /*967a0*/  STL.64 [R1+0x618], R10 ;  /* 0x0006180a01007387 */ /* 0x0001e80000100a00 */
[----:B0-----:R-:W2:Y:S04]  /*967b0*/  LDL.LU.64 R10, [R1+0x5050] ;  /* 0x00505000010a7983 */ /* 0x001ea80000300a00 */
[----:B------:R-:W2:Y:S04]  /*967c0*/  LDL.LU.64 R8, [R1+0x5048] ;  /* 0x0050480001087983 */ /* 0x000ea80000300a00 */
[----:B------:R-:W-:Y:S04]  /*967d0*/  STL.64 [R1+0x4fd8], R26 ;  /* 0x004fd81a01007387 */ /* 0x000fe80000100a00 */
[----:B------:R0:W-:Y:S04]  /*967e0*/  STL [R1+0x4fd0], R24 ;  /* 0x004fd01801007387 */ /* 0x0001e80000100800 */
[----:B------:R1:W-:Y:S04]  /*967f0*/  STL [R1+0x4fe0], R25 ;  /* 0x004fe01901007387 */ /* 0x0003e80000100800 */
[----:B0-----:R-:W2:Y:S04]  /*96800*/  LDL.LU R24, [R1+0x600] ;  /* 0x0006000001187983 */ /* 0x001ea80000300800 */
[----:B-1----:R-:W2:Y:S04]  /*96810*/  LDL.LU R25, [R1+0x604] ;  /* 0x0006040001197983 */ /* 0x002ea80000300800 */
[----:B------:R-:W2:Y:S04]  /*96820*/  LDL.LU R26, [R1+0x608] ;  /* 0x00060800011a7983 */ /* 0x000ea80000300800 */
[----:B------:R-:W2:Y:S04]  /*96830*/  LDL.LU R27, [R1+0x60c] ;  /* 0x00060c00011b7983 */ /* 0x000ea80000300800 */
[----:B------:R-:W-:Y:S04]  /*96840*/  STL.64 [R1+0x4ff0], R22 ;  /* 0x004ff01601007387 */ /* 0x000fe80000100a00 */
[----:B------:R4:W-:Y:S01]  /*96850*/  STL.64 [R1+0x4fe8], R20 ;  /* 0x004fe81401007387 */ /* 0x0009e20000100a00 */
        /* <DEDUP_REMOVED lines=8> */
[----:B------:R-:W-:Y:S02]  /*968e0*/  IMAD.MOV.U32 R12, RZ, RZ, R59 ;  /* 0x000000ffff0c7224 */ /* 0x000fe400078e003b */
[----:B------:R-:W-:Y:S01]  /*968f0*/  IMAD.MOV.U32 R17, RZ, RZ, R58 ;  /* 0x000000ffff117224 */ /* 0x000fe200078e003a */
[C---:B--2---:R-:W-:Y:S08]  /*96900*/  HMMA.16816.F32.BF16 R24, R44.reuse, R22, R24 ;  /* 0x000000162c18723c */ /* 0x044ff00000041818 */
[C---:B----4-:R-:W-:Y:S11]  /*96910*/  HMMA.16816.F32.BF16 R20, R44.reuse, R18, R28 ;  /* 0x000000122c14723c */ /* 0x050ff6000004181c */
[----:B------:R-:W-:Y:S04]  /*96920*/  STL.64 [R1+0x600], R24 ;  /* 0x0006001801007387 */ /* 0x000fe80000100a00 */
[----:B------:R-:W-:Y:S04]  /*96930*/  STL.64 [R1+0x608], R26 ;  /* 0x0006081a01007387 */ /* 0x000fe80000100a00 */
[----:B------:R-:W-:Y:S04]  /*96940*/  STL [R1+0x4ecc], R18 ;  /* 0x004ecc1201007387 */ /* 0x000fe80000100800 */
[----:B------:R-:W-:Y:S04]  /*96950*/  STL [R1+0x4ec8], R19 ;  /* 0x004ec81301007387 */ /* 0x000fe80000100800 */
[----:B------:R-:W-:Y:S04]  /*96960*/  STL.64 [R1+0x5f0], R20 ;  /* 0x0005f01401007387 */ /* 0x000fe80000100a00 */
[----:B------:R3:W-:Y:S02]  /*96970*/  STL.64 [R1+0x5f8], R22 ;  /* 0x0005f81601007387 */ /* 0x0007e40000100a00 */
[----:B---3--:R-:W-:Y:S02]  /*96980*/  HMMA.16816.F32.BF16 R20, R44, R14, R32 ;  /* 0x0000000e2c14723c */ /* 0x008fe40000041820 */
[----:B------:R-:W-:-:S15]  /*96990*/  STL [R1+0x4ec4], R14 ;  /* 0x004ec40e01007387 */ /* 0x000fde0000100800 */
[----:B------:R-:W-:Y:S02]  /*969a0*/  NOP ;  /* 0x0000000000007918 */ /* 0x000fe40000000000 */
[----:B------:R-:W-:Y:S04]  /*969b0*/  STL.64 [R1+0x5e0], R20 ;  /* 0x0005e01401007387 */ /* 0x000fe80000100a00 */
[----:B------:R0:W-:Y:S02]  /*969c0*/  STL.64 [R1+0x5e8], R22 ;  /* 0x0005e81601007387 */ /* 0x0001e40000100a00 */
[----:B0-----:R-:W-:Y:S02]  /*969d0*/  HMMA.16816.F32.BF16 R20, R44, R10, R36 ;  /* 0x0000000a2c14723c */ /* 0x001fe40000041824 */
[----:B------:R-:W-:-:S15]  /*969e0*/  STL [R1+0x4ec0], R15 ;  /* 0x004ec00f01007387 */ /* 0x000fde0000100800 */
[----:B------:R-:W-:Y:S02]  /*969f0*/  NOP ;  /* 0x0000000000007918 */ /* 0x000fe40000000000 */
[----:B------:R-:W-:Y:S04]  /*96a00*/  STL.64 [R1+0x5d0], R20 ;  /* 0x0005d01401007387 */ /* 0x000fe80000100a00 */
[----:B------:R-:W-:Y:S04]  /*96a10*/  STL.64 [R1+0x5d8], R22 ;  /* 0x0005d81601007387 */ /* 0x000fe80000100a00 */
[----:B------:R-:W-:Y:S04]  /*96a20*/  STL.64 [R1+0x4ea8], R10 ;  /* 0x004ea80a01007387 */ /* 0x000fe80000100a00 */
[----:B------:R0:W-:Y:S02]  /*96a30*/  STL.64 [R1+0x4ea0], R8 ;  /* 0x004ea00801007387 */ /* 0x0001e40000100a00 */
[----:B0-----:R-:W-:Y:S02]  /*96a40*/  HMMA.16816.F32.BF16 R8, R44, R6, R48 ;  /* 0x000000062c08723c */ /* 0x001fe40000041830 */
[----:B------:R-:W0:Y:S04]  /*96a50*/  LDSM.16.MT88.4 R44, [R61+UR5+0x12800] ;  /* 0x012800053d2c783b */ /* 0x000e280008004200 */
[----:B------:R-:W-:-:S13]  /*96a60*/  STL.64 [R1+0x4ff8], R6 ;  /* 0x004ff80601007387 */ /* 0x000fda0000100a00 */
[----:B------:R-:W-:Y:S04]  /*96a70*/  STL.64 [R1+0x350], R8 ;  /* 0x0003500801007387 */ /* 0x000fe80000100a00 */
[----:B------:R1:W-:Y:S02]  /*96a80*/  STL.64 [R1+0x358], R10 ;  /* 0x0003580a01007387 */ /* 0x0003e40000100a00 */
[----:B-1----:R-:W-:Y:S02]  /*96a90*/  HMMA.16816.F32.BF16 R8, R40, R58, R52 ;  /* 0x0000003a2808723c */ /* 0x002fe40000041834 */
[----:B0-----:R-:W-:Y:S04]  /*96aa0*/  STL.64 [R1+0x4e80], R46 ;  /* 0x004e802e01007387 */ /* 0x001fe80000100a00 */
[----:B------:R-:W-:-:S13]  /*96ab0*/  STL.64 [R1+0x4e78], R44 ;  /* 0x004e782c01007387 */ /* 0x000fda0000100a00 */
[----:B------:R-:W-:Y:S04]  /*96ac0*/  STL.64 [R1+0x5c0], R8 ;  /* 0x0005c00801007387 */ /* 0x000fe80000100a00 */
[----:B------:R-:W-:Y:S04]  /*96ad0*/  STL.64 [R1+0x5c8], R10 ;  /* 0x0005c80a01007387 */ /* 0x000fe80000100a00 */
[----:B------:R-:W-:Y:S04]  /*96ae0*/  STL [R1+0x5004], R12 ;  /* 0x0050040c01007387 */ /* 0x000fe80000100800 */
[----:B------:R-:W-:Y:S04]  /*96af0*/  STL [R1+0x5000], R17 ;  /* 0x0050001101007387 */ /* 0x000fe80000100800 */
[----:B------:R-:W2:Y:S04]  /*96b00*/  LDL.LU R52, [R1+0x520] ;  /* 0x0005200001347983 */ /* 0x000ea80000300800 */
[----:B------:R-:W2:Y:S04]  /*96b10*/  LDL.LU R53, [R1+0x524] ;  /* 0x0005240001357983 */ /* 0x000ea80000300800 */
[----:B------:R-:W3:Y:S04]  /*96b20*/  LDL.LU R54, [R1+0x528] ;  /* 0x0005280001367983 */ /* 0x000ee80000300800 */
[----:B------:R-:W3:Y:S01]  /*96b30*/  LDL.LU R55, [R1+0x52c] ;  /* 0x00052c0001377983 */ /* 0x000ee20000300800 */
[----:B------:R-:W-:-:S02]  /*96b40*/  IMAD.MOV.U32 R50, RZ, RZ, R16 ;  /* 0x000000ffff327224 */ /* 0x000fc400078e0010 */
[----:B------:R-:W-:Y:S01]  /*96b50*/  IMAD.MOV.U32 R51, RZ, RZ, R13 ;  /* 0x000000ffff337224 */ /* 0x000fe200078e000d */
[----:B---3--:R-:W-:Y:S04]  /*96b60*/  STL.64 [R1+0x5010], R54 ;  /* 0x0050103601007387 */ /* 0x008fe80000100a00 */
[----:B--2---:R-:W-:Y:S04]  /*96b70*/  STL.64 [R1+0x5008], R52 ;  /* 0x0050083401007387 */ /* 0x004fe80000100a00 */
[----:B------:R0:W-:Y:S04]  /*96b80*/  STL.64 [R1+0x5018], R50 ;  /* 0x0050183201007387 */ /* 0x0001e80000100a00 */
[----:B0-----:R-:W2:Y:S04]  /*96b90*/  LDL.LU.64 R50, [R1+0x108] ;  /* 0x0001080001327983 */ /* 0x001ea80000300a00 */
[----:B--2---:R-:W-:Y:S04]  /*96ba0*/  STL.64 [R1+0x5030], R50 ;  /* 0x0050303201007387 */ /* 0x004fe80000100a00 */
[----:B------:R-:W2:Y:S04]  /*96bb0*/  LDL.LU R52, [R1+0x580] ;  /* 0x0005800001347983 */ /* 0x000ea80000300800 */
[----:B------:R-:W2:Y:S04]  /*96bc0*/  LDL.LU R53, [R1+0x584] ;  /* 0x0005840001357983 */ /* 0x000ea80000300800 */
[----:B------:R-:W3:Y:S04]  /*96bd0*/  LDL.LU R54, [R1+0x588] ;  /* 0x0005880001367983 */ /* 0x000ee80000300800 */
[----:B------:R-:W3:Y:S04]  /*96be0*/  LDL.LU R55, [R1+0x58c] ;  /* 0x00058c0001377983 */ /* 0x000ee80000300800 */
[----:B------:R-:W4:Y:S04]  /*96bf0*/  LDL.LU R8, [R1+0x5a0] ;  /* 0x0005a00001087983 */ /* 0x000f280000300800 */
[----:B------:R-:W4:Y:S04]  /*96c00*/  LDL.LU R9, [R1+0x5a4] ;  /* 0x0005a40001097983 */ /* 0x000f280000300800 */
[----:B------:R-:W2:Y:S04]  /*96c10*/  LDL.LU R10, [R1+0x5a8] ;  /* 0x0005a800010a7983 */ /* 0x000ea80000300800 */
[----:B------:R-:W2:Y:S04]  /*96c20*/  LDL.LU R11, [R1+0x5ac] ;  /* 0x0005ac00010b7983 */ /* 0x000ea80000300800 */
[----:B------:R-:W3:Y:S04]  /*96c30*/  LDL.LU R44, [R1+0x5b0] ;  /* 0x0005b000012c7983 */ /* 0x000ee80000300800 */
[----:B------:R-:W3:Y:S04]  /*96c40*/  LDL.LU R45, [R1+0x5b4] ;  /* 0x0005b400012d7983 */ /* 0x000ee80000300800 */
[----:B------:R-:W3:Y:S04]  /*96c50*/  LDL.LU R46, [R1+0x5b8] ;  /* 0x0005b800012e7983 */ /* 0x000ee80000300800 */
[----:B------:R-:W3:Y:S04]  /*96c60*/  LDL.LU R47, [R1+0x5bc] ;  /* 0x0005bc00012f7983 */ /* 0x000ee80000300800 */
[----:B--2---:R0:W-:Y:S04]  /*96c70*/  STL.64 [R1+0x5040], R10 ;  /* 0x0050400a01007387 */ /* 0x0041e80000100a00 */
[----:B----4-:R-:W-:Y:S04]  /*96c80*/  STL.64 [R1+0x5038], R8 ;  /* 0x0050380801007387 */ /* 0x010fe80000100a00 */
[----:B0-----:R-:W2:Y:S04]  /*96c90*/  LDL.LU.64 R10, [R1+0x128] ;  /* 0x00012800010a7983 */ /* 0x001ea80000300a00 */
[----:B------:R-:W4:Y:S04]  /*96ca0*/  LDL.LU.64 R50, [R1+0x118] ;  /* 0x0001180001327983 */ /* 0x000f280000300a00 */
[----:B---3--:R-:W-:Y:S04]  /*96cb0*/  STL.64 [R1+0x5028], R54 ;  /* 0x0050283601007387 */ /* 0x008fe80000100a00 */
[----:B------:R0:W-:Y:S04]  /*96cc0*/  STL.64 [R1+0x5020], R52 ;  /* 0x0050203401007387 */ /* 0x0001e80000100a00 */
[----:B0-----:R-:W3:Y:S04]  /*96cd0*/  LDL.LU R52, [R1+0x590] ;  /* 0x0005900001347983 */ /* 0x001ee80000300800 */
        /* <DEDUP_REMOVED lines=17> */
[----:B------:R-:W3:Y:S04]  /*96df0*/  LDL.LU.64 R26, [R1+0xd8] ;  /* 0x0000d800011a7983 */ /* 0x000ee80000300a00 */
[----:B------:R-:W3:Y:S04]  /*96e00*/  LDL.LU.64 R34, [R1+0xb8] ;  /* 0x0000b80001227983 */ /* 0x000ee80000300a00 */
[----:B------:R-:W3:Y:S04]  /*96e10*/  LDL.LU R36, [R1+0x530] ;  /* 0x0005300001247983 */ /* 0x000ee80000300800 */
[----:B------:R-:W3:Y:S04]  /*96e20*/  LDL.LU R37, [R1+0x534] ;  /* 0x0005340001257983 */ /* 0x000ee80000300800 */
[----:B------:R-:W3:Y:S04]  /*96e30*/  LDL.LU R38, [R1+0x538] ;  /* 0x0005380001267983 */ /* 0x000ee80000300800 */
[----:B------:R-:W3:Y:S04]  /*96e40*/  LDL.LU R39, [R1+0x53c] ;  /* 0x00053c0001277983 */ /* 0x000ee80000300800 */
[----:B------:R-:W3:Y:S01]  /*96e50*/  LDL.LU.64 R58, [R1+0x98] ;  /* 0x00009800013a7983 */ /* 0x000ee20000300a00 */
[----:B--2---:R-:W-:-:S15]  /*96e60*/  HMMA.16816.F32.BF16 R44, R40, R10, R44 ;  /* 0x0000000a282c723c */ /* 0x004fde000004182c */
[----:B------:R-:W-:-:S04]  /*96e70*/  NOP ;  /* 0x0000000000007918 */ /* 0x000fc80000000000 */
[----:B------:R0:W-:Y:S04]  /*96e80*/  STL.64 [R1+0x5b0], R44 ;  /* 0x0005b02c01007387 */ /* 0x0001e80000100a00 */
[----:B------:R-:W-:Y:S01]  /*96e90*/  STL.64 [R1+0x5b8], R46 ;  /* 0x0005b82e01007387 */ /* 0x000fe20000100a00 */
[----:B0-----:R-:W-:Y:S02]  /*96ea0*/  IMAD.MOV.U32 R45, RZ, RZ, R10 ;  /* 0x000000ffff2d7224 */ /* 0x001fe400078e000a */
[----:B------:R-:W-:Y:S02]  /*96eb0*/  IMAD.MOV.U32 R44, RZ, RZ, R11 ;  /* 0x000000ffff2c7224 */ /* 0x000fe400078e000b */
[----:B------:R-:W4:Y:S04]  /*96ec0*/  LDL.LU.64 R10, [R1+0x5040] ;  /* 0x00504000010a7983 */ /* 0x000f280000300a00 */
[----:B------:R-:W4:Y:S02]  /*96ed0*/  LDL.LU.64 R8, [R1+0x5038] ;  /* 0x0050380001087983 */ /* 0x000f240000300a00 */
[----:B----4-:R-:W-:-:S15]  /*96ee0*/  HMMA.16816.F32.BF16 R8, R40, R50, R8 ;  /* 0x000000322808723c */ /* 0x010fde0000041808 */
[----:B------:R-:W-:-:S04]  /*96ef0*/  NOP ;  /* 0x0000000000007918 */ /* 0x000fc80000000000 */
[----:B------:R0:W-:Y:S04]  /*96f00*/  STL.64 [R1+0x5a0], R8 ;  /* 0x0005a00801007387 */ /* 0x0001e80000100a00 */
[----:B------:R-:W-:Y:S01]  /*96f10*/  STL.64 [R1+0x5a8], R10 ;  /* 0x0005a80a01007387 */ /* 0x000fe20000100a00 */
[----:B0-----:R-:W-:Y:S02]  /*96f20*/  IMAD.MOV.U32 R9, RZ, RZ, R50 ;  /* 0x000000ffff097224 */ /* 0x001fe400078e0032 */
[----:B------:R-:W-:Y:S02]  /*96f30*/  IMAD.MOV.U32 R8, RZ, RZ, R51 ;  /* 0x000000ffff087224 */ /* 0x000fe400078e0033 */
[----:B------:R-:W3:Y:S02]  /*96f40*/  LDL.LU.64 R50, [R1+0x5030] ;  /* 0x0050300001327983 */ /* 0x000ee40000300a00 */
[----:B---3--:R-:W-:-:S15]  /*96f50*/  HMMA.16816.F32.BF16 R52, R40, R50, R52 ;  /* 0x000000322834723c */ /* 0x008fde0000041834 */
[----:B------:R-:W-:-:S04]  /*96f60*/  NOP ;  /* 0x0000000000007918 */ /* 0x000fc80000000000 */
[----:B------:R-:W-:Y:S04]  /*96f70*/  STL.64 [R1+0x590], R52 ;  /* 0x0005903401007387 */ /* 0x000fe80000100a00 */
[----:B------:R0:W-:Y:S04]  /*96f80*/  STL.64 [R1+0x598], R54 ;  /* 0x0005983601007387 */ /* 0x0001e80000100a00 */
[----:B0-----:R-:W2:Y:S04]  /*96f90*/  LDL.LU.64 R54, [R1+0x5028] ;  /* 0x0050280001367983 */ /* 0x001ea80000300a00 */
[----:B------:R-:W2:Y:S01]  /*96fa0*/  LDL.LU.64 R52, [R1+0x5020] ;  /* 0x0050200001347983 */ /* 0x000ea20000300a00 */
[----:B------:R-:W-:-:S02]  /*96fb0*/  IMAD.MOV.U32 R11, RZ, RZ, R50 ;  /* 0x000000ffff0b7224 */ /* 0x000fc400078e0032 */
[----:B------:R-:W-:Y:S02]  /*96fc0*/  IMAD.MOV.U32 R10, RZ, RZ, R51 ;  /* 0x000000ffff0a7224 */ /* 0x000fe400078e0033 */
[----:B------:R-:W3:Y:S04]  /*96fd0*/  LDL.LU.64 R50, [R1+0x5018] ;  /* 0x0050180001327983 */ /* 0x000ee80000300a00 */
[----:B------:R-:W-:Y:S04]  /*96fe0*/  STL.64 [R1+0x4f40], R10 ;  /* 0x004f400a01007387 */ /* 0x000fe80000100a00 */
[----:B------:R-:W-:Y:S01]  /*96ff0*/  STL.64 [R1+0x4f38], R8 ;  /* 0x004f380801007387 */ /* 0x000fe20000100a00 */
[----:B------:R-:W-:-:S02]  /*97000*/  IMAD.MOV.U32 R47, RZ, RZ, R14 ;  /* 0x000000ffff2f7224 */ /* 0x000fc400078e000e */
[----:B------:R-:W-:Y:S01]  /*97010*/  IMAD.MOV.U32 R46, RZ, RZ, R15 ;  /* 0x000000ffff2e7224 */ /* 0x000fe200078e000f */
[----:B------:R-:W-:Y:S01]  /*97020*/  HMMA.16816.F32.BF16 R16, R40, R6, R16 ;  /* 0x000000062810723c */ /* 0x000fe20000041810 */
[----:B------:R-:W-:-:S07]  /*97030*/  IMAD.MOV.U32 R13, RZ, RZ, R6 ;  /* 0x000000ffff0d7224 */ /* 0x000fce00078e0006 */
[----:B--2---:R-:W-:-:S15]  /*97040*/  HMMA.16816.F32.BF16 R52, R40, R14, R52 ;  /* 0x0000000e2834723c */ /* 0x004fde0000041834 */
[----:B------:R-:W-:-:S04]  /*97050*/  NOP ;  /* 0x0000000000007918 */ /* 0x000fc80000000000 */
[----:B------:R-:W-:Y:S04]  /*97060*/  STL.64 [R1+0x580], R52 ;  /* 0x0005803401007387 */ /* 0x000fe80000100a00 */
[----:B------:R0:W-:Y:S04]  /*97070*/  STL.64 [R1+0x588], R54 ;  /* 0x0005883601007387 */ /* 0x0001e80000100a00 */
[----:B0-----:R-:W2:Y:S04]  /*97080*/  LDL.LU.64 R54, [R1+0x5010] ;  /* 0x0050100001367983 */ /* 0x001ea80000300a00 */
[----:B------:R-:W2:Y:S04]  /*97090*/  LDL.LU.64 R52, [R1+0x5008] ;  /* 0x0050080001347983 */ /* 0x000ea80000300a00 */
[----:B------:R-:W4:Y:S04]  /*970a0*/  LDL.LU R12, [R1+0x5004] ;  /* 0x00500400010c7983 */ /* 0x000f280000300800 */
[----:B------:R-:W-:Y:S04]  /*970b0*/  STL.64 [R1+0x4f50], R46 ;  /* 0x004f502e01007387 */ /* 0x000fe80000100a00 */
[----:B------:R0:W-:Y:S04]  /*970c0*/  STL.64 [R1+0x4f48], R44 ;  /* 0x004f482c01007387 */ /* 0x0001e80000100a00 */
[----:B0-----:R-:W2:Y:S04]  /*970d0*/  LDL.LU R44, [R1+0x550] ;  /* 0x00055000012c7983 */ /* 0x001ea80000300800 */
[----:B------:R-:W2:Y:S04]  /*970e0*/  LDL.LU R45, [R1+0x554] ;  /* 0x00055400012d7983 */ /* 0x000ea80000300800 */
[----:B------:R-:W2:Y:S04]  /*970f0*/  LDL.LU R46, [R1+0x558] ;  /* 0x00055800012e7983 */ /* 0x000ea80000300800 */
[----:B------:R-:W2:Y:S04]  /*97100*/  LDL.LU R47, [R1+0x55c] ;  /* 0x00055c00012f7983 */ /* 0x000ea80000300800 */
[----:B------:R0:W-:Y:S04]  /*97110*/  STL.64 [R1+0x570], R16 ;  /* 0x0005701001007387 */ /* 0x0001e80000100a00 */
[----:B------:R-:W-:Y:S04]  /*97120*/  STL.64 [R1+0x578], R18 ;  /* 0x0005781201007387 */ /* 0x000fe80000100a00 */
[----:B0-----:R-:W3:Y:S01]  /*97130*/  LDL.LU R17, [R1+0x5000] ;  /* 0x0050000001117983 */ /* 0x001ee20000300800 */
[----:B------:R-:W-:-:S03]  /*97140*/  MOV R16, R7 ;  /* 0x0000000700107202 */ /* 0x000fc60000000f00 */
[----:B------:R-:W3:Y:S01]  /*97150*/  LDL.LU.64 R6, [R1+0x4ff8] ;  /* 0x004ff80001067983 */ /* 0x000ee20000300a00 */
[----:B------:R-:W-:Y:S01]  /*97160*/  HMMA.16816.F32.BF16 R20, R40, R26, R20 ;  /* 0x0000001a2814723c */ /* 0x000fe20000041814 */
[----:B------:R-:W-:Y:S02]  /*97170*/  IMAD.MOV.U32 R10, RZ, RZ, R5 ;  /* 0x000000ffff0a7224 */ /* 0x000fe400078e0005 */
[----:B------:R-:W-:Y:S02]  /*97180*/  IMAD.MOV.U32 R11, RZ, RZ, R4 ;  /* 0x000000ffff0b7224 */ /* 0x000fe400078e0004 */
[----:B------:R-:W-:Y:S02]  /*97190*/  IMAD.MOV.U32 R14, RZ, RZ, R26 ;  /* 0x000000ffff0e7224 */ /* 0x000fe400078e001a */
[----:B------:R-:W-:-:S12]  /*971a0*/  IMAD.MOV.U32 R15, RZ, RZ, R27 ;  /* 0x000000ffff0f7224 */ /* 0x000fd800078e001b */
[----:B------:R-:W-:Y:S04]  /*971b0*/  STL.64 [R1+0x560], R20 ;  /* 0x0005601401007387 */ /* 0x000fe80000100a00 */
[----:B------:R0:W-:Y:S04]  /*971c0*/  STL.64 [R1+0x568], R22 ;  /* 0x0005681601007387 */ /* 0x0001e80000100a00 */
[----:B0-----:R-:W3:Y:S04]  /*971d0*/  LDL.LU.64 R22, [R1+0x4ff0] ;  /* 0x004ff00001167983 */ /* 0x001ee80000300a00 */
[----:B------:R-:W3:Y:S04]  /*971e0*/  LDL.LU.64 R20, [R1+0x4fe8] ;  /* 0x004fe80001147983 */ /* 0x000ee80000300a00 */
[----:B------:R-:W3:Y:S04]  /*971f0*/  LDL.LU R25, [R1+0x4fe0] ;  /* 0x004fe00001197983 */ /* 0x000ee80000300800 */
[----:B------:R-:W-:Y:S01]  /*97200*/  STL.64 [R1+0x4f60], R14 ;  /* 0x004f600e01007387 */ /* 0x000fe20000100a00 */
[----:B------:R-:W-:-:S02]  /*97210*/  IMAD.MOV.U32 R4, RZ, RZ, R34 ;  /* 0x000000ffff047224 */ /* 0x000fc400078e0022 */
[----:B------:R-:W-:Y:S02]  /*97220*/  IMAD.MOV.U32 R5, RZ, RZ, R35 ;  /* 0x000000ffff057224 */ /* 0x000fe400078e0023 */
[----:B------:R-:W-:Y:S02]  /*97230*/  IMAD.MOV.U32 R18, RZ, RZ, R58 ;  /* 0x000000ffff127224 */ /* 0x000fe400078e003a */
[----:B------:R-:W-:Y:S01]  /*97240*/  IMAD.MOV.U32 R19, RZ, RZ, R59 ;  /* 0x000000ffff137224 */ /* 0x000fe200078e003b */
[----:B----4-:R2:W-:Y:S02]  /*97250*/  STL.64 [R1+0x4f58], R12 ;  /* 0x004f580c01007387 */ /* 0x0105e40000100a00 */
[C---:B--2---:R-:W-:Y:S08]  /*97260*/  HMMA.16816.F32.BF16 R12, R40.reuse, R10, R44 ;  /* 0x0000000a280c723c */ /* 0x044ff0000004182c */
[C---:B------:R-:W-:Y:S11]  /*97270*/  HMMA.16816.F32.BF16 R8, R40.reuse, R34, R28 ;  /* 0x000000222808723c */ /* 0x040ff6000004181c */
[----:B------:R-:W-:Y:S04]  /*97280*/  STL.64 [R1+0x550], R12 ;  /* 0x0005500c01007387 */ /* 0x000fe80000100a00 */
[----:B------:R-:W-:Y:S04]  /*97290*/  STL.64 [R1+0x558], R14 ;  /* 0x0005580e01007387 */ /* 0x000fe80000100a00 */
[----:B------:R-:W-:Y:S04]  /*972a0*/  STL.64 [R1+0x540], R8 ;  /* 0x0005400801007387 */ /* 0x000fe80000100a00 */
[----:B------:R0:W-:Y:S04]  /*972b0*/  STL.64 [R1+0x548], R10 ;  /* 0x0005480a01007387 */ /* 0x0001e80000100a00 */
[----:B---3--:R-:W-:Y:S04]  /*972c0*/  STL.64 [R1+0x4e98], R6 ;  /* 0x004e980601007387 */ /* 0x008fe80000100a00 */
[----:B------:R1:W-:Y:S01]  /*972d0*/  STL.64 [R1+0x4e90], R4 ;  /* 0x004e900401007387 */ /* 0x0003e20000100a00 */
[C---:B0-----:R-:W-:Y:S08]  /*972e0*/  HMMA.16816.F32.BF16 R8, R40.reuse, R50, R36 ;  /* 0x000000322808723c */ /* 0x041ff00000041824 */
[----:B-1----:R-:W-:Y:S11]  /*972f0*/  HMMA.16816.F32.BF16 R4, R40, R58, R52 ;  /* 0x0000003a2804723c */ /* 0x002ff60000041834 */
[----:B------:R-:W-:Y:S04]  /*97300*/  STL.64 [R1+0x530], R8 ;  /* 0x0005300801007387 */ /* 0x000fe80000100a00 */
[----:B------:R-:W-:Y:S04]  /*97310*/  STL.64 [R1+0x538], R10 ;  /* 0x0005380a01007387 */ /* 0x000fe80000100a00 */
[----:B------:R-:W-:Y:S04]  /*97320*/  STL.64 [R1+0x520], R4 ;  /* 0x0005200401007387 */ /* 0x000fe80000100a00 */
[----:B------:R-:W-:Y:S04]  /*97330*/  STL.64 [R1+0x528], R6 ;  /* 0x0005280601007387 */ /* 0x000fe80000100a00 */
[----:B------:R-:W-:Y:S04]  /*97340*/  STL.64 [R1+0x4f70], R18 ;  /* 0x004f701201007387 */ /* 0x000fe80000100a00 */
[----:B------:R-:W-:Y:S04]  /*97350*/  STL.64 [R1+0x4f68], R16 ;  /* 0x004f681001007387 */ /* 0x000fe80000100a00 */
        /* <DEDUP_REMOVED lines=16> */
[----:B------:R0:W-:Y:S04]  /*97460*/  STL.64 [R1+0x4f98], R14 ;  /* 0x004f980e01007387 */ /* 0x0001e80000100a00 */
[----:B------:R1:W-:Y:S04]  /*97470*/  STL.64 [R1+0x4fa0], R34 ;  /* 0x004fa02201007387 */ /* 0x0003e80000100a00 */
[----:B------:R-:W2:Y:S04]  /*97480*/  LDL.LU R12, [R1+0x4d0] ;  /* 0x0004d000010c7983 */ /* 0x000ea80000300800 */
[----:B------:R-:W2:Y:S04]  /*97490*/  LDL.LU R13, [R1+0x4d4] ;  /* 0x0004d400010d7983 */ /* 0x000ea80000300800 */
[----:B0-----:R-:W3:Y:S04]  /*974a0*/  LDL.LU R14, [R1+0x4d8] ;  /* 0x0004d800010e7983 */ /* 0x001ee80000300800 */
[----:B------:R-:W3:Y:S01]  /*974b0*/  LDL.LU R15, [R1+0x4dc] ;  /* 0x0004dc00010f7983 */ /* 0x000ee20000300800 */
[----:B-1----:R-:W-:-:S02]  /*974c0*/  IMAD.MOV.U32 R34, RZ, RZ, R2 ;  /* 0x000000ffff227224 */ /* 0x002fc400078e0002 */
[----:B------:R-:W-:Y:S01]  /*974d0*/  IMAD.MOV.U32 R35, RZ, RZ, R0 ;  /* 0x000000ffff237224 */ /* 0x000fe200078e0000 */
[----:B---3--:R-:W-:Y:S04]  /*974e0*/  STL.64 [R1+0x4fb0], R14 ;  /* 0x004fb00e01007387 */ /* 0x008fe80000100a00 */
[----:B--2---:R-:W-:Y:S04]  /*974f0*/  STL.64 [R1+0x4fa8], R12 ;  /* 0x004fa80c01007387 */ /* 0x004fe80000100a00 */
[----:B------:R-:W2:Y:S04]  /*97500*/  LDL.LU R24, [R1+0x510] ;  /* 0x0005100001187983 */ /* 0x000ea80000300800 */
        /* <DEDUP_REMOVED lines=9> */
[----:B------:R0:W-:Y:S04]  /*975a0*/  STL.64 [R1+0x4fb8], R34 ;  /* 0x004fb82201007387 */ /* 0x0001e80000100a00 */
[----:B0-----:R-:W4:Y:S04]  /*975b0*/  LDL.LU.64 R34, [R1+0x68] ;  /* 0x0000680001227983 */ /* 0x001f280000300a00 */
[----:B------:R-:W2:Y:S04]  /*975c0*/  LDL.LU R12, [R1+0x4e0] ;  /* 0x0004e000010c7983 */ /* 0x000ea80000300800 */
[----:B------:R-:W2:Y:S04]  /*975d0*/  LDL.LU R13, [R1+0x4e4] ;  /* 0x0004e400010d7983 */ /* 0x000ea80000300800 */
[----:B------:R-:W2:Y:S04]  /*975e0*/  LDL.LU R14, [R1+0x4e8] ;  /* 0x0004e800010e7983 */ /* 0x000ea80000300800 */
[----:B------:R-:W2:Y:S04]  /*975f0*/  LDL.LU R15, [R1+0x4ec] ;  /* 0x0004ec00010f7983 */ /* 0x000ea80000300800 */
[----:B--2---:R-:W-:Y:S04]  /*97600*/  STL.64 [R1+0x4fc8], R14 ;  /* 0x004fc80e01007387 */ /* 0x004fe80000100a00 */
[----:B------:R0:W-:Y:S04]  /*97610*/  STL.64 [R1+0x4fc0], R12 ;  /* 0x004fc00c01007387 */ /* 0x0001e80000100a00 */
[----:B0-----:R-:W2:Y:S04]  /*97620*/  LDL.LU R12, [R1+0x4f0] ;  /* 0x0004f000010c7983 */ /* 0x001ea80000300800 */
[----:B------:R-:W2:Y:S04]  /*97630*/  LDL.LU R13, [R1+0x4f4] ;  /* 0x0004f400010d7983 */ /* 0x000ea80000300800 */
[----:B------:R-:W2:Y:S04]  /*97640*/  LDL.LU R14, [R1+0x4f8] ;  /* 0x0004f800010e7983 */ /* 0x000ea80000300800 */
[----:B------:R-:W2:Y:S01]  /*97650*/  LDL.LU R15, [R1+0x4fc] ;  /* 0x0004fc00010f7983 */ /* 0x000ea20000300800 */
[C---:B------:R-:W-:Y:S03]  /*97660*/  HMMA.16816.F32.BF16 R24, R40.reuse, R50, R24 ;  /* 0x000000322818723c */ /* 0x040fe60000041818 */
[----:B------:R-:W2:Y:S04]  /*97670*/  LDL.LU R44, [R1+0x4c0] ;  /* 0x0004c000012c7983 */ /* 0x000ea80000300800 */
[----:B------:R-:W2:Y:S04]  /*97680*/  LDL.LU R45, [R1+0x4c4] ;  /* 0x0004c400012d7983 */ /* 0x000ea80000300800 */
[----:B------:R-:W2:Y:S04]  /*97690*/  LDL.LU R46, [R1+0x4c8] ;  /* 0x0004c800012e7983 */ /* 0x000ea80000300800 */
[----:B------:R-:W2:Y:S04]  /*976a0*/  LDL.LU R47, [R1+0x4cc] ;  /* 0x0004cc00012f7983 */ /* 0x000ea80000300800 */
[----:B------:R-:W2:Y:S01]  /*976b0*/  LDL.64 R30, [R1+0x38] ;  /* 0x00003800011e7983 */ /* 0x000ea20000100a00 */
[----:B---3--:R-:W-:Y:S03]  /*976c0*/  HMMA.16816.F32.BF16 R4, R40, R38, R4 ;  /* 0x000000262804723c */ /* 0x008fe60000041804 */
        /* <DEDUP_REMOVED lines=10> */
[----:B------:R-:W-:Y:S04]  /*97770*/  STL.64 [R1+0x510], R24 ;  /* 0x0005101801007387 */ /* 0x000fe80000100a00 */
[----:B------:R0:W-:Y:S01]  /*97780*/  STL.64 [R1+0x518], R26 ;  /* 0x0005181a01007387 */ /* 0x0001e20000100a00 */
[----:B------:R-:W-:-:S03]  /*97790*/  IMAD.MOV.U32 R20, RZ, RZ, R51 ;  /* 0x000000ffff147224 */ /* 0x000fc600078e0033 */
[----:B0-----:R-:W3:Y:S04]  /*977a0*/  LDL.LU.64 R26, [R1+0x4fd8] ;  /* 0x004fd800011a7983 */ /* 0x001ee80000300a00 */
[----:B------:R-:W3:Y:S04]  /*977b0*/  LDL.LU R24, [R1+0x4fd0] ;  /* 0x004fd00001187983 */ /* 0x000ee80000300800 */
[----:B------:R-:W3:Y:S01]  /*977c0*/  LDL.LU R48, [R1+0x470] ;  /* 0x0004700001307983 */ /* 0x000ee20000300800 */
[----:B------:R-:W-:-:S03]  /*977d0*/  IMAD.MOV.U32 R25, RZ, RZ, R50 ;  /* 0x000000ffff197224 */ /* 0x000fc600078e0032 */
[----:B------:R-:W3:Y:S04]  /*977e0*/  LDL.LU R49, [R1+0x474] ;  /* 0x0004740001317983 */ /* 0x000ee80000300800 */
[----:B------:R-:W3:Y:S04]  /*977f0*/  LDL.LU R50, [R1+0x478] ;  /* 0x0004780001327983 */ /* 0x000ee80000300800 */
[----:B------:R-:W3:Y:S04]  /*97800*/  LDL.LU R51, [R1+0x47c] ;  /* 0x00047c0001337983 */ /* 0x000ee80000300800 */
[----:B------:R0:W-:Y:S04]  /*97810*/  STL.64 [R1+0x500], R4 ;  /* 0x0005000401007387 */ /* 0x0001e80000100a00 */
[----:B------:R4:W-:Y:S04]  /*97820*/  STL.64 [R1+0x508], R6 ;  /* 0x0005080601007387 */ /* 0x0009e80000100a00 */
[----:B------:R-:W3:Y:S04]  /*97830*/  LDL.LU R36, [R1+0x460] ;  /* 0x0004600001247983 */ /* 0x000ee80000300800 */
[----:B------:R-:W3:Y:S01]  /*97840*/  LDL.LU R37, [R1+0x464] ;  /* 0x0004640001257983 */ /* 0x000ee20000300800 */
[----:B0-----:R-:W-:-:S02]  /*97850*/  IMAD.MOV.U32 R5, RZ, RZ, R38 ;  /* 0x000000ffff057224 */ /* 0x001fc400078e0026 */
[----:B------:R-:W-:Y:S01]  /*97860*/  IMAD.MOV.U32 R4, RZ, RZ, R39 ;  /* 0x000000ffff047224 */ /* 0x000fe200078e0027 */
[----:B------:R-:W3:Y:S04]  /*97870*/  LDL.LU R38, [R1+0x468] ;  /* 0x0004680001267983 */ /* 0x000ee80000300800 */
[----:B------:R-:W3:Y:S01]  /*97880*/  LDL.LU R39, [R1+0x46c] ;  /* 0x00046c0001277983 */ /* 0x000ee20000300800 */
[----:B----4-:R-:W-:Y:S01]  /*97890*/  IMAD.MOV.U32 R7, RZ, RZ, R34 ;  /* 0x000000ffff077224 */ /* 0x010fe200078e0022 */
[----:B------:R-:W-:Y:S01]  /*978a0*/  MOV R6, R35 ;  /* 0x0000002300067202 */ /* 0x000fe20000000f00 */
[----:B--2---:R-:W-:-:S15]  /*978b0*/  HMMA.16816.F32.BF16 R12, R40, R34, R12 ;  /* 0x00000022280c723c */ /* 0x004fde000004180c */
[----:B------:R-:W-:-:S04]  /*978c0*/  NOP ;  /* 0x0000000000007918 */ /* 0x000fc80000000000 */
[----:B------:R-:W-:Y:S04]  /*978d0*/  STL.64 [R1+0x4f0], R12 ;  /* 0x0004f00c01007387 */ /* 0x000fe80000100a00 */
[----:B------:R0:W-:Y:S04]  /*978e0*/  STL.64 [R1+0x4f8], R14 ;  /* 0x0004f80e01007387 */ /* 0x0001e80000100a00 */
[----:B0-----:R-:W2:Y:S04]  /*978f0*/  LDL.LU.64 R14, [R1+0x4fc8] ;  /* 0x004fc800010e7983 */ /* 0x001ea80000300a00 */
[----:B------:R-:W2:Y:S04]  /*97900*/  LDL.LU.64 R12, [R1+0x4fc0] ;  /* 0x004fc000010c7983 */ /* 0x000ea80000300a00 */
[----:B------:R-:W2:Y:S02]  /*97910*/  LDL.LU.64 R34, [R1+0x4fb8] ;  /* 0x004fb80001227983 */ /* 0x000ea40000300a00 */
[----:B--2---:R-:W-:Y:S02]  /*97920*/  HMMA.16816.F32.BF16 R32, R40, R34, R12 ;  /* 0x000000222820723c */ /* 0x004fe4000004180c */
[----:B------:R-:W2:Y:S04]  /*97930*/  LDL.LU.64 R14, [R1+0x4fb0] ;  /* 0x004fb000010e7983 */ /* 0x000ea80000300a00 */
[----:B------:R-:W2:-:S13]  /*97940*/  LDL.LU.64 R12, [R1+0x4fa8] ;  /* 0x004fa800010c7983 */ /* 0x000e9a0000300a00 */
[----:B------:R-:W-:Y:S04]  /*97950*/  STL.64 [R1+0x4e0], R32 ;  /* 0x0004e02001007387 */ /* 0x000fe80000100a00 */
[----:B------:R0:W-:Y:S04]  /*97960*/  STL.64 [R1+0x4e8], R34 ;  /* 0x0004e82201007387 */ /* 0x0001e80000100a00 */
[----:B0-----:R-:W2:Y:S01]  /*97970*/  LDL.LU.64 R34, [R1+0x4fa0] ;  /* 0x004fa00001227983 */ /* 0x001ea20000300a00 */
[----:B------:R-:W-:Y:S01]  /*97980*/  HMMA.16816.F32.BF16 R44, R40, R30, R44 ;  /* 0x0000001e282c723c */ /* 0x000fe2000004182c */
[----:B------:R-:W-:-:S07]  /*97990*/  IMAD.MOV.U32 R61, RZ, RZ, R31 ;  /* 0x000000ffff3d7224 */ /* 0x000fce00078e001f */
[----:B--2---:R-:W-:Y:S01]  /*979a0*/  HMMA.16816.F32.BF16 R32, R40, R34, R12 ;  /* 0x000000222820723c */ /* 0x004fe2000004180c */
[----:B------:R-:W2:-:S15]  /*979b0*/  LDL.LU.64 R14, [R1+0x4f98] ;  /* 0x004f9800010e7983 */ /* 0x000e9e0000300a00 */
[----:B------:R-:W-:-:S03]  /*979c0*/  NOP ;  /* 0x0000000000007918 */ /* 0x000fc60000000000 */
        /* <DEDUP_REMOVED lines=8> */
[----:B0-----:R-:W4:Y:S04]  /*97a50*/  LDL.LU.64 R46, [R1+0x4f90] ;  /* 0x004f9000012e7983 */ /* 0x001f280000300a00 */
[----:B------:R-:W4:Y:S04]  /*97a60*/  LDL.LU.64 R44, [R1+0x4f88] ;  /* 0x004f8800012c7983 */ /* 0x000f280000300a00 */
[----:B------:R-:W4:Y:S04]  /*97a70*/  LDL.LU.64 R30, [R1+0x4f80] ;  /* 0x004f8000011e7983 */ /* 0x000f280000300a00 */
[----:B------:R-:W4:Y:S01]  /*97a80*/  LDL.LU.64 R28, [R1+0x4f78] ;  /* 0x004f7800011c7983 */ /* 0x000f220000300a00 */
[----:B---3--:R-:W-:-:S02]  /*97a90*/  IMAD.MOV.U32 R3, RZ, RZ, R10 ;  /* 0x000000ffff037224 */ /* 0x008fc400078e000a */
[----:B------:R-:W-:Y:S02]  /*97aa0*/  IMAD.MOV.U32 R2, RZ, RZ, R11 ;  /* 0x000000ffff027224 */ /* 0x000fe400078e000b */
[----:B------:R-:W-:Y:S02]  /*97ab0*/  IMAD.MOV.U32 R60, RZ, RZ, R58 ;  /* 0x000000ffff3c7224 */ /* 0x000fe400078e003a */
[----:B------:R-:W-:Y:S01]  /*97ac0*/  IMAD.MOV.U32 R0, RZ, RZ, R59 ;  /* 0x000000ffff007224 */ /* 0x000fe200078e003b */
[----:B--2---:R-:W-:Y:S01]  /*97ad0*/  HMMA.16816.F32.BF16 R12, R40, R14, R16 ;  /* 0x0000000e280c723c */ /* 0x004fe20000041810 */
[----:B------:R-:W2:Y:S04]  /*97ae0*/  LDL.LU.64 R18, [R1+0x4f70] ;  /* 0x004f700001127983 */ /* 0x000ea80000300a00 */
[----:B------:R-:W3:-:S14]  /*97af0*/  LDL.LU.64 R16, [R1+0x4f68] ;  /* 0x004f680001107983 */ /* 0x000edc0000300a00 */
[----:B------:R-:W-:Y:S04]  /*97b00*/  STL.64 [R1+0x4b0], R12 ;  /* 0x0004b00c01007387 */ /* 0x000fe80000100a00 */
[----:B------:R0:W-:Y:S04]  /*97b10*/  STL.64 [R1+0x4b8], R14 ;  /* 0x0004b80e01007387 */ /* 0x0001e80000100a00 */
[----:B0-----:R-:W2:Y:S04]  /*97b20*/  LDL.LU.64 R14, [R1+0x4f60] ;  /* 0x004f6000010e7983 */ /* 0x001ea80000300a00 */
[----:B------:R-:W2:Y:S01]  /*97b30*/  LDL.LU.64 R12, [R1+0x4f58] ;  /* 0x004f5800010c7983 */ /* 0x000ea20000300a00 */
[C---:B----4-:R-:W-:Y:S08]  /*97b40*/  HMMA.16816.F32.BF16 R44, R40.reuse, R10, R44 ;  /* 0x0000000a282c723c */ /* 0x050ff0000004182c */
[C---:B------:R-:W-:Y:S11]  /*97b50*/  HMMA.16816.F32.BF16 R28, R40.reuse, R58, R28 ;  /* 0x0000003a281c723c */ /* 0x040ff6000004181c */
        /* <DEDUP_REMOVED lines=55> */
[----:B----4-:R3:W-:Y:S02]  /*97ed0*/  STL.64 [R1+0x4d00], R36 ;  /* 0x004d002401007387 */ /* 0x0107e40000100a00 */
[C---:B---3--:R-:W-:Y:S02]  /*97ee0*/  HMMA.16816.F32.BF16 R36, R40.reuse, R34, R48 ;  /* 0x000000222824723c */ /* 0x048fe40000041830 */
[----:B------:R-:W-:Y:S04]  /*97ef0*/  STL.64 [R1+0x4cf8], R34 ;  /* 0x004cf82201007387 */ /* 0x000fe80000100a00 */
[----:B--2---:R0:W-:Y:S02]  /*97f00*/  STL.64 [R1+0x4cf0], R32 ;  /* 0x004cf02001007387 */ /* 0x0041e40000100a00 */
[C---:B0-----:R-:W-:Y:S11]  /*97f10*/  HMMA.16816.F32.BF16 R32, R40.reuse, R30, R52 ;  /* 0x0000001e2820723c */ /* 0x041ff60000041834 */
[----:B------:R-:W-:Y:S04]  /*97f20*/  STL.64 [R1+0x440], R36 ;  /* 0x0004402401007387 */ /* 0x000fe80000100a00 */
[----:B------:R-:W-:Y:S04]  /*97f30*/  STL.64 [R1+0x448], R38 ;  /* 0x0004482601007387 */ /* 0x000fe80000100a00 */
[----:B------:R-:W-:Y:S04]  /*97f40*/  STL.64 [R1+0x4ce8], R30 ;  /* 0x004ce81e01007387 */ /* 0x000fe80000100a00 */
[----:B------:R0:W-:Y:S02]  /*97f50*/  STL.64 [R1+0x4ce0], R28 ;  /* 0x004ce01c01007387 */ /* 0x0001e40000100a00 */
[----:B0-----:R-:W-:Y:S01]  /*97f60*/  HMMA.16816.F32.BF16 R28, R40, R26, R56 ;  /* 0x0000001a281c723c */ /* 0x001fe20000041838 */
[----:B------:R-:W-:-:S02]  /*97f70*/  IMAD.MOV.U32 R58, RZ, RZ, R7 ;  /* 0x000000ffff3a7224 */ /* 0x000fc400078e0007 */
[----:B------:R-:W-:Y:S01]  /*97f80*/  IMAD.MOV.U32 R59, RZ, RZ, R6 ;  /* 0x000000ffff3b7224 */ /* 0x000fe200078e0006 */
[----:B------:R-:W-:Y:S04]  /*97f90*/  STL.64 [R1+0x430], R32 ;  /* 0x0004302001007387 */ /* 0x000fe80000100a00 */
[----:B------:R-:W-:Y:S01]  /*97fa0*/  STL.64 [R1+0x438], R34 ;  /* 0x0004382201007387 */ /* 0x000fe20000100a00 */
[----:B------:R-:W-:Y:S02]  /*97fb0*/  IMAD.MOV.U32 R50, RZ, RZ, R5 ;  /* 0x000000ffff327224 */ /* 0x000fe400078e0005 */
[----:B------:R-:W-:-:S08]  /*97fc0*/  IMAD.MOV.U32 R51, RZ, RZ, R4 ;  /* 0x000000ffff337224 */ /* 0x000fd000078e0004 */
[----:B------:R-:W-:Y:S04]  /*97fd0*/  STL.64 [R1+0x420], R28 ;  /* 0x0004201c01007387 */ /* 0x000fe80000100a00 */
[----:B------:R-:W-:Y:S04]  /*97fe0*/  STL.64 [R1+0x428], R30 ;  /* 0x0004281e01007387 */ /* 0x000fe80000100a00 */
[----:B------:R0:W-:Y:S04]  /*97ff0*/  STL.64 [R1+0x4dc8], R58 ;  /* 0x004dc83a01007387 */ /* 0x0001e80000100a00 */
[----:B------:R-:W2:Y:S04]  /*98000*/  LDL.LU R56, [R1+0x410] ;  /* 0x0004100001387983 */ /* 0x000ea80000300800 */
[----:B------:R-:W2:Y:S04]  /*98010*/  LDL.LU R57, [R1+0x414] ;  /* 0x0004140001397983 */ /* 0x000ea80000300800 */
[----:B0-----:R-:W2:Y:S04]  /*98020*/  LDL.LU R58, [R1+0x418] ;  /* 0x00041800013a7983 */ /* 0x001ea80000300800 */
[----:B------:R-:W2:Y:S04]  /*98030*/  LDL.LU R59, [R1+0x41c] ;  /* 0x00041c00013b7983 */ /* 0x000ea80000300800 */
[----:B------:R-:W-:Y:S04]  /*98040*/  STL.64 [R1+0x4dd0], R50 ;  /* 0x004dd03201007387 */ /* 0x000fe80000100a00 */
[----:B------:R-:W3:Y:S04]  /*98050*/  LDL.LU R36, [R1+0x270] ;  /* 0x0002700001247983 */ /* 0x000ee80000300800 */
[----:B------:R-:W3:Y:S04]  /*98060*/  LDL.LU R37, [R1+0x274] ;  /* 0x0002740001257983 */ /* 0x000ee80000300800 */
[----:B------:R-:W4:Y:S04]  /*98070*/  LDL.LU R38, [R1+0x278] ;  /* 0x0002780001267983 */ /* 0x000f280000300800 */
[----:B------:R-:W4:Y:S04]  /*98080*/  LDL.LU R39, [R1+0x27c] ;  /* 0x00027c0001277983 */ /* 0x000f280000300800 */
[----:B------:R-:W2:Y:S04]  /*98090*/  LDL.LU R4, [R1+0x400] ;  /* 0x0004000001047983 */ /* 0x000ea80000300800 */
[----:B------:R-:W2:Y:S04]  /*980a0*/  LDL.LU R5, [R1+0x404] ;  /* 0x0004040001057983 */ /* 0x000ea80000300800 */
[----:B------:R-:W2:Y:S04]  /*980b0*/  LDL.LU R6, [R1+0x408] ;  /* 0x0004080001067983 */ /* 0x000ea80000300800 */
[----:B------:R-:W2:Y:S01]  /*980c0*/  LDL.LU R7, [R1+0x40c] ;  /* 0x00040c0001077983 */ /* 0x000ea20000300800 */
[----:B------:R-:W-:-:S02]  /*980d0*/  IMAD.MOV.U32 R34, RZ, RZ, R25 ;  /* 0x000000ffff227224 */ /* 0x000fc400078e0019 */
[----:B------:R-:W-:Y:S01]  /*980e0*/  IMAD.MOV.U32 R35, RZ, RZ, R20 ;  /* 0x000000ffff237224 */ /* 0x000fe200078e0014 */
[----:B----4-:R-:W-:Y:S04]  /*980f0*/  STL.64 [R1+0x4de0], R38 ;  /* 0x004de02601007387 */ /* 0x010fe80000100a00 */
[----:B---3--:R-:W-:Y:S04]  /*98100*/  STL.64 [R1+0x4dd8], R36 ;  /* 0x004dd82401007387 */ /* 0x008fe80000100a00 */
[----:B------:R-:W3:Y:S04]  /*98110*/  LDL.LU R25, [R1+0x4ed4] ;  /* 0x004ed40001197983 */ /* 0x000ee80000300800 */
        /* <DEDUP_REMOVED lines=11> */
[----:B------:R-:W2:Y:S04]  /*981d0*/  LDL.LU R55, [R1+0x26c] ;  /* 0x00026c0001377983 */ /* 0x000ea80000300800 */
[----:B--2---:R-:W-:Y:S04]  /*981e0*/  STL.64 [R1+0x4e08], R54 ;  /* 0x004e083601007387 */ /* 0x004fe80000100a00 */
[----:B------:R-:W-:Y:S04]  /*981f0*/  STL.64 [R1+0x4e00], R52 ;  /* 0x004e003401007387 */ /* 0x000fe80000100a00 */
[----:B------:R0:W-:Y:S04]  /*98200*/  STL.64 [R1+0x4cd8], R26 ;  /* 0x004cd81a01007387 */ /* 0x0001e80000100a00 */
[----:B---3--:R-:W-:Y:S01]  /*98210*/  STL.64 [R1+0x4cd0], R24 ;  /* 0x004cd01801007387 */ /* 0x008fe20000100a00 */
[----:B0-----:R-:W-:-:S02]  /*98220*/  IMAD.MOV.U32 R26, RZ, RZ, R18 ;  /* 0x000000ffff1a7224 */ /* 0x001fc400078e0012 */
[----:B------:R-:W-:Y:S01]  /*98230*/  IMAD.MOV.U32 R27, RZ, RZ, R19 ;  /* 0x000000ffff1b7224 */ /* 0x000fe200078e0013 */
[----:B------:R-:W2:Y:S04]  /*98240*/  LDL.LU R18, [R1+0x4ecc] ;  /* 0x004ecc0001127983 */ /* 0x000ea80000300800 */
[----:B------:R-:W2:Y:S04]  /*98250*/  LDL.LU R19, [R1+0x4ec8] ;  /* 0x004ec80001137983 */ /* 0x000ea80000300800 */
[----:B------:R0:W-:Y:S02]  /*98260*/  STL.64 [R1+0x4e10], R26 ;  /* 0x004e101a01007387 */ /* 0x0001e40000100a00 */
[----:B0-----:R-:W-:Y:S02]  /*98270*/  HMMA.16816.F32.BF16 R24, R40, R22, R56 ;  /* 0x000000162818723c */ /* 0x001fe40000041838 */
[----:B------:R-:W-:Y:S04]  /*98280*/  STL.64 [R1+0x4d58], R22 ;  /* 0x004d581601007387 */ /* 0x000fe80000100a00 */
[----:B----4-:R0:W-:-:S13]  /*98290*/  STL.64 [R1+0x4d50], R20 ;  /* 0x004d501401007387 */ /* 0x0101da0000100a00 */
[----:B------:R1:W-:Y:S04]  /*982a0*/  STL.64 [R1+0x410], R24 ;  /* 0x0004101801007387 */ /* 0x0003e80000100a00 */
[----:B------:R3:W-:Y:S04]  /*982b0*/  STL.64 [R1+0x418], R26 ;  /* 0x0004181a01007387 */ /* 0x0007e80000100a00 */
[----:B0-----:R-:W4:Y:S04]  /*982c0*/  LDL.LU R20, [R1+0x290] ;  /* 0x0002900001147983 */ /* 0x001f280000300800 */
[----:B------:R-:W4:Y:S04]  /*982d0*/  LDL.LU R21, [R1+0x294] ;  /* 0x0002940001157983 */ /* 0x000f280000300800 */
[----:B------:R-:W3:Y:S04]  /*982e0*/  LDL.LU R22, [R1+0x298] ;  /* 0x0002980001167983 */ /* 0x000ee80000300800 */
[----:B------:R-:W3:Y:S01]  /*982f0*/  LDL.LU R23, [R1+0x29c] ;  /* 0x00029c0001177983 */ /* 0x000ee20000300800 */
[----:B--2---:R-:W-:Y:S03]  /*98300*/  HMMA.16816.F32.BF16 R4, R40, R18, R4 ;  /* 0x000000122804723c */ /* 0x004fe60000041804 */
[----:B---3--:R0:W-:Y:S04]  /*98310*/  STL.64 [R1+0x4e20], R22 ;  /* 0x004e201601007387 */ /* 0x0081e80000100a00 */
[----:B----4-:R-:W-:Y:S04]  /*98320*/  STL.64 [R1+0x4e18], R20 ;  /* 0x004e181401007387 */ /* 0x010fe80000100a00 */
[----:B------:R-:W2:Y:S08]  /*98330*/  LDL.LU R56, [R1+0x2c0] ;  /* 0x0002c00001387983 */ /* 0x000eb00000300800 */
[----:B------:R-:W-:Y:S04]  /*98340*/  STL.64 [R1+0x400], R4 ;  /* 0x0004000401007387 */ /* 0x000fe80000100a00 */
[----:B------:R-:W-:Y:S04]  /*98350*/  STL.64 [R1+0x408], R6 ;  /* 0x0004080601007387 */ /* 0x000fe80000100a00 */
[----:B------:R-:W2:Y:S04]  /*98360*/  LDL.LU R57, [R1+0x2c4] ;  /* 0x0002c40001397983 */ /* 0x000ea80000300800 */
[----:B------:R-:W3:Y:S04]  /*98370*/  LDL.LU R58, [R1+0x2c8] ;  /* 0x0002c800013a7983 */ /* 0x000ee80000300800 */
[----:B------:R-:W3:Y:S01]  /*98380*/  LDL.LU R59, [R1+0x2cc] ;  /* 0x0002cc00013b7983 */ /* 0x000ee20000300800 */
[----:B------:R-:W-:-:S02]  /*98390*/  IMAD.MOV.U32 R50, RZ, RZ, R14 ;  /* 0x000000ffff327224 */ /* 0x000fc400078e000e */
[----:B------:R-:W-:Y:S01]  /*983a0*/  IMAD.MOV.U32 R51, RZ, RZ, R15 ;  /* 0x000000ffff337224 */ /* 0x000fe200078e000f */
[----:B---3--:R-:W-:Y:S04]  /*983b0*/  STL.64 [R1+0x4e30], R58 ;  /* 0x004e303a01007387 */ /* 0x008fe80000100a00 */
[----:B--2---:R-:W-:Y:S04]  /*983c0*/  STL.64 [R1+0x4e28], R56 ;  /* 0x004e283801007387 */ /* 0x004fe80000100a00 */
[----:B------:R-:W2:Y:S04]  /*983d0*/  LDL.LU R14, [R1+0x4ec4] ;  /* 0x004ec400010e7983 */ /* 0x000ea80000300800 */
[----:B------:R-:W2:Y:S04]  /*983e0*/  LDL.LU R15, [R1+0x4ec0] ;  /* 0x004ec000010f7983 */ /* 0x000ea80000300800 */
[----:B------:R3:W-:Y:S04]  /*983f0*/  STL.64 [R1+0x4e38], R50 ;  /* 0x004e383201007387 */ /* 0x0007e80000100a00 */
[----:B------:R-:W4:Y:S04]  /*98400*/  LDL.LU R36, [R1+0x2d0] ;  /* 0x0002d00001247983 */ /* 0x000f280000300800 */
[----:B------:R-:W4:Y:S04]  /*98410*/  LDL.LU R37, [R1+0x2d4] ;  /* 0x0002d40001257983 */ /* 0x000f280000300800 */
[----:B------:R-:W2:Y:S04]  /*98420*/  LDL.LU R38, [R1+0x2d8] ;  /* 0x0002d80001267983 */ /* 0x000ea80000300800 */
[----:B------:R-:W2:Y:S01]  /*98430*/  LDL.LU R39, [R1+0x2dc] ;  /* 0x0002dc0001277983 */ /* 0x000ea20000300800 */
[----:B------:R-:W-:-:S02]  /*98440*/  IMAD.MOV.U32 R34, RZ, RZ, R13 ;  /* 0x000000ffff227224 */ /* 0x000fc400078e000d */
[----:B------:R-:W-:Y:S01]  /*98450*/  IMAD.MOV.U32 R35, RZ, RZ, R16 ;  /* 0x000000ffff237224 */ /* 0x000fe200078e0010 */
[----:B------:R-:W-:Y:S01]  /*98460*/  MOV R54, R47 ;  /* 0x0000002f00367202 */ /* 0x000fe20000000f00 */
[----:B------:R-:W-:Y:S01]  /*98470*/  IMAD.MOV.U32 R55, RZ, RZ, R46 ;  /* 0x000000ffff377224 */ /* 0x000fe200078e002e */
[----:B--2---:R-:W-:Y:S04]  /*98480*/  STL.64 [R1+0x4e48], R38 ;  /* 0x004e482601007387 */ /* 0x004fe80000100a00 */
[----:B----4-:R-:W-:Y:S04]  /*98490*/  STL.64 [R1+0x4e40], R36 ;  /* 0x004e402401007387 */ /* 0x010fe80000100a00 */
[----:B------:R-:W2:Y:S04]  /*984a0*/  LDL.LU R13, [R1+0x4ebc] ;  /* 0x004ebc00010d7983 */ /* 0x000ea80000300800 */
[----:B------:R-:W4:Y:S04]  /*984b0*/  LDL.LU R16, [R1+0x4eb8] ;  /* 0x004eb80001107983 */ /* 0x000f280000300800 */
[----:B------:R0:W-:Y:S04]  /*984c0*/  STL.64 [R1+0x4e50], R34 ;  /* 0x004e502201007387 */ /* 0x0001e80000100a00 */
[----:B------:R-:W-:Y:S04]  /*984d0*/  STL.64 [R1+0x4e58], R54 ;  /* 0x004e583601007387 */ /* 0x000fe80000100a00 */
[----:B-1----:R-:W2:Y:S04]  /*984e0*/  LDL.LU R24, [R1+0x2f0] ;  /* 0x0002f00001187983 */ /* 0x002ea80000300800 */
[----:B------:R-:W2:Y:S04]  /*984f0*/  LDL.LU R25, [R1+0x2f4] ;  /* 0x0002f40001197983 */ /* 0x000ea80000300800 */
[----:B------:R-:W2:Y:S04]  /*98500*/  LDL.LU R26, [R1+0x2f8] ;  /* 0x0002f800011a7983 */ /* 0x000ea80000300800 */
[----:B------:R-:W2:Y:S01]  /*98510*/  LDL.LU R27, [R1+0x2fc] ;  /* 0x0002fc00011b7983 */ /* 0x000ea20000300800 */
[----:B0-----:R-:W-:-:S02]  /*98520*/  IMAD.MOV.U32 R22, RZ, RZ, R11 ;  /* 0x000000ffff167224 */ /* 0x001fc400078e000b */
[----:B------:R-:W-:Y:S02]  /*98530*/  IMAD.MOV.U32 R23, RZ, RZ, R10 ;  /* 0x000000ffff177224 */ /* 0x000fe400078e000a */
[----:B---3--:R-:W-:Y:S02]  /*98540*/  IMAD.MOV.U32 R51, RZ, RZ, R8 ;  /* 0x000000ffff337224 */ /* 0x008fe400078e0008 */
[----:B------:R-:W-:Y:S02]  /*98550*/  IMAD.MOV.U32 R50, RZ, RZ, R9 ;  /* 0x000000ffff327224 */ /* 0x000fe400078e0009 */
[----:B------:R-:W-:Y:S02]  /*98560*/  IMAD.MOV.U32 R35, RZ, RZ, R44 ;  /* 0x000000ffff237224 */ /* 0x000fe400078e002c */
[----:B------:R-:W-:Y:S01]  /*98570*/  IMAD.MOV.U32 R34, RZ, RZ, R45 ;  /* 0x000000ffff227224 */ /* 0x000fe200078e002d */
[----:B--2---:R0:W-:Y:S04]  /*98580*/  STL.64 [R1+0x4e68], R26 ;  /* 0x004e681a01007387 */ /* 0x0041e80000100a00 */
[----:B------:R-:W-:Y:S04]  /*98590*/  STL.64 [R1+0x4e60], R24 ;  /* 0x004e601801007387 */ /* 0x000fe80000100a00 */
        /* <DEDUP_REMOVED lines=21> */
[----:B0-----:R-:W-:-:S03]  /*986f0*/  IMAD.MOV.U32 R26, RZ, RZ, R17 ;  /* 0x000000ffff1a7224 */ /* 0x001fc600078e0011 */
[----:B------:R-:W4:Y:S01]  /*98700*/  LDL.LU R17, [R1+0x4eb4] ;  /* 0x004eb40001117983 */ /* 0x000f220000300800 */
        /* <DEDUP_REMOVED lines=14> */
[----:B------:R0:W-:Y:S01]  /*987f0*/  STL.64 [R1+0x4d68], R18 ;  /* 0x004d681201007387 */ /* 0x0001e20000100a00 */
[C---:B---3--:R-:W-:Y:S03]  /*98800*/  HMMA.16816.F32.BF16 R8, R40.reuse, R14, R8 ;  /* 0x0000000e2808723c */ /* 0x048fe60000041808 */
[----:B----4-:R-:W-:Y:S04]  /*98810*/  STL.64 [R1+0x4d60], R16 ;  /* 0x004d601001007387 */ /* 0x010fe80000100a00 */
[----:B0-----:R-:W3:Y:S04]  /*98820*/  LDL.LU R18, [R1+0xa8] ;  /* 0x0000a80001127983 */ /* 0x001ee80000300800 */
[----:B------:R-:W3:Y:S08]  /*98830*/  LDL.LU R19, [R1+0xac] ;  /* 0x0000ac0001137983 */ /* 0x000ef00000300800 */
        /* <DEDUP_REMOVED lines=16> */
[----:B------:R2:W-:Y:S04]  /*98940*/  STL.64 [R1+0x4d98], R10 ;  /* 0x004d980a01007387 */ /* 0x0005e80000100a00 */
[----:B---3--:R-:W-:Y:S01]  /*98950*/  STL.64 [R1+0x4d90], R8 ;  /* 0x004d900801007387 */ /* 0x008fe20000100a00 */
[----:B--2---:R-:W-:-:S02]  /*98960*/  IMAD.MOV.U32 R10, RZ, RZ, R4 ;  /* 0x000000ffff0a7224 */ /* 0x004fc400078e0004 */
        /* <DEDUP_REMOVED lines=22> */
[----:B0-----:R-:W2:Y:S04]  /*98ad0*/  LDL.LU.64 R26, [R1+0x4e68] ;  /* 0x004e6800011a7983 */ /* 0x001ea80000300a00 */
[----:B------:R-:W2:Y:S04]  /*98ae0*/  LDL.LU.64 R24, [R1+0x4e60] ;  /* 0x004e600001187983 */ /* 0x000ea80000300a00 */
[----:B------:R-:W2:Y:S04]  /*98af0*/  LDL.LU.64 R54, [R1+0x4e58] ;  /* 0x004e580001367983 */ /* 0x000ea80000300a00 */
[----:B------:R-:W-:Y:S04]  /*98b00*/  STL.64 [R1+0x320], R32 ;  /* 0x0003202001007387 */ /* 0x000fe80000100a00 */
[----:B------:R0:W-:Y:S04]  /*98b10*/  STL.64 [R1+0x328], R34 ;  /* 0x0003282201007387 */ /* 0x0001e80000100a00 */
[----:B0-----:R-:W4:Y:S04]  /*98b20*/  LDL.LU.64 R34, [R1+0x4e50] ;  /* 0x004e500001227983 */ /* 0x001f280000300a00 */
[----:B------:R-:W4:Y:S04]  /*98b30*/  LDL.LU.64 R38, [R1+0x4e48] ;  /* 0x004e480001267983 */ /* 0x000f280000300a00 */
[----:B------:R-:W4:Y:S04]  /*98b40*/  LDL.LU.64 R36, [R1+0x4e40] ;  /* 0x004e400001247983 */ /* 0x000f280000300a00 */
[----:B------:R-:W-:Y:S04]  /*98b50*/  STL.64 [R1+0x310], R48 ;  /* 0x0003103001007387 */ /* 0x000fe80000100a00 */
[----:B------:R0:W-:Y:S04]  /*98b60*/  STL.64 [R1+0x318], R50 ;  /* 0x0003183201007387 */ /* 0x0001e80000100a00 */
[----:B0-----:R-:W4:Y:S01]  /*98b70*/  LDL.LU.64 R50, [R1+0x4e38] ;  /* 0x004e380001327983 */ /* 0x001f220000300a00 */
[----:B---3--:R-:W-:Y:S03]  /*98b80*/  HMMA.16816.F32.BF16 R20, R44, R22, R56 ;  /* 0x000000162c14723c */ /* 0x008fe60000041838 */
[----:B------:R-:W3:Y:S04]  /*98b90*/  LDL.LU.64 R58, [R1+0x4e30] ;  /* 0x004e3000013a7983 */ /* 0x000ee80000300a00 */
[----:B------:R-:W3:-:S12]  /*98ba0*/  LDL.LU.64 R56, [R1+0x4e28] ;  /* 0x004e280001387983 */ /* 0x000ed80000300a00 */
[----:B------:R-:W-:Y:S04]  /*98bb0*/  STL.64 [R1+0x300], R20 ;  /* 0x0003001401007387 */ /* 0x000fe80000100a00 */
[----:B------:R0:W-:Y:S04]  /*98bc0*/  STL.64 [R1+0x308], R22 ;  /* 0x0003081601007387 */ /* 0x0001e80000100a00 */
[----:B0-----:R-:W3:Y:S01]  /*98bd0*/  LDL.LU.64 R22, [R1+0x4e20] ;  /* 0x004e200001167983 */ /* 0x001ee20000300a00 */
        /* <DEDUP_REMOVED lines=8> */
[----:B------:R-:W4:Y:S04]  /*98c60*/  LDL.LU.64 R52, [R1+0x4e00] ;  /* 0x004e000001347983 */ /* 0x000f280000300a00 */
[----:B------:R-:W4:Y:S04]  /*98c70*/  LDL.LU.64 R30, [R1+0x4df8] ;  /* 0x004df800011e7983 */ /* 0x000f280000300a00 */
[----:B------:R-:W4:Y:S04]  /*98c80*/  LDL.LU.64 R28, [R1+0x4df0] ;  /* 0x004df000011c7983 */ /* 0x000f280000300a00 */
        /* <DEDUP_REMOVED lines=8> */
[C---:B---3--:R-:W-:Y:S03]  /*98d10*/  HMMA.16816.F32.BF16 R4, R44.reuse, R6, R56 ;  /* 0x000000062c04723c */ /* 0x048fe60000041838 */
[----:B------:R-:W3:Y:S05]  /*98d20*/  LDL.LU.64 R58, [R1+0x4dc8] ;  /* 0x004dc800013a7983 */ /* 0x000eea0000300a00 */
[C---:B------:R-:W-:Y:S08]  /*98d30*/  HMMA.16816.F32.BF16 R40, R44.reuse, R10, R40 ;  /* 0x0000000a2c28723c */ /* 0x040ff00000041828 */
[C---:B------:R-:W-:Y:S03]  /*98d40*/  HMMA.16816.F32.BF16 R8, R44.reuse, R18, R12 ;  /* 0x000000122c08723c */ /* 0x040fe6000004180c */
[----:B------:R-:W-:Y:S04]  /*98d50*/  STL.64 [R1+0x2c0], R4 ;  /* 0x0002c00401007387 */ /* 0x000fe80000100a00 */
[----:B------:R2:W-:Y:S02]  /*98d60*/  STL.64 [R1+0x2c8], R6 ;  /* 0x0002c80601007387 */ /* 0x0005e40000100a00 */
[C---:B--2---:R-:W-:Y:S02]  /*98d70*/  HMMA.16816.F32.BF16 R4, R44.reuse, R26, R20 ;  /* 0x0000001a2c04723c */ /* 0x044fe40000041814 */
[----:B------:R-:W-:Y:S04]  /*98d80*/  STL.64 [R1+0x2b0], R40 ;  /* 0x0002b02801007387 */ /* 0x000fe80000100a00 */
[----:B------:R-:W-:Y:S04]  /*98d90*/  STL.64 [R1+0x2b8], R42 ;  /* 0x0002b82a01007387 */ /* 0x000fe80000100a00 */
[----:B------:R-:W-:Y:S04]  /*98da0*/  STL.64 [R1+0x2a0], R8 ;  /* 0x0002a00801007387 */ /* 0x000fe80000100a00 */
[----:B------:R0:W-:Y:S05]  /*98db0*/  STL.64 [R1+0x2a8], R10 ;  /* 0x0002a80a01007387 */ /* 0x0001ea0000100a00 */
[----:B------:R-:W-:Y:S04]  /*98dc0*/  STL.64 [R1+0x290], R4 ;  /* 0x0002900401007387 */ /* 0x000fe80000100a00 */
[----:B------:R3:W-:Y:S01]  /*98dd0*/  STL.64 [R1+0x298], R6 ;  /* 0x0002980601007387 */ /* 0x0007e20000100a00 */
[C---:B----4-:R-:W-:Y:S08]  /*98de0*/  HMMA.16816.F32.BF16 R12, R44.reuse, R34, R28 ;  /* 0x000000222c0c723c */ /* 0x050ff0000004181c */
[----:B0-----:R-:W-:Y:S11]  /*98df0*/  HMMA.16816.F32.BF16 R8, R44, R50, R36 ;  /* 0x000000322c08723c */ /* 0x001ff60000041824 */
[----:B------:R-:W-:Y:S04]  /*98e00*/  STL.64 [R1+0x280], R12 ;  /* 0x0002800c01007387 */ /* 0x000fe80000100a00 */
[----:B------:R-:W-:Y:S04]  /*98e10*/  STL.64 [R1+0x288], R14 ;  /* 0x0002880e01007387 */ /* 0x000fe80000100a00 */
[----:B------:R-:W2:Y:S04]  /*98e20*/  LDL.LU R30, [R1+0x28] ;  /* 0x00002800011e7983 */ /* 0x000ea80000300800 */
[----:B------:R-:W-:Y:S04]  /*98e30*/  STL.64 [R1+0x270], R8 ;  /* 0x0002700801007387 */ /* 0x000fe80000100a00 */
[----:B------:R-:W-:Y:S01]  /*98e40*/  STL.64 [R1+0x278], R10 ;  /* 0x0002780a01007387 */ /* 0x000fe20000100a00 */
[----:B------:R-:W-:-:S02]  /*98e50*/  IMAD.MOV.U32 R35, RZ, RZ, R61 ;  /* 0x000000ffff237224 */ /* 0x000fc400078e003d */
[----:B------:R-:W-:Y:S02]  /*98e60*/  IMAD.MOV.U32 R18, RZ, RZ, R3 ;  /* 0x000000ffff127224 */ /* 0x000fe400078e0003 */
[----:B------:R-:W-:Y:S01]  /*98e70*/  IMAD.MOV.U32 R19, RZ, RZ, R2 ;  /* 0x000000ffff137224 */ /* 0x000fe200078e0002 */
[----:B---3--:R-:W-:-:S15]  /*98e80*/  HMMA.16816.F32.BF16 R4, R44, R58, R52 ;  /* 0x0000003a2c04723c */ /* 0x008fde0000041834 */
[----:B------:R-:W-:-:S04]  /*98e90*/  NOP ;  /* 0x0000000000007918 */ /* 0x000fc80000000000 */
[----:B------:R0:W-:Y:S04]  /*98ea0*/  STL.64 [R1+0x260], R4 ;  /* 0x0002600401007387 */ /* 0x0001e80000100a00 */
[----:B------:R1:W-:Y:S04]  /*98eb0*/  STL.64 [R1+0x268], R6 ;  /* 0x0002680601007387 */ /* 0x0003e80000100a00 */
[----:B------:R-:W2:Y:S04]  /*98ec0*/  LDL.LU R31, [R1+0x2c] ;  /* 0x00002c00011f7983 */ /* 0x000ea80000300800 */
[----:B------:R-:W3:Y:S04]  /*98ed0*/  LDL.LU R38, [R1+0x48] ;  /* 0x0000480001267983 */ /* 0x000ee80000300800 */
[----:B------:R-:W3:Y:S04]  /*98ee0*/  LDL.LU R39, [R1+0x4c] ;  /* 0x00004c0001277983 */ /* 0x000ee80000300800 */
[----:B------:R-:W4:Y:S04]  /*98ef0*/  LDL.LU R50, [R1+0x58] ;  /* 0x0000580001327983 */ /* 0x000f280000300800 */
[----:B------:R-:W4:Y:S04]  /*98f00*/  LDL.LU R51, [R1+0x5c] ;  /* 0x00005c0001337983 */ /* 0x000f280000300800 */
[----:B0-----:R-:W4:Y:S04]  /*98f10*/  LDL.LU R4, [R1+0x250] ;  /* 0x0002500001047983 */ /* 0x001f280000300800 */
[----:B------:R-:W4:Y:S04]  /*98f20*/  LDL.LU R5, [R1+0x254] ;  /* 0x0002540001057983 */ /* 0x000f280000300800 */
[----:B-1----:R-:W4:Y:S04]  /*98f30*/  LDL.LU R6, [R1+0x258] ;  /* 0x0002580001067983 */ /* 0x002f280000300800 */
[----:B------:R-:W4:Y:S04]  /*98f40*/  LDL.LU R7, [R1+0x25c] ;  /* 0x00025c0001077983 */ /* 0x000f280000300800 */
        /* <DEDUP_REMOVED lines=14> */
[----:B------:R-:W-:-:S02]  /*99030*/  IMAD.MOV.U32 R58, RZ, RZ, R60 ;  /* 0x000000ffff3a7224 */ /* 0x000fc400078e003c */
[----:B------:R-:W-:Y:S01]  /*99040*/  IMAD.MOV.U32 R59, RZ, RZ, R0 ;  /* 0x000000ffff3b7224 */ /* 0x000fe200078e0000 */
        /* <DEDUP_REMOVED lines=16> */
[C---:B----4-:R-:W-:Y:S08]  /*99150*/  HMMA.16816.F32.BF16 R48, R44.reuse, R50, R4 ;  /* 0x000000322c30723c */ /* 0x050ff00000041804 */
[C---:B---3--:R-:W-:Y:S01]  /*99160*/  HMMA.16816.F32.BF16 R36, R44.reuse, R38, R8 ;  /* 0x000000262c24723c */ /* 0x048fe20000041808 */
[----:B------:R-:W3:Y:S04]  /*99170*/  LDL.LU.64 R6, [R1+0x4da8] ;  /* 0x004da80001067983 */ /* 0x000ee80000300a00 */
[----:B------:R-:W4:Y:S03]  /*99180*/  LDL.LU.64 R4, [R1+0x4da0] ;  /* 0x004da00001047983 */ /* 0x000f260000300a00 */
[C---:B--2---:R-:W-:Y:S08]  /*99190*/  HMMA.16816.F32.BF16 R40, R44.reuse, R34, R40 ;  /* 0x000000222c28723c */ /* 0x044ff00000041828 */
[C---:B------:R-:W-:Y:S01]  /*991a0*/  HMMA.16816.F32.BF16 R24, R44.reuse, R30, R24 ;  /* 0x0000001e2c18723c */ /* 0x040fe20000041818 */
        /* <DEDUP_REMOVED lines=9> */
[----:B------:R1:W-:Y:S01]  /*99240*/  STL.64 [R1+0x248], R38 ;  /* 0x0002482601007387 */ /* 0x0003e20000100a00 */
[C---:B------:R-:W-:Y:S03]  /*99250*/  HMMA.16816.F32.BF16 R16, R44.reuse, R18, R12 ;  /* 0x000000122c10723c */ /* 0x040fe6000004180c */
[----:B0-----:R-:W2:Y:S04]  /*99260*/  LDL.LU R36, [R1+0x1d0] ;  /* 0x0001d00001247983 */ /* 0x001ea80000300800 */
[----:B------:R-:W2:Y:S04]  /*99270*/  LDL.LU R37, [R1+0x1d4] ;  /* 0x0001d40001257983 */ /* 0x000ea80000300800 */
[----:B-1----:R-:W2:Y:S04]  /*99280*/  LDL.LU R38, [R1+0x1d8] ;  /* 0x0001d80001267983 */ /* 0x002ea80000300800 */
[----:B------:R-:W2:Y:S04]  /*99290*/  LDL.LU R39, [R1+0x1dc] ;  /* 0x0001dc0001277983 */ /* 0x000ea80000300800 */
[----:B------:R-:W2:Y:S04]  /*992a0*/  LDL.LU R32, [R1+0x1c0] ;  /* 0x0001c00001207983 */ /* 0x000ea80000300800 */
[----:B------:R0:W-:Y:S04]  /*992b0*/  STL.64 [R1+0x230], R40 ;  /* 0x0002302801007387 */ /* 0x0001e80000100a00 */
[----:B------:R-:W-:Y:S04]  /*992c0*/  STL.64 [R1+0x238], R42 ;  /* 0x0002382a01007387 */ /* 0x000fe80000100a00 */
[----:B------:R-:W2:Y:S04]  /*992d0*/  LDL.LU R33, [R1+0x1c4] ;  /* 0x0001c40001217983 */ /* 0x000ea80000300800 */
[----:B------:R-:W2:Y:S04]  /*992e0*/  LDL.LU R34, [R1+0x1c8] ;  /* 0x0001c80001227983 */ /* 0x000ea80000300800 */
[----:B------:R-:W2:Y:S04]  /*992f0*/  LDL.LU R35, [R1+0x1cc] ;  /* 0x0001cc0001237983 */ /* 0x000ea80000300800 */
[----:B------:R-:W2:Y:S04]  /*99300*/  LDL.LU R28, [R1+0x1b0] ;  /* 0x0001b000011c7983 */ /* 0x000ea80000300800 */
[----:B------:R1:W-:Y:S04]  /*99310*/  STL.64 [R1+0x220], R24 ;  /* 0x0002201801007387 */ /* 0x0003e80000100a00 */
[----:B------:R0:W-:Y:S01]  /*99320*/  STL.64 [R1+0x228], R26 ;  /* 0x0002281a01007387 */ /* 0x0001e20000100a00 */
[----:B------:R-:W-:Y:S03]  /*99330*/  HMMA.16816.F32.BF16 R56, R44, R58, R20 ;  /* 0x0000003a2c38723c */ /* 0x000fe60000041814 */
[----:B------:R-:W2:Y:S04]  /*99340*/  LDL.LU R29, [R1+0x1b4] ;  /* 0x0001b400011d7983 */ /* 0x000ea80000300800 */
[----:B------:R-:W2:Y:S04]  /*99350*/  LDL.LU R30, [R1+0x1b8] ;  /* 0x0001b800011e7983 */ /* 0x000ea80000300800 */
[----:B------:R-:W2:Y:S01]  /*99360*/  LDL.LU R31, [R1+0x1bc] ;  /* 0x0001bc00011f7983 */ /* 0x000ea20000300800 */
[----:B0-----:R-:W-:Y:S01]  /*99370*/  IMAD.MOV.U32 R40, RZ, RZ, R0 ;  /* 0x000000ffff287224 */ /* 0x001fe200078e0000 */
[----:B------:R-:W-:-:S02]  /*99380*/  MOV R41, R60 ;  /* 0x0000003c00297202 */ /* 0x000fc40000000f00 */
[----:B-1----:R-:W2:Y:S04]  /*99390*/  LDL.LU R24, [R1+0x1a0] ;  /* 0x0001a00001187983 */ /* 0x002ea80000300800 */
[----:B------:R-:W2:Y:S04]  /*993a0*/  LDL.LU R25, [R1+0x1a4] ;  /* 0x0001a40001197983 */ /* 0x000ea80000300800 */
[----:B------:R-:W2:Y:S04]  /*993b0*/  LDL.LU R26, [R1+0x1a8] ;  /* 0x0001a800011a7983 */ /* 0x000ea80000300800 */
[----:B------:R-:W2:Y:S04]  /*993c0*/  LDL.LU R27, [R1+0x1ac] ;  /* 0x0001ac00011b7983 */ /* 0x000ea80000300800 */
[----:B------:R-:W2:Y:S04]  /*993d0*/  LDL.LU R0, [R1+0x4d88] ;  /* 0x004d880001007983 */ /* 0x000ea80000300800 */
[----:B------:R-:W2:Y:S01]  /*993e0*/  LDL.LU R60, [R1+0x4d84] ;  /* 0x004d8400013c7983 */ /* 0x000ea20000300800 */
[----:B------:R-:W-:-:S03]  /*993f0*/  IMAD.MOV.U32 R42, RZ, RZ, R61 ;  /* 0x000000ffff2a7224 */ /* 0x000fc600078e003d */
[----:B------:R-:W2:Y:S04]  /*99400*/  LDL.LU R61, [R1+0x4d80] ;  /* 0x004d8000013d7983 */ /* 0x000ea80000300800 */
        /* <DEDUP_REMOVED lines=11> */
[----:B------:R-:W3:Y:S01]  /*994c0*/  LDL.LU.64 R56, [R1+0x4d40] ;  /* 0x004d400001387983 */ /* 0x000ee20000300a00 */
[----:B--2---:R-:W-:-:S15]  /*994d0*/  HMMA.16816.F32.BF16 R52, R44, R58, R52 ;  /* 0x0000003a2c34723c */ /* 0x004fde0000041834 */
[----:B------:R-:W-:-:S04]  /*994e0*/  NOP ;  /* 0x0000000000007918 */ /* 0x000fc80000000000 */
[----:B------:R-:W-:Y:S04]  /*994f0*/  STL.64 [R1+0x1f0], R52 ;  /* 0x0001f03401007387 */ /* 0x000fe80000100a00 */
[----:B------:R0:W-:Y:S04]  /*99500*/  STL.64 [R1+0x1f8], R54 ;  /* 0x0001f83601007387 */ /* 0x0001e80000100a00 */
[----:B0-----:R-:W2:Y:S04]  /*99510*/  LDL.LU.64 R54, [R1+0x4d38] ;  /* 0x004d380001367983 */ /* 0x001ea80000300a00 */
[----:B------:R-:W3:Y:S04]  /*99520*/  LDL.LU.64 R52, [R1+0x4d30] ;  /* 0x004d300001347983 */ /* 0x000ee80000300a00 */
[----:B------:R-:W3:Y:S01]  /*99530*/  LDL.LU R58, [R1+0x168] ;  /* 0x00016800013a7983 */ /* 0x000ee20000300800 */
[----:B------:R-:W-:-:S03]  /*99540*/  IMAD.MOV.U32 R59, RZ, RZ, R0 ;  /* 0x000000ffff3b7224 */ /* 0x000fc600078e0000 */
[----:B------:R-:W3:Y:S01]  /*99550*/  LDL.LU R0, [R1+0x4d28] ;  /* 0x004d280001007983 */ /* 0x000ee20000300800 */
[----:B--2---:R-:W-:-:S15]  /*99560*/  HMMA.16816.F32.BF16 R48, R44, R54, R48 ;  /* 0x000000362c30723c */ /* 0x004fde0000041830 */
[----:B------:R-:W-:-:S04]  /*99570*/  NOP ;  /* 0x0000000000007918 */ /* 0x000fc80000000000 */
[----:B------:R-:W-:Y:S04]  /*99580*/  STL.64 [R1+0x1e0], R48 ;  /* 0x0001e03001007387 */ /* 0x000fe80000100a00 */
[----:B------:R0:W-:Y:S04]  /*99590*/  STL.64 [R1+0x1e8], R50 ;  /* 0x0001e83201007387 */ /* 0x0001e80000100a00 */
[----:B0-----:R-:W2:Y:S04]  /*995a0*/  LDL.LU.64 R50, [R1+0x4d20] ;  /* 0x004d200001327983 */ /* 0x001ea80000300a00 */
[----:B------:R-:W3:Y:S01]  /*995b0*/  LDL.LU.64 R48, [R1+0x4d18] ;  /* 0x004d180001307983 */ /* 0x000ee20000300a00 */
[----:B------:R-:W-:-:S02]  /*995c0*/  IMAD.MOV.U32 R54, RZ, RZ, R2 ;  /* 0x000000ffff367224 */ /* 0x000fc400078e0002 */
[----:B------:R-:W-:Y:S01]  /*995d0*/  IMAD.MOV.U32 R55, RZ, RZ, R3 ;  /* 0x000000ffff377224 */ /* 0x000fe200078e0003 */
[----:B------:R-:W3:Y:S04]  /*995e0*/  LDL.LU R2, [R1+0x4d14] ;  /* 0x004d140001027983 */ /* 0x000ee80000300800 */
[----:B------:R-:W3:Y:S01]  /*995f0*/  LDL.LU R3, [R1+0x4d10] ;  /* 0x004d100001037983 */ /* 0x000ee20000300800 */
[----:B--2---:R-:W-:-:S15]  /*99600*/  HMMA.16816.F32.BF16 R36, R44, R50, R36 ;  /* 0x000000322c24723c */ /* 0x004fde0000041824 */
[----:B------:R-:W-:-:S04]  /*99610*/  NOP ;  /* 0x0000000000007918 */ /* 0x000fc80000000000 */
        /* <DEDUP_REMOVED lines=9> */
[----:B------:R-:W2:Y:S02]  /*996b0*/  LDL.LU.64 R32, [R1+0x4cf0] ;  /* 0x004cf00001207983 */ /* 0x000ea40000300a00 */
[----:B--2---:R-:W-:-:S02]  /*996c0*/  IMAD.MOV.U32 R38, RZ, RZ, R33 ;  /* 0x000000ffff267224 */ /* 0x004fc400078e0021 */
[----:B------:R-:W-:Y:S02]  /*996d0*/  IMAD.MOV.U32 R39, RZ, RZ, R32 ;  /* 0x000000ffff277224 */ /* 0x000fe400078e0020 */
[----:B------:R-:W-:Y:S01]  /*996e0*/  HMMA.16816.F32.BF16 R32, R44, R34, R28 ;  /* 0x000000222c20723c */ /* 0x000fe2000004181c */
[----:B------:R-:W2:Y:S04]  /*996f0*/  LDL.LU.64 R30, [R1+0x4ce8] ;  /* 0x004ce800011e7983 */ /* 0x000ea80000300a00 */
[----:B------:R-:W3:-:S14]  /*99700*/  LDL.LU.64 R28, [R1+0x4ce0] ;  /* 0x004ce000011c7983 */ /* 0x000edc0000300a00 */
[----:B------:R-:W-:Y:S04]  /*99710*/  STL.64 [R1+0x1b0], R32 ;  /* 0x0001b02001007387 */ /* 0x000fe80000100a00 */
[----:B------:R-:W-:Y:S01]  /*99720*/  STL.64 [R1+0x1b8], R34 ;  /* 0x0001b82201007387 */ /* 0x000fe20000100a00 */
[----:B--2---:R-:W-:-:S15]  /*99730*/  HMMA.16816.F32.BF16 R24, R44, R30, R24 ;  /* 0x0000001e2c18723c */ /* 0x004fde0000041818 */
[----:B------:R-:W-:-:S04]  /*99740*/  NOP ;  /* 0x0000000000007918 */ /* 0x000fc80000000000 */
[----:B------:R-:W-:Y:S04]  /*99750*/  STL.64 [R1+0x1a0], R24 ;  /* 0x0001a01801007387 */ /* 0x000fe80000100a00 */
[----:B------:R0:W-:Y:S04]  /*99760*/  STL.64 [R1+0x1a8], R26 ;  /* 0x0001a81a01007387 */ /* 0x0001e80000100a00 */
[----:B0-----:R-:W2:Y:S01]  /*99770*/  LDL.LU.64 R26, [R1+0x4cd8] ;  /* 0x004cd800011a7983 */ /* 0x001ea20000300a00 */
[----:B---3--:R-:W-:Y:S02]  /*99780*/  IMAD.MOV.U32 R32, RZ, RZ, R29 ;  /* 0x000000ffff207224 */ /* 0x008fe400078e001d */
[----:B------:R-:W-:-:S02]  /*99790*/  IMAD.MOV.U32 R33, RZ, RZ, R3 ;  /* 0x000000ffff217224 */ /* 0x000fc400078e0003 */
[----:B------:R-:W-:Y:S02]  /*997a0*/  IMAD.MOV.U32 R34, RZ, RZ, R2 ;  /* 0x000000ffff227224 */ /* 0x000fe400078e0002 */
[----:B------:R-:W-:Y:S01]  /*997b0*/  IMAD.MOV.U32 R35, RZ, RZ, R0 ;  /* 0x000000ffff237224 */ /* 0x000fe200078e0000 */
[----:B------:R-:W3:Y:S01]  /*997c0*/  LDL.LU.64 R24, [R1+0x4cd0] ;  /* 0x004cd00001187983 */ /* 0x000ee20000300a00 */
[----:B------:R-:W-:Y:S02]  /*997d0*/  IMAD.MOV.U32 R50, RZ, RZ, R61 ;  /* 0x000000ffff327224 */ /* 0x000fe400078e003d */
[----:B------:R-:W-:Y:S02]  /*997e0*/  IMAD.MOV.U32 R51, RZ, RZ, R60 ;  /* 0x000000ffff337224 */ /* 0x000fe400078e003c */
[----:B----4-:R-:W-:Y:S01]  /*997f0*/  IMAD.MOV.U32 R43, RZ, RZ, R5 ;  /* 0x000000ffff2b7224 */ /* 0x010fe200078e0005 */
[----:B--2---:R-:W-:-:S15]  /*99800*/  HMMA.16816.F32.BF16 R32, R44, R26, R32 ;  /* 0x0000001a2c20723c */ /* 0x004fde0000041820 */
[----:B------:R-:W-:-:S04]  /*99810*/  NOP ;  /* 0x0000000000007918 */ /* 0x000fc80000000000 */
[----:B------:R-:W-:Y:S04]  /*99820*/  STL.64 [R1+0x190], R32 ;  /* 0x0001902001007387 */ /* 0x000fe80000100a00 */
[----:B------:R0:W-:Y:S02]  /*99830*/  STL.64 [R1+0x198], R34 ;  /* 0x0001982201007387 */ /* 0x0001e40000100a00 */
[C---:B0-----:R-:W-:Y:S08]  /*99840*/  HMMA.16816.F32.BF16 R32, R44.reuse, R22, R36 ;  /* 0x000000162c20723c */ /* 0x041ff00000041824 */
[C---:B------:R-:W-:Y:S11]  /*99850*/  HMMA.16816.F32.BF16 R36, R44.reuse, R18, R48 ;  /* 0x000000122c24723c */ /* 0x040ff60000041830 */
[----:B------:R-:W-:Y:S04]  /*99860*/  STL.64 [R1+0x180], R32 ;  /* 0x0001802001007387 */ /* 0x000fe80000100a00 */
[----:B------:R0:W-:Y:S02]  /*99870*/  STL.64 [R1+0x188], R34 ;  /* 0x0001882201007387 */ /* 0x0001e40000100a00 */
[----:B0-----:R-:W-:Y:S01]  /*99880*/  HMMA.16816.F32.BF16 R32, R44, R14, R56 ;  /* 0x0000000e2c20723c */ /* 0x001fe20000041838 */
[----:B------:R-:W0:Y:S01]  /*99890*/  S2R R56, SR_TID.X ;  /* 0x0000000000387919 */ /* 0x000e220000002100 */
[----:B------:R-:W-:Y:S04]  /*998a0*/  STL.64 [R1+0x170], R36 ;  /* 0x0001702401007387 */ /* 0x000fe80000100a00 */
[----:B------:R-:W-:-:S13]  /*998b0*/  STL.64 [R1+0x178], R38 ;  /* 0x0001782601007387 */ /* 0x000fda0000100a00 */
[----:B------:R-:W-:-:S05]  /*998c0*/  IMAD.MOV.U32 R0, RZ, RZ, R35 ;  /* 0x000000ffff007224 */ /* 0x000fca00078e0023 */
[----:B------:R1:W-:Y:S02]  /*998d0*/  STL [R1+0x46b4], R0 ;  /* 0x0046b40001007387 */ /* 0x0003e40000100800 */
[----:B-1----:R-:W1:Y:S01]  /*998e0*/  S2R R0, SR_TID.X ;  /* 0x0000000000007919 */ /* 0x002e620000002100 */
[----:B------:R-:W-:Y:S02]  /*998f0*/  IMAD.MOV.U32 R61, RZ, RZ, R32 ;  /* 0x000000ffff3d7224 */ /* 0x000fe400078e0020 */
[----:B------:R-:W-:Y:S02]  /*99900*/  IMAD.MOV.U32 R60, RZ, RZ, R33 ;  /* 0x000000ffff3c7224 */ /* 0x000fe400078e0021 */
[----:B------:R-:W-:Y:S02]  /*99910*/  IMAD.MOV.U32 R2, RZ, RZ, R34 ;  /* 0x000000ffff027224 */ /* 0x000fe400078e0022 */
[----:B------:R-:W-:Y:S01]  /*99920*/  HMMA.16816.F32.BF16 R32, R44, R10, R52 ;  /* 0x0000000a2c20723c */ /* 0x000fe20000041834 */
[----:B0-----:R-:W-:-:S05]  /*99930*/  LOP3.LUT R52, R56, 0x7, RZ, 0xc0, !PT ;  /* 0x0000000738347812 */ /* 0x001fca00078ec0ff */
[----:B------:R-:W-:Y:S01]  /*99940*/  IMAD R52, R52, 0x110, RZ ;  /* 0x0000011034347824 */ /* 0x000fe200078e02ff */
[----:B------:R-:W-:Y:S04]  /*99950*/  STL [R1+0x46b0], R60 ;  /* 0x0046b03c01007387 */ /* 0x000fe80000100800 */
[----:B------:R-:W-:Y:S04]  /*99960*/  STL [R1+0x46ac], R61 ;  /* 0x0046ac3d01007387 */ /* 0x000fe80000100800 */
[----:B------:R-:W-:Y:S01]  /*99970*/  STL [R1+0x46a8], R2 ;  /* 0x0046a80201007387 */ /* 0x000fe20000100800 */
[----:B-1----:R-:W-:-:S05]  /*99980*/  IMAD.SHL.U32 R5, R0, 0x2, RZ ;  /* 0x0000000200057824 */ /* 0x002fca00078e00ff */
[----:B------:R-:W-:Y:S01]  /*99990*/  LOP3.LUT R5, R52, 0x30, R5, 0x78, !PT ;  /* 0x0000003034057812 */ /* 0x000fe200078e7805 */
[----:B------:R-:W-:Y:S03]  /*999a0*/  STL.64 [R1+0x150], R32 ;  /* 0x0001502001007387 */ /* 0x000fe60000100a00 */
[----:B------:R-:W-:Y:S01]  /*999b0*/  LOP3.LUT R5, R5, 0x40, RZ, 0x3c, !PT ;  /* 0x0000004005057812 */ /* 0x000fe200078e3cff */
[----:B------:R-:W-:Y:S01]  /*999c0*/  STL [R1+0x158], R34 ;  /* 0x0001582201007387 */ /* 0x000fe20000100800 */
[----:B------:R-:W-:-:S03]  /*999d0*/  MOV R3, R35 ;  /* 0x0000002300037202 */ /* 0x000fc60000000f00 */
[----:B------:R-:W0:Y:S01]  /*999e0*/  LDSM.16.M88.4 R32, [R5+UR5+0x80] ;  /* 0x000080050520783b */ /* 0x000e220008000200 */
[----:B------:R-:W-:Y:S03]  /*999f0*/  HMMA.16816.F32.BF16 R36, R44, R6, R40 ;  /* 0x000000062c24723c */ /* 0x000fe60000041828 */
[----:B------:R-:W-:Y:S04]  /*99a00*/  STL [R1+0x4860], R3 ;  /* 0x0048600301007387 */ /* 0x000fe80000100800 */
[----:B------:R-:W-:Y:S01]  /*99a10*/  LDSM.16.M88.4 R44, [R5+UR5+0x1880] ;  /* 0x00188005052c783b */ /* 0x000fe20008000200 */
[----:B------:R-:W1:Y:S03]  /*99a20*/  S2R R57, SR_TID.X ;  /* 0x0000000000397919 */ /* 0x000e660000002100 */
[----:B------:R-:W-:Y:S08]  /*99a30*/  LDSM.16.M88.4 R48, [R5+UR5+0xb080] ;  /* 0x00b080050530783b */ /* 0x000ff00008000200 */
[----:B------:R-:W-:Y:S04]  /*99a40*/  STL.64 [R1+0x140], R36 ;  /* 0x0001402401007387 */ /* 0x000fe80000100a00 */
[----:B------:R-:W-:Y:S04]  /*99a50*/  STL.64 [R1+0x148], R38 ;  /* 0x0001482601007387 */ /* 0x000fe80000100a00 */
        /* <DEDUP_REMOVED lines=16> */
[----:B------:R-:W-:Y:S04]  /*99b60*/  STL.64 [R1+0xf0], R36 ;  /* 0x0000f02401007387 */ /* 0x000fe80000100a00 */
[----:B------:R-:W-:Y:S04]  /*99b70*/  STL.64 [R1+0xf8], R38 ;  /* 0x0000f82601007387 */ /* 0x000fe80000100a00 */
[----:B------:R-:W2:Y:S04]  /*99b80*/  LDSM.16.M88.4 R44, [R5+UR5+0x3080] ;  /* 0x00308005052c783b */ /* 0x000ea80008000200 */
[----:B------:R-:W-:Y:S04]  /*99b90*/  LDSM.16.M88.4 R36, [R5+UR5+0x3880] ;  /* 0x003880050524783b */ /* 0x000fe80008000200 */
[----:B0-----:R-:W-:Y:S04]  /*99ba0*/  STL.64 [R1+0xe0], R32 ;  /* 0x0000e02001007387 */ /* 0x001fe80000100a00 */
[----:B------:R-:W-:Y:S04]  /*99bb0*/  STL.64 [R1+0xe8], R34 ;  /* 0x0000e82201007387 */ /* 0x000fe80000100a00 */
[----:B------:R-:W0:Y:S04]  /*99bc0*/  LDSM.16.M88.4 R32, [R5+UR5+0x4080] ;  /* 0x004080050520783b */ /* 0x000e280008000200 */
[----:B--2---:R-:W-:Y:S04]  /*99bd0*/  STL.64 [R1+0xd0], R44 ;  /* 0x0000d02c01007387 */ /* 0x004fe80000100a00 */
[----:B------:R-:W-:Y:S04]  /*99be0*/  STL.64 [R1+0xd8], R46 ;  /* 0x0000d82e01007387 */ /* 0x000fe80000100a00 */
[----:B------:R-:W-:Y:S04]  /*99bf0*/  LDSM.16.M88.4 R44, [R5+UR5+0x5880] ;  /* 0x00588005052c783b */ /* 0x000fe80008000200 */
[----:B0-----:R-:W-:Y:S04]  /*99c00*/  STL.64 [R1+0xb0], R32 ;  /* 0x0000b02001007387 */ /* 0x001fe80000100a00 */
[----:B------:R-:W-:Y:S04]  /*99c10*/  STL.64 [R1+0xc0], R36 ;  /* 0x0000c02401007387 */ /* 0x000fe80000100a00 */
[----:B------:R-:W-:Y:S04]  /*99c20*/  STL.64 [R1+0xc8], R38 ;  /* 0x0000c82601007387 */ /* 0x000fe80000100a00 */
[----:B------:R-:W0:Y:S04]  /*99c30*/  LDSM.16.M88.4 R36, [R5+UR5+0x4880] ;  /* 0x004880050524783b */ /* 0x000e280008000200 */
[----:B------:R-:W-:Y:S01]  /*99c40*/  STL.64 [R1+0xb8], R34 ;  /* 0x0000b82201007387 */ /* 0x000fe20000100a00 */
[----:B------:R-:W-:-:S03]  /*99c50*/  IMAD.MOV.U32 R3, RZ, RZ, R33 ;  /* 0x000000ffff037224 */ /* 0x000fc600078e0021 */
[----:B------:R-:W2:Y:S04]  /*99c60*/  LDSM.16.M88.4 R32, [R5+UR5+0x5080] ;  /* 0x005080050520783b */ /* 0x000ea80008000200 */
[----:B0-----:R-:W-:Y:S04]  /*99c70*/  STL.64 [R1+0xa0], R36 ;  /* 0x0000a02401007387 */ /* 0x001fe80000100a00 */
[----:B------:R-:W-:Y:S04]  /*99c80*/  STL.64 [R1+0xa8], R38 ;  /* 0x0000a82601007387 */ /* 0x000fe80000100a00 */
[----:B------:R-:W0:Y:S04]  /*99c90*/  LDSM.16.M88.4 R36, [R5+UR5+0x6080] ;  /* 0x006080050524783b */ /* 0x000e280008000200 */
[----:B--2---:R-:W-:Y:S04]  /*99ca0*/  STL.64 [R1+0x90], R32 ;  /* 0x0000902001007387 */ /* 0x004fe80000100a00 */
[----:B------:R-:W-:Y:S04]  /*99cb0*/  STL.64 [R1+0x98], R34 ;  /* 0x0000982201007387 */ /* 0x000fe80000100a00 */
[----:B------:R-:W2:Y:S04]  /*99cc0*/  LDSM.16.M88.4 R32, [R5+UR5+0x6880] ;  /* 0x006880050520783b */ /* 0x000ea80008000200 */
[----:B------:R-:W-:Y:S04]  /*99cd0*/  STL.64 [R1+0x80], R44 ;  /* 0x0000802c01007387 */ /* 0x000fe80000100a00 */
[----:B------:R-:W-:Y:S04]  /*99ce0*/  STL.64 [R1+0x88], R46 ;  /* 0x0000882e01007387 */ /* 0x000fe80000100a00 */
[----:B------:R-:W4:Y:S01]  /*99cf0*/  LDSM.16.M88.4 R44, [R5+UR5+0x7080] ;  /* 0x00708005052c783b */ /* 0x000f220008000200 */
[C---:B-1----:R-:W-:Y:S01]  /*99d00*/  LOP3.LUT R53, R57.reuse, 0x7, RZ, 0xc0, !PT ;  /* 0x0000000739357812 */ /* 0x042fe200078ec0ff */
[----:B------:R-:W-:-:S02]  /*99d10*/  IMAD.SHL.U32 R56, R57, 0x40, RZ ;  /* 0x0000004039387824 */ /* 0x000fc400078e00ff */
[----:B------:R-:W-:Y:S01]  /*99d20*/  IMAD.SHL.U32 R57, R57, 0x2, RZ ;  /* 0x0000000239397824 */ /* 0x000fe200078e00ff */
[----:B0-----:R-:W-:Y:S04]  /*99d30*/  STL.64 [R1+0x70], R36 ;  /* 0x0000702401007387 */ /* 0x001fe80000100a00 */
[----:B------:R-:W-:Y:S04]  /*99d40*/  STL.64 [R1+0x78], R38 ;  /* 0x0000782601007387 */ /* 0x000fe80000100a00 */
[----:B------:R-:W0:Y:S04]  /*99d50*/  LDSM.16.M88.4 R36, [R5+UR5+0x7880] ;  /* 0x007880050524783b */ /* 0x000e280008000200 */
[----:B--2---:R-:W-:Y:S04]  /*99d60*/  STL.64 [R1+0x60], R32 ;  /* 0x0000602001007387 */ /* 0x004fe80000100a00 */
[----:B------:R-:W-:Y:S04]  /*99d70*/  STL.64 [R1+0x68], R34 ;  /* 0x0000682201007387 */ /* 0x000fe80000100a00 */
[----:B------:R-:W1:Y:S01]  /*99d80*/  LDSM.16.M88.4 R32, [R5+UR5+0x8080] ;  /* 0x008080050520783b */ /* 0x000e620008000200 */
[----:B------:R-:W-:-:S03]  /*99d90*/  IMAD R53, R53, 0x90, RZ ;  /* 0x0000009035357824 */ /* 0x000fc600078e02ff */
[----:B----4-:R-:W-:Y:S02]  /*99da0*/  STL.64 [R1+0x50], R44 ;  /* 0x0000502c01007387 */ /* 0x010fe40000100a00 */
[----:B------:R-:W-:Y:S02]  /*99db0*/  LOP3.LUT R57, R53, 0x10, R57, 0x78, !PT ;  /* 0x0000001035397812 */ /* 0x000fe400078e7839 */
[----:B------:R-:W-:Y:S04]  /*99dc0*/  STL.64 [R1+0x58], R46 ;  /* 0x0000582e01007387 */ /* 0x000fe80000100a00 */
[----:B------:R-:W2:Y:S04]  /*99dd0*/  LDSM.16.M88.4 R44, [R5+UR5+0x8880] ;  /* 0x00888005052c783b */ /* 0x000ea80008000200 */
[----:B------:R-:W-:Y:S01]  /*99de0*/  LDSM.16.M88.4 R52, [R5+UR5+0xa880] ;  /* 0x00a880050534783b */ /* 0x000fe20008000200 */
[----:B------:R-:W-:-:S05]  /*99df0*/  LOP3.LUT R57, R57, 0x400, R56, 0xf8, !PT ;  /* 0x0000040039397812 */ /* 0x000fca00078ef838 */
[----:B------:R-:W-:Y:S04]  /*99e00*/  LDSM.16.MT88.4 R40, [R57+UR5+0x13000] ;  /* 0x013000053928783b */ /* 0x000fe80008004200 */
[----:B------:R-:W-:Y:S04]  /*99e10*/  LDSM.16.M88.4 R56, [R5+UR5+0xa080] ;  /* 0x00a080050538783b */ /* 0x000fe80008000200 */
[----:B0-----:R-:W-:Y:S04]  /*99e20*/  STL.64 [R1+0x40], R36 ;  /* 0x0000402401007387 */ /* 0x001fe80000100a00 */
[----:B------:R-:W-:Y:S04]  /*99e30*/  STL.64 [R1+0x48], R38 ;  /* 0x0000482601007387 */ /* 0x000fe80000100a00 */
[----:B------:R-:W0:Y:S04]  /*99e40*/  LDSM.16.M88.4 R36, [R5+UR5+0x9080] ;  /* 0x009080050524783b */ /* 0x000e280008000200 */
[----:B-1----:R-:W-:Y:S04]  /*99e50*/  STL.64 [R1+0x30], R32 ;  /* 0x0000302001007387 */ /* 0x002fe80000100a00 */
[----:B------:R-:W-:Y:S04]  /*99e60*/  STL.64 [R1+0x38], R34 ;  /* 0x0000382201007387 */ /* 0x000fe80000100a00 */
[----:B------:R-:W1:Y:S04]  /*99e70*/  LDSM.16.M88.4 R32, [R5+UR5+0x9880] ;  /* 0x009880050520783b */ /* 0x000e680008000200 */
[----:B--2---:R-:W-:Y:S04]  /*99e80*/  STL.64 [R1+0x20], R44 ;  /* 0x0000202c01007387 */ /* 0x004fe80000100a00 */
[----:B------:R-:W-:Y:S04]  /*99e90*/  STL.64 [R1+0x28], R46 ;  /* 0x0000282e01007387 */ /* 0x000fe80000100a00 */
[----:B0-----:R-:W-:Y:S04]  /*99ea0*/  STL.64 [R1+0x10], R36 ;  /* 0x0000102401007387 */ /* 0x001fe80000100a00 */
[----:B------:R-:W-:Y:S04]  /*99eb0*/  STL.64 [R1+0x18], R38 ;  /* 0x0000182601007387 */ /* 0x000fe80000100a00 */
[----:B------:R-:W-:Y:S04]  /*99ec0*/  STL [R1+0x469c], R58 ;  /* 0x00469c3a01007387 */ /* 0x000fe80000100800 */
[----:B-1----:R-:W-:Y:S04]  /*99ed0*/  STL.64 [R1], R32 ;  /* 0x0000002001007387 */ /* 0x002fe80000100a00 */
[----:B------:R-:W-:Y:S04]  /*99ee0*/  STL.64 [R1+0x8], R34 ;  /* 0x0000082201007387 */ /* 0x000fe80000100a00 */
[----:B------:R-:W-:Y:S04]  /*99ef0*/  STL [R1+0x4698], R59 ;  /* 0x0046983b01007387 */ /* 0x000fe80000100800 */
[----:B------:R0:W-:Y:S04]  /*99f00*/  STL.64 [R1+0x4ca0], R56 ;  /* 0x004ca03801007387 */ /* 0x0001e80000100a00 */
[----:B------:R-:W1:Y:S04]  /*99f10*/  LDSM.16.M88.4 R36, [R5+UR5+0xb880] ;  /* 0x00b880050524783b */ /* 0x000e680008000200 */
[----:B------:R-:W2:Y:S04]  /*99f20*/  LDSM.16.M88.4 R32, [R5+UR5+0xc080] ;  /* 0x00c080050520783b */ /* 0x000ea80008000200 */
[----:B0-----:R-:W4:Y:S04]  /*99f30*/  LDL.64 R56, [R1+0x110] ;  /* 0x0001100001387983 */ /* 0x001f280000100a00 */
[----:B------:R-:W-:Y:S04]  /*99f40*/  STL [R1+0x46a4], R54 ;  /* 0x0046a43601007387 */ /* 0x000fe80000100800 */
[----:B------:R-:W-:Y:S04]  /*99f50*/  STL [R1+0x46a0], R55 ;  /* 0x0046a03701007387 */ /* 0x000fe80000100800 */
[----:B------:R-:W-:Y:S04]  /*99f60*/  STL [R1+0x4924], R51 ;  /* 0x0049243301007387 */ /* 0x000fe80000100800 */
[----:B------:R3:W-:Y:S04]  /*99f70*/  STL [R1+0x4cb0], R50 ;  /* 0x004cb03201007387 */ /* 0x0007e80000100800 */
[----:B------:R0:W-:Y:S01]  /*99f80*/  STL.64 [R1+0x4ca8], R48 ;  /* 0x004ca83001007387 */ /* 0x0001e20000100a00 */
[----:B---3--:R-:W-:-:S02]  /*99f90*/  IMAD.MOV.U32 R50, RZ, RZ, R24 ;  /* 0x000000ffff327224 */ /* 0x008fc400078e0018 */
[----:B0-----:R-:W-:Y:S02]  /*99fa0*/  IMAD.MOV.U32 R48, RZ, RZ, R28 ;  /* 0x000000ffff307224 */ /* 0x001fe400078e001c */
[----:B------:R-:W-:Y:S01]  /*99fb0*/  IMAD.MOV.U32 R49, RZ, RZ, R25 ;  /* 0x000000ffff317224 */ /* 0x000fe200078e0019 */
[----:B------:R-:W0:Y:S04]  /*99fc0*/  LDSM.16.M88.4 R28, [R5+UR5+0xc880] ;  /* 0x00c88005051c783b */ /* 0x000e280008000200 */
[----:B------:R-:W3:Y:S01]  /*99fd0*/  LDSM.16.M88.4 R24, [R5+UR5+0xd080] ;  /* 0x00d080050518783b */ /* 0x000ee20008000200 */
[----:B------:R-:W-:-:S03]  /*99fe0*/  IMAD.MOV.U32 R51, RZ, RZ, R21 ;  /* 0x000000ffff337224 */ /* 0x000fc600078e0015 */
[----:B-1----:R-:W-:Y:S04]  /*99ff0*/  STL [R1+0x4920], R39 ;  /* 0x0049202701007387 */ /* 0x002fe80000100800 */
[----:B------:R-:W-:Y:S04]  /*9a000*/  STL [R1+0x4cc8], R38 ;  /* 0x004cc82601007387 */ /* 0x000fe80000100800 */
[----:B------:R-:W-:Y:S04]  /*9a010*/  STL.64 [R1+0x4cc0], R36 ;  /* 0x004cc02401007387 */ /* 0x000fe80000100a00 */
[----:B--2---:R-:W-:Y:S04]  /*9a020*/  STL.64 [R1+0x4c20], R34 ;  /* 0x004c202201007387 */ /* 0x004fe80000100a00 */
[----:B------:R1:W-:Y:S01]  /*9a030*/  STL.64 [R1+0x4c18], R32 ;  /* 0x004c182001007387 */ /* 0x0003e20000100a00 */
[----:B------:R-:W-:Y:S01]  /*9a040*/  LOP3.LUT R60, R0, 0x7, RZ, 0xc0, !PT ;  /* 0x00000007003c7812 */ /* 0x000fe200078ec0ff */
[----:B-1----:R-:W-:-:S02]  /*9a050*/  IMAD.MOV.U32 R32, RZ, RZ, R20 ;  /* 0x000000ffff207224 */ /* 0x002fc400078e0014 */
[----:B------:R-:W-:Y:S01]  /*9a060*/  IMAD.MOV.U32 R33, RZ, RZ, R17 ;  /* 0x000000ffff217224 */ /* 0x000fe200078e0011 */
[----:B------:R-:W1:Y:S01]  /*9a070*/  LDSM.16.M88.4 R20, [R5+UR5+0xd880] ;  /* 0x00d880050514783b */ /* 0x000e620008000200 */
[----:B------:R-:W-:-:S03]  /*9a080*/  IMAD.MOV.U32 R34, RZ, RZ, R16 ;  /* 0x000000ffff227224 */ /* 0x000fc600078e0010 */
[----:B------:R-:W2:Y:S01]  /*9a090*/  LDSM.16.M88.4 R16, [R5+UR5+0xe080] ;  /* 0x00e080050510783b */ /* 0x000ea20008000200 */
[----:B------:R-:W-:Y:S01]  /*9a0a0*/  MOV R35, R13 ;  /* 0x0000000d00237202 */ /* 0x000fe20000000f00 */
[----:B------:R-:W-:Y:S02]  /*9a0b0*/  IMAD.MOV.U32 R36, RZ, RZ, R10 ;  /* 0x000000ffff247224 */ /* 0x000fe400078e000a */
[----:B0-----:R-:W-:Y:S04]  /*9a0c0*/  STL.64 [R1+0x4c10], R30 ;  /* 0x004c101e01007387 */ /* 0x001fe80000100a00 */
[----:B------:R-:W-:Y:S04]  /*9a0d0*/  STL.64 [R1+0x4c08], R28 ;  /* 0x004c081c01007387 */ /* 0x000fe80000100a00 */
[----:B---3--:R-:W-:Y:S04]  /*9a0e0*/  STL.64 [R1+0x4c00], R26 ;  /* 0x004c001a01007387 */ /* 0x008fe80000100a00 */
[----:B------:R0:W-:Y:S01]  /*9a0f0*/  STL.64 [R1+0x4bf8], R24 ;  /* 0x004bf81801007387 */ /* 0x0001e20000100a00 */
[----:B------:R-:W-:-:S02]  /*9a100*/  IMAD R60, R60, 0x90, RZ ;  /* 0x000000903c3c7824 */ /* 0x000fc400078e02ff */
[----:B0-----:R-:W-:Y:S02]  /*9a110*/  IMAD.MOV.U32 R24, RZ, RZ, R12 ;  /* 0x000000ffff187224 */ /* 0x001fe400078e000c */
[----:B------:R-:W0:Y:S01]  /*9a120*/  LDSM.16.M88.4 R12, [R5+UR5+0xe880] ;  /* 0x00e88005050c783b */ /* 0x000e220008000200 */
[----:B------:R-:W-:Y:S02]  /*9a130*/  IMAD.MOV.U32 R25, RZ, RZ, R9 ;  /* 0x000000ffff197224 */ /* 0x000fe400078e0009 */
[----:B------:R-:W-:Y:S02]  /*9a140*/  IMAD.MOV.U32 R26, RZ, RZ, R8 ;  /* 0x000000ffff1a7224 */ /* 0x000fe400078e0008 */
[----:B------:R-:W-:Y:S01]  /*9a150*/  IMAD.MOV.U32 R27, RZ, RZ, R4 ;  /* 0x000000ffff1b7224 */ /* 0x000fe200078e0004 */
[----:B------:R-:W3:Y:S01]  /*9a160*/  LDSM.16.M88.4 R8, [R5+UR5+0xf080] ;  /* 0x00f080050508783b */ /* 0x000ee20008000200 */
[C---:B------:R-:W-:Y:S02]  /*9a170*/  IMAD.SHL.U32 R4, R0.reuse, 0x40, RZ ;  /* 0x0000004000047824 */ /* 0x040fe400078e00ff */
[----:B------:R-:W-:-:S05]  /*9a180*/  IMAD.SHL.U32 R0, R0, 0x2, RZ ;  /* 0x0000000200007824 */ /* 0x000fca00078e00ff */
[----:B------:R-:W-:-:S04]  /*9a190*/  LOP3.LUT R0, R60, 0x10, R0, 0x78, !PT ;  /* 0x000000103c007812 */ /* 0x000fc800078e7800 */
[----:B------:R-:W-:Y:S01]  /*9a1a0*/  LOP3.LUT R0, R0, 0x400, R4, 0xf8, !PT ;  /* 0x0000040000007812 */ /* 0x000fe200078ef804 */
[----:B------:R-:W-:Y:S02]  /*9a1b0*/  IMAD.MOV.U32 R37, RZ, RZ, R7 ;  /* 0x000000ffff257224 */ /* 0x000fe400078e0007 */
[----:B------:R-:W-:Y:S01]  /*9a1c0*/  IMAD.MOV.U32 R28, RZ, RZ, R6 ;  /* 0x000000ffff1c7224 */ /* 0x000fe200078e0006 */
[----:B------:R-:W-:Y:S01]  /*9a1d0*/  LOP3.LUT R0, R0, 0x20, RZ, 0x3c, !PT ;  /* 0x0000002000007812 */ /* 0x000fe200078e3cff */
[----:B------:R-:W3:Y:S04]  /*9a1e0*/  LDSM.16.M88.4 R4, [R5+UR5+0xf880] ;  /* 0x00f880050504783b */ /* 0x000ee80008000200 */
[----:B------:R-:W3:Y:S04]  /*9a1f0*/  LDSM.16.MT88.4 R44, [R0+UR5+0x13000] ;  /* 0x01300005002c783b */ /* 0x000ee80008004200 */
[----:B-1----:R-:W-:Y:S04]  /*9a200*/  STL.64 [R1+0x4c30], R22 ;  /* 0x004c301601007387 */ /* 0x002fe80000100a00 */
[----:B------:R-:W-:Y:S04]  /*9a210*/  STL.64 [R1+0x4c28], R20 ;  /* 0x004c281401007387 */ /* 0x000fe80000100a00 */
[----:B--2---:R-:W-:Y:S04]  /*9a220*/  STL [R1+0x4514], R18 ;  /* 0x0045141201007387 */ /* 0x004fe80000100800 */
[----:B------:R-:W-:Y:S01]  /*9a230*/  STL [R1+0x4510], R19 ;  /* 0x0045101301007387 */ /* 0x000fe20000100800 */
[----:B------:R-:W-:-:S03]  /*9a240*/  IMAD.MOV.U32 R29, RZ, RZ, R2 ;  /* 0x000000ffff1d7224 */ /* 0x000fc600078e0002 */
[----:B------:R-:W-:Y:S04]  /*9a250*/  STL.64 [R1+0x4c38], R16 ;  /* 0x004c381001007387 */ /* 0x000fe80000100a00 */
[----:B0-----:R-:W-:Y:S04]  /*9a260*/  STL [R1+0x450c], R14 ;  /* 0x00450c0e01007387 */ /* 0x001fe80000100800 */
[----:B------:R-:W-:Y:S04]  /*9a270*/  STL [R1+0x4508], R15 ;  /* 0x0045080f01007387 */ /* 0x000fe80000100800 */
[----:B------:R-:W-:Y:S04]  /*9a280*/  STL.64 [R1+0x4c40], R12 ;  /* 0x004c400c01007387 */ /* 0x000fe80000100a00 */
[----:B---3--:R-:W-:Y:S04]  /*9a290*/  STL [R1+0x44f4], R10 ;  /* 0x0044f40a01007387 */ /* 0x008fe80000100800 */
[----:B------:R-:W-:Y:S04]  /*9a2a0*/  STL [R1+0x44f0], R11 ;  /* 0x0044f00b01007387 */ /* 0x000fe80000100800 */
[----:B------:R0:W-:Y:S02]  /*9a2b0*/  STL.64 [R1+0x4cb8], R8 ;  /* 0x004cb80801007387 */ /* 0x0001e40000100a00 */
[----:B0-----:R-:W-:Y:S02]  /*9a2c0*/  HMMA.16816.F32.BF16 R8, R40, R28, R24 ;  /* 0x0000001c2808723c */ /* 0x001fe40000041818 */
[----:B------:R-:W-:Y:S04]  /*9a2d0*/  STL [R1+0x44d4], R6 ;  /* 0x0044d40601007387 */ /* 0x000fe80000100800 */
[----:B------:R-:W-:Y:S04]  /*9a2e0*/  STL [R1+0x44d0], R7 ;  /* 0x0044d00701007387 */ /* 0x000fe80000100800 */
[----:B------:R-:W-:Y:S04]  /*9a2f0*/  STL.64 [R1+0x4be0], R46 ;  /* 0x004be02e01007387 */ /* 0x000fe80000100a00 */
[----:B------:R-:W-:Y:S05]  /*9a300*/  STL.64 [R1+0x4bd8], R44 ;  /* 0x004bd82c01007387 */ /* 0x000fea0000100a00 */
[----:B------:R-:W-:-:S02]  /*9a310*/  IMAD.MOV.U32 R0, RZ, RZ, R9 ;  /* 0x000000ffff007224 */ /* 0x000fc400078e0009 */
[----:B------:R-:W-:Y:S01]  /*9a320*/  IMAD.MOV.U32 R60, RZ, RZ, R10 ;  /* 0x000000ffff3c7224 */ /* 0x000fe200078e000a */
[----:B------:R0:W-:Y:S01]  /*9a330*/  STL [R1+0x930], R8 ;  /* 0x0009300801007387 */ /* 0x0001e20000100800 */
[----:B------:R-:W-:Y:S02]  /*9a340*/  IMAD.MOV.U32 R61, RZ, RZ, R11 ;  /* 0x000000ffff3d7224 */ /* 0x000fe400078e000b */
[----:B0-----:R-:W-:Y:S03]  /*9a350*/  HMMA.16816.F32.BF16 R8, R40, R36, R32 ;  /* 0x000000242808723c */ /* 0x001fe60000041820 */
[----:B------:R-:W-:Y:S04]  /*9a360*/  STL [R1+0x486c], R61 ;  /* 0x00486c3d01007387 */ /* 0x000fe80000100800 */
[----:B------:R-:W-:Y:S04]  /*9a370*/  STL [R1+0x4868], R60 ;  /* 0x0048683c01007387 */ /* 0x000fe80000100800 */
[----:B------:R-:W-:Y:S08]  /*9a380*/  STL [R1+0x4864], R0 ;  /* 0x0048640001007387 */ /* 0x000ff00000100800 */
[----:B------:R-:W-:-:S02]  /*9a390*/  IMAD.MOV.U32 R2, RZ, RZ, R8 ;  /* 0x000000ffff027224 */ /* 0x000fc400078e0008 */
[----:B------:R-:W-:Y:S01]  /*9a3a0*/  IMAD.MOV.U32 R54, RZ, RZ, R10 ;  /* 0x000000ffff367224 */ /* 0x000fe200078e000a */
[----:B------:R4:W-:Y:S01]  /*9a3b0*/  STL [R1+0x924], R9 ;  /* 0x0009240901007387 */ /* 0x0009e20000100800 */
[----:B------:R-:W-:-:S05]  /*9a3c0*/  IMAD.MOV.U32 R55, RZ, RZ, R11 ;  /* 0x000000ffff377224 */ /* 0x000fca00078e000b */
[----:B------:R-:W-:Y:S04]  /*9a3d0*/  STL.64 [R1+0x4c50], R54 ;  /* 0x004c503601007387 */ /* 0x000fe80000100a00 */
[----:B------:R-:W-:Y:S04]  /*9a3e0*/  STL.64 [R1+0x4c48], R52 ;  /* 0x004c483401007387 */ /* 0x000fe80000100a00 */
[----:B------:R-:W-:Y:S01]  /*9a3f0*/  STL [R1+0x4870], R2 ;  /* 0x0048700201007387 */ /* 0x000fe20000100800 */
[----:B----4-:R-:W-:-:S15]  /*9a400*/  HMMA.16816.F32.BF16 R8, R40, R56, R48 ;  /* 0x000000382808723c */ /* 0x010fde0000041830 */
[----:B------:R-:W-:-:S04]  /*9a410*/  NOP ;  /* 0x0000000000007918 */ /* 0x000fc80000000000 */
[----:B------:R0:W-:Y:S04]  /*9a420*/  STL.64 [R1+0x910], R8 ;  /* 0x0009100801007387 */ /* 0x0001e80000100a00 */
[----:B------:R-:W-:Y:S04]  /*9a430*/  STL.64 [R1+0x918], R10 ;  /* 0x0009180a01007387 */ /* 0x000fe80000100a00 */
[----:B------:R-:W2:Y:S04]  /*9a440*/  LDL.LU R36, [R1+0x900] ;  /* 0x0009000001247983 */ /* 0x000ea80000300800 */
[----:B------:R-:W2:Y:S04]  /*9a450*/  LDL.LU R37, [R1+0x904] ;  /* 0x0009040001257983 */ /* 0x000ea80000300800 */
[----:B------:R-:W2:Y:S04]  /*9a460*/  LDL.LU R38, [R1+0x908] ;  /* 0x0009080001267983 */ /* 0x000ea80000300800 */
[----:B------:R-:W2:Y:S04]  /*9a470*/  LDL.LU R39, [R1+0x90c] ;  /* 0x00090c0001277983 */ /* 0x000ea80000300800 */
[----:B0-----:R-:W2:Y:S04]  /*9a480*/  LDL.64 R8, [R1+0x100] ;  /* 0x0001000001087983 */ /* 0x001ea80000100a00 */
[----:B------:R-:W3:Y:S04]  /*9a490*/  LDL.LU R48, [R1+0x8f0] ;  /* 0x0008f00001307983 */ /* 0x000ee80000300800 */
[----:B------:R-:W3:Y:S04]  /*9a4a0*/  LDL.LU R49, [R1+0x8f4] ;  /* 0x0008f40001317983 */ /* 0x000ee80000300800 */
[----:B------:R-:W3:Y:S01]  /*9a4b0*/  LDL.LU R50, [R1+0x8f8] ;  /* 0x0008f80001327983 */ /* 0x000ee20000300800 */
[----:B------:R-:W-:-:S02]  /*9a4c0*/  IMAD.MOV.U32 R7, RZ, RZ, R56 ;  /* 0x000000ffff077224 */ /* 0x000fc400078e0038 */
[----:B------:R-:W-:Y:S01]  /*9a4d0*/  IMAD.MOV.U32 R6, RZ, RZ, R57 ;  /* 0x000000ffff067224 */ /* 0x000fe200078e0039 */
[----:B------:R-:W3:Y:S04]  /*9a4e0*/  LDL.LU R51, [R1+0x8fc] ;  /* 0x0008fc0001337983 */ /* 0x000ee80000300800 */
[----:B------:R-:W3:Y:S04]  /*9a4f0*/  LDL.64 R56, [R1+0xf0] ;  /* 0x0000f00001387983 */ /* 0x000ee80000100a00 */
[----:B------:R-:W4:Y:S04]  /*9a500*/  LDL.LU R20, [R1+0x8d0] ;  /* 0x0008d00001147983 */ /* 0x000f280000300800 */
[----:B------:R-:W4:Y:S04]  /*9a510*/  LDL.LU R21, [R1+0x8d4] ;  /* 0x0008d40001157983 */ /* 0x000f280000300800 */
[----:B------:R-:W4:Y:S04]  /*9a520*/  LDL.LU R22, [R1+0x8d8] ;  /* 0x0008d80001167983 */ /* 0x000f280000300800 */
[----:B------:R-:W4:Y:S04]  /*9a530*/  LDL.LU R23, [R1+0x8dc] ;  /* 0x0008dc0001177983 */ /* 0x000f280000300800 */
[----:B------:R-:W4:Y:S04]  /*9a540*/  LDL.64 R24, [R1+0xd0] ;  /* 0x0000d00001187983 */ /* 0x000f280000100a00 */
        /* <DEDUP_REMOVED lines=14> */
[----:B------:R-:W4:Y:S04]  /*9a630*/  LDL.64 R32, [R1+0xa0] ;  /* 0x0000a00001207983 */ /* 0x000f280000100a00 */
        /* <DEDUP_REMOVED lines=10> */
[----:B0-----:R-:W2:Y:S04]  /*9a6e0*/  LDL.LU R38, [R1+0x4cc8] ;  /* 0x004cc80001267983 */ /* 0x001ea80000300800 */
[----:B------:R-:W4:Y:S01]  /*9a6f0*/  LDL.LU.64 R36, [R1+0x4cc0] ;  /* 0x004cc00001247983 */ /* 0x000f220000300a00 */
[----:B---3--:R-:W-:Y:S01]  /*9a700*/  HMMA.16816.F32.BF16 R48, R40, R56, R48 ;  /* 0x000000382830723c */ /* 0x008fe20000041830 */
[----:B------:R-:W-:Y:S01]  /*9a710*/  MOV R39, R8 ;  /* 0x0000000800277202 */ /* 0x000fe20000000f00 */
[----:B------:R-:W-:-:S02]  /*9a720*/  IMAD.MOV.U32 R17, RZ, RZ, R3 ;  /* 0x000000ffff117224 */ /* 0x000fc400078e0003 */
[----:B------:R-:W-:Y:S02]  /*9a730*/  IMAD.MOV.U32 R3, RZ, RZ, R9 ;  /* 0x000000ffff037224 */ /* 0x000fe400078e0009 */
[----:B------:R-:W3:Y:S04]  /*9a740*/  LDL.LU.64 R8, [R1+0x4cb8] ;  /* 0x004cb80001087983 */ /* 0x000ee80000300a00 */
[----:B--2---:R-:W-:Y:S04]  /*9a750*/  STL.64 [R1+0x4c60], R38 ;  /* 0x004c602601007387 */ /* 0x004fe80000100a00 */
[----:B----4-:R0:W-:Y:S04]  /*9a760*/  STL.64 [R1+0x4c58], R36 ;  /* 0x004c582401007387 */ /* 0x0101e80000100a00 */
[----:B0-----:R-:W2:Y:S04]  /*9a770*/  LDL.64 R36, [R1+0xe0] ;  /* 0x0000e00001247983 */ /* 0x001ea80000100a00 */
[----:B------:R-:W-:Y:S04]  /*9a780*/  STL.64 [R1+0x8f0], R48 ;  /* 0x0008f03001007387 */ /* 0x000fe80000100a00 */
[----:B------:R0:W-:Y:S04]  /*9a790*/  STL.64 [R1+0x8f8], R50 ;  /* 0x0008f83201007387 */ /* 0x0001e80000100a00 */
[----:B0-----:R-:W4:Y:S04]  /*9a7a0*/  LDL.LU R50, [R1+0x4cb0] ;  /* 0x004cb00001327983 */ /* 0x001f280000300800 */
[----:B------:R-:W2:Y:S01]  /*9a7b0*/  LDL.LU.64 R48, [R1+0x4ca8] ;  /* 0x004ca80001307983 */ /* 0x000ea20000300a00 */
[----:B------:R-:W-:-:S02]  /*9a7c0*/  IMAD.MOV.U32 R51, RZ, RZ, R57 ;  /* 0x000000ffff337224 */ /* 0x000fc400078e0039 */
[----:B------:R-:W-:Y:S02]  /*9a7d0*/  IMAD.MOV.U32 R60, RZ, RZ, R56 ;  /* 0x000000ffff3c7224 */ /* 0x000fe400078e0038 */
[----:B------:R-:W3:Y:S01]  /*9a7e0*/  LDL.LU.64 R56, [R1+0x4ca0] ;  /* 0x004ca00001387983 */ /* 0x000ee20000300a00 */
[C---:B------:R-:W-:Y:S03]  /*9a7f0*/  HMMA.16816.F32.BF16 R20, R40.reuse, R24, R20 ;  /* 0x000000182814723c */ /* 0x040fe60000041814 */
[----:B----4-:R-:W-:Y:S04]  /*9a800*/  STL.64 [R1+0x4c70], R50 ;  /* 0x004c703201007387 */ /* 0x010fe80000100a00 */
[----:B--2---:R0:W-:Y:S02]  /*9a810*/  STL.64 [R1+0x4c68], R48 ;  /* 0x004c683001007387 */ /* 0x0041e40000100a00 */
[----:B0-----:R-:W-:Y:S01]  /*9a820*/  HMMA.16816.F32.BF16 R48, R40, R36, R4 ;  /* 0x000000242830723c */ /* 0x001fe20000041804 */
[----:B------:R-:W-:-:S02]  /*9a830*/  IMAD.MOV.U32 R7, RZ, RZ, R24 ;  /* 0x000000ffff077224 */ /* 0x000fc400078e0018 */
[----:B------:R-:W-:-:S15]  /*9a840*/  IMAD.MOV.U32 R6, RZ, RZ, R25 ;  /* 0x000000ffff067224 */ /* 0x000fde00078e0019 */
[----:B------:R-:W-:Y:S01]  /*9a850*/  NOP ;  /* 0x0000000000007918 */ /* 0x000fe20000000000 */
[----:B------:R-:W-:Y:S04]  /*9a860*/  STL.64 [R1+0x8e0], R48 ;  /* 0x0008e03001007387 */ /* 0x000fe80000100a00 */
[----:B------:R-:W-:Y:S04]  /*9a870*/  STL.64 [R1+0x8e8], R50 ;  /* 0x0008e83201007387 */ /* 0x000fe80000100a00 */
[----:B------:R0:W-:Y:S04]  /*9a880*/  STL.64 [R1+0x8d0], R20 ;  /* 0x0008d01401007387 */ /* 0x0001e80000100a00 */
[----:B------:R1:W-:Y:S04]  /*9a890*/  STL.64 [R1+0x8d8], R22 ;  /* 0x0008d81601007387 */ /* 0x0003e80000100a00 */
[----:B0-----:R-:W2:Y:S04]  /*9a8a0*/  LDL.LU R20, [R1+0x890] ;  /* 0x0008900001147983 */ /* 0x001ea80000300800 */
[----:B------:R-:W2:Y:S04]  /*9a8b0*/  LDL.LU R21, [R1+0x894] ;  /* 0x0008940001157983 */ /* 0x000ea80000300800 */
[----:B-1----:R-:W2:Y:S04]  /*9a8c0*/  LDL.LU R22, [R1+0x898] ;  /* 0x0008980001167983 */ /* 0x002ea80000300800 */
[----:B------:R-:W2:Y:S04]  /*9a8d0*/  LDL.LU R23, [R1+0x89c] ;  /* 0x00089c0001177983 */ /* 0x000ea80000300800 */
[----:B------:R-:W2:Y:S01]  /*9a8e0*/  LDL.64 R24, [R1+0x90] ;  /* 0x0000900001187983 */ /* 0x000ea20000100a00 */
[----:B------:R-:W-:-:S02]  /*9a8f0*/  IMAD.MOV.U32 R5, RZ, RZ, R36 ;  /* 0x000000ffff057224 */ /* 0x000fc400078e0024 */
[----:B------:R-:W-:Y:S01]  /*9a900*/  IMAD.MOV.U32 R4, RZ, RZ, R37 ;  /* 0x000000ffff047224 */ /* 0x000fe200078e0025 */
[----:B------:R-:W-:Y:S04]  /*9a910*/  STL.64 [R1+0x4c80], R6 ;  /* 0x004c800601007387 */ /* 0x000fe80000100a00 */
[----:B------:R0:W-:Y:S02]  /*9a920*/  STL.64 [R1+0x4c78], R4 ;  /* 0x004c780401007387 */ /* 0x0001e40000100a00 */
[C---:B0-----:R-:W-:Y:S08]  /*9a930*/  HMMA.16816.F32.BF16 R4, R40.reuse, R52, R44 ;  /* 0x000000342804723c */ /* 0x041ff0000004182c */
[----:B------:R-:W-:Y:S01]  /*9a940*/  HMMA.16816.F32.BF16 R12, R40, R16, R12 ;  /* 0x00000010280c723c */ /* 0x000fe2000004180c */
[----:B------:R-:W-:-:S10]  /*9a950*/  IMAD.MOV.U32 R45, RZ, RZ, R52 ;  /* 0x000000ffff2d7224 */ /* 0x000fd400078e0034 */
[----:B------:R-:W-:Y:S04]  /*9a960*/  STL.64 [R1+0x8c0], R4 ;  /* 0x0008c00401007387 */ /* 0x000fe80000100a00 */
[----:B------:R0:W-:Y:S02]  /*9a970*/  STL.64 [R1+0x8c8], R6 ;  /* 0x0008c80601007387 */ /* 0x0001e40000100a00 */
[----:B0-----:R-:W-:Y:S01]  /*9a980*/  HMMA.16816.F32.BF16 R4, R40, R32, R28 ;  /* 0x000000202804723c */ /* 0x001fe2000004181c */
[----:B------:R-:W-:-:S05]  /*9a990*/  IMAD.MOV.U32 R44, RZ, RZ, R53 ;  /* 0x000000ffff2c7224 */ /* 0x000fca00078e0035 */
[----:B------:R-:W-:Y:S04]  /*9a9a0*/  STL.64 [R1+0x4c88], R44 ;  /* 0x004c882c01007387 */ /* 0x000fe80000100a00 */
[----:B------:R-:W-:Y:S04]  /*9a9b0*/  STL.64 [R1+0x8b0], R12 ;  /* 0x0008b00c01007387 */ /* 0x000fe80000100a00 */
[----:B------:R-:W-:Y:S05]  /*9a9c0*/  STL.64 [R1+0x8b8], R14 ;  /* 0x0008b80e01007387 */ /* 0x000fea0000100a00 */
[----:B------:R-:W-:-:S02]  /*9a9d0*/  IMAD.MOV.U32 R58, RZ, RZ, R6 ;  /* 0x000000ffff3a7224 */ /* 0x000fc400078e0006 */
[----:B------:R-:W-:Y:S01]  /*9a9e0*/  IMAD.MOV.U32 R59, RZ, RZ, R7 ;  /* 0x000000ffff3b7224 */ /* 0x000fe200078e0007 */
[----:B------:R-:W-:Y:S04]  /*9a9f0*/  STL.64 [R1+0x8a0], R4 ;  /* 0x0008a00401007387 */ /* 0x000fe80000100a00 */
[----:B------:R-:W-:Y:S04]  /*9aa00*/  STL.64 [R1+0x4c98], R58 ;  /* 0x004c983a01007387 */ /* 0x000fe80000100a00 */
[----:B---3--:R0:W-:Y:S04]  /*9aa10*/  STL.64 [R1+0x4c90], R56 ;  /* 0x004c903801007387 */ /* 0x0081e80000100a00 */
[----:B0-----:R-:W3:Y:S04]  /*9aa20*/  LDL.LU R56, [R1+0x880] ;  /* 0x0008800001387983 */ /* 0x001ee80000300800 */
[----:B------:R-:W3:Y:S04]  /*9aa30*/  LDL.LU R57, [R1+0x884] ;  /* 0x0008840001397983 */ /* 0x000ee80000300800 */
[----:B------:R-:W3:Y:S04]  /*9aa40*/  LDL.LU R58, [R1+0x888] ;  /* 0x00088800013a7983 */ /* 0x000ee80000300800 */
[----:B------:R-:W3:Y:S04]  /*9aa50*/  LDL.LU R59, [R1+0x88c] ;  /* 0x00088c00013b7983 */ /* 0x000ee80000300800 */
[----:B------:R-:W3:Y:S04]  /*9aa60*/  LDL.64 R44, [R1+0x80] ;  /* 0x00008000012c7983 */ /* 0x000ee80000100a00 */
[----:B------:R-:W4:Y:S04]  /*9aa70*/  LDL.LU R4, [R1+0x870] ;  /* 0x0008700001047983 */ /* 0x000f280000300800 */
[----:B------:R-:W4:Y:S04]  /*9aa80*/  LDL.LU R5, [R1+0x874] ;  /* 0x0008740001057983 */ /* 0x000f280000300800 */
[----:B------:R-:W4:Y:S04]  /*9aa90*/  LDL.LU R6, [R1+0x878] ;  /* 0x0008780001067983 */ /* 0x000f280000300800 */
[----:B------:R-:W4:Y:S04]  /*9aaa0*/  LDL.LU R7, [R1+0x87c] ;  /* 0x00087c0001077983 */ /* 0x000f280000300800 */
[----:B------:R-:W4:Y:S01]  /*9aab0*/  LDL.64 R48, [R1+0x70] ;  /* 0x0000700001307983 */ /* 0x000f220000100a00 */
[----:B------:R-:W-:-:S03]  /*9aac0*/  IMAD.MOV.U32 R0, RZ, RZ, R33 ;  /* 0x000000ffff007224 */ /* 0x000fc600078e0021 */
[----:B------:R-:W4:Y:S01]  /*9aad0*/  LDL.LU R28, [R1+0x860] ;  /* 0x00086000011c7983 */ /* 0x000f220000300800 */
[----:B------:R-:W-:-:S03]  /*9aae0*/  IMAD.MOV.U32 R2, RZ, RZ, R32 ;  /* 0x000000ffff027224 */ /* 0x000fc600078e0020 */
[----:B------:R-:W4:Y:S04]  /*9aaf0*/  LDL.LU R29, [R1+0x864] ;  /* 0x00086400011d7983 */ /* 0x000f280000300800 */
[----:B------:R-:W4:Y:S04]  /*9ab00*/  LDL.LU R30, [R1+0x868] ;  /* 0x00086800011e7983 */ /* 0x000f280000300800 */
[----:B------:R-:W4:Y:S04]  /*9ab10*/  LDL.LU R31, [R1+0x86c] ;  /* 0x00086c00011f7983 */ /* 0x000f280000300800 */
[----:B------:R-:W4:Y:S04]  /*9ab20*/  LDL.64 R32, [R1+0x60] ;  /* 0x0000600001207983 */ /* 0x000f280000100a00 */
[----:B------:R-:W-:Y:S04]  /*9ab30*/  STL [R1+0x4b54], R0 ;  /* 0x004b540001007387 */ /* 0x000fe80000100800 */
[----:B------:R-:W-:Y:S01]  /*9ab40*/  STL [R1+0x4b50], R2 ;  /* 0x004b500201007387 */ /* 0x000fe20000100800 */
[----:B--2---:R-:W-:-:S15]  /*9ab50*/  HMMA.16816.F32.BF16 R12, R40, R24, R20 ;  /* 0x00000018280c723c */ /* 0x004fde0000041814 */
[----:B------:R-:W-:-:S04]  /*9ab60*/  NOP ;  /* 0x0000000000007918 */ /* 0x000fc80000000000 */
[----:B------:R0:W-:Y:S04]  /*9ab70*/  STL.64 [R1+0x890], R12 ;  /* 0x0008900c01007387 */ /* 0x0001e80000100a00 */
[----:B------:R1:W-:Y:S04]  /*9ab80*/  STL.64 [R1+0x898], R14 ;  /* 0x0008980e01007387 */ /* 0x0003e80000100a00 */
[----:B------:R-:W2:Y:S04]  /*9ab90*/  LDL.LU R36, [R1+0x850] ;  /* 0x0008500001247983 */ /* 0x000ea80000300800 */
[----:B------:R-:W2:Y:S04]  /*9aba0*/  LDL.LU R37, [R1+0x854] ;  /* 0x0008540001257983 */ /* 0x000ea80000300800 */
[----:B------:R-:W2:Y:S04]  /*9abb0*/  LDL.LU R38, [R1+0x858] ;  /* 0x0008580001267983 */ /* 0x000ea80000300800 */
[----:B------:R-:W2:Y:S04]  /*9abc0*/  LDL.LU R39, [R1+0x85c] ;  /* 0x00085c0001277983 */ /* 0x000ea80000300800 */
[----:B------:R-:W2:Y:S04]  /*9abd0*/  LDL.64 R52, [R1+0x50] ;  /* 0x0000500001347983 */ /* 0x000ea80000100a00 */
[----:B0-----:R-:W2:Y:S04]  /*9abe0*/  LDL.LU R12, [R1+0x840] ;  /* 0x00084000010c7983 */ /* 0x001ea80000300800 */
[----:B------:R-:W2:Y:S04]  /*9abf0*/  LDL.LU R13, [R1+0x844] ;  /* 0x00084400010d7983 */ /* 0x000ea80000300800 */
[----:B-1----:R-:W2:Y:S04]  /*9ac00*/  LDL.LU R14, [R1+0x848] ;  /* 0x00084800010e7983 */ /* 0x002ea80000300800 */
[----:B------:R-:W2:Y:S04]  /*9ac10*/  LDL.LU R15, [R1+0x84c] ;  /* 0x00084c00010f7983 */ /* 0x000ea80000300800 */
[----:B------:R-:W2:Y:S04]  /*9ac20*/  LDL.64 R16, [R1+0x40] ;  /* 0x0000400001107983 */ /* 0x000ea80000100a00 */
[----:B------:R-:W2:Y:S04]  /*9ac30*/  LDL.LU R20, [R1+0x830] ;  /* 0x0008300001147983 */ /* 0x000ea80000300800 */
[----:B------:R-:W2:Y:S04]  /*9ac40*/  LDL.LU R21, [R1+0x834] ;  /* 0x0008340001157983 */ /* 0x000ea80000300800 */
[----:B------:R-:W2:Y:S01]  /*9ac50*/  LDL.LU R22, [R1+0x838] ;  /* 0x0008380001167983 */ /* 0x000ea20000300800 */
[----:B------:R-:W-:-:S02]  /*9ac60*/  IMAD.MOV.U32 R11, RZ, RZ, R24 ;  /* 0x000000ffff0b7224 */ /* 0x000fc400078e0018 */
[----:B------:R-:W-:Y:S01]  /*9ac70*/  IMAD.MOV.U32 R10, RZ, RZ, R25 ;  /* 0x000000ffff0a7224 */ /* 0x000fe200078e0019 */
[----:B------:R-:W2:Y:S04]  /*9ac80*/  LDL.LU R23, [R1+0x83c] ;  /* 0x00083c0001177983 */ /* 0x000ea80000300800 */
[----:B------:R-:W2:Y:S04]  /*9ac90*/  LDL.64 R24, [R1+0x30] ;  /* 0x0000300001187983 */ /* 0x000ea80000100a00 */
[----:B------:R-:W-:Y:S04]  /*9aca0*/  STL [R1+0x4b5c], R10 ;  /* 0x004b5c0a01007387 */ /* 0x000fe80000100800 */
[----:B------:R0:W-:Y:S01]  /*9acb0*/  STL [R1+0x4b58], R11 ;  /* 0x004b580b01007387 */ /* 0x0001e20000100800 */
[C---:B---3--:R-:W-:Y:S08]  /*9acc0*/  HMMA.16816.F32.BF16 R56, R40.reuse, R44, R56 ;  /* 0x0000002c2838723c */ /* 0x048ff00000041838 */
[----:B----4-:R-:W-:Y:S01]  /*9acd0*/  HMMA.16816.F32.BF16 R4, R40, R48, R4 ;  /* 0x000000302804723c */ /* 0x010fe20000041804 */
[----:B------:R-:W-:-:S02]  /*9ace0*/  IMAD.MOV.U32 R61, RZ, RZ, R45 ;  /* 0x000000ffff3d7224 */ /* 0x000fc400078e002d */
[----:B------:R-:W-:-:S05]  /*9acf0*/  IMAD.MOV.U32 R2, RZ, RZ, R44 ;  /* 0x000000ffff027224 */ /* 0x000fca00078e002c */
[----:B------:R-:W-:Y:S01]  /*9ad00*/  HMMA.16816.F32.BF16 R28, R40, R32, R28 ;  /* 0x00000020281c723c */ /* 0x000fe2000004181c */
[----:B------:R-:W-:Y:S02]  /*9ad10*/  IMAD.MOV.U32 R0, RZ, RZ, R49 ;  /* 0x000000ffff007224 */ /* 0x000fe400078e0031 */
[----:B------:R-:W-:Y:S04]  /*9ad20*/  STL.64 [R1+0x880], R56 ;  /* 0x0008803801007387 */ /* 0x000fe80000100a00 */
[----:B------:R1:W-:Y:S01]  /*9ad30*/  STL.64 [R1+0x888], R58 ;  /* 0x0008883a01007387 */ /* 0x0003e20000100a00 */
[----:B0-----:R-:W-:-:S03]  /*9ad40*/  MOV R11, R48 ;  /* 0x00000030000b7202 */ /* 0x001fc60000000f00 */
[----:B-1----:R-:W3:Y:S04]  /*9ad50*/  LDL.LU.64 R58, [R1+0x4c98] ;  /* 0x004c9800013a7983 */ /* 0x002ee80000300a00 */
[----:B------:R-:W4:Y:S04]  /*9ad60*/  LDL.LU.64 R56, [R1+0x4c90] ;  /* 0x004c900001387983 */ /* 0x000f280000300a00 */
[----:B------:R-:W3:Y:S04]  /*9ad70*/  LDL.LU.64 R44, [R1+0x4c88] ;  /* 0x004c8800012c7983 */ /* 0x000ee80000300a00 */
[----:B------:R-:W-:Y:S04]  /*9ad80*/  STL [R1+0x4b64], R61 ;  /* 0x004b643d01007387 */ /* 0x000fe80000100800 */
[----:B------:R-:W-:Y:S04]  /*9ad90*/  STL [R1+0x4b60], R2 ;  /* 0x004b600201007387 */ /* 0x000fe80000100800 */
[----:B------:R-:W-:Y:S04]  /*9ada0*/  STL.64 [R1+0x870], R4 ;  /* 0x0008700401007387 */ /* 0x000fe80000100a00 */
[----:B------:R0:W-:Y:S01]  /*9adb0*/  STL.64 [R1+0x878], R6 ;  /* 0x0008780601007387 */ /* 0x0001e20000100a00 */
[----:B------:R-:W-:-:S03]  /*9adc0*/  IMAD.MOV.U32 R10, RZ, RZ, R33 ;  /* 0x000000ffff0a7224 */ /* 0x000fc600078e0021 */
[----:B0-----:R-:W3:Y:S04]  /*9add0*/  LDL.LU.64 R6, [R1+0x4c80] ;  /* 0x004c800001067983 */ /* 0x001ee80000300a00 */
[----:B------:R-:W3:Y:S04]  /*9ade0*/  LDL.LU.64 R4, [R1+0x4c78] ;  /* 0x004c780001047983 */ /* 0x000ee80000300a00 */
[----:B------:R-:W-:Y:S04]  /*9adf0*/  STL [R1+0x4b6c], R0 ;  /* 0x004b6c0001007387 */ /* 0x000fe80000100800 */
[----:B------:R-:W-:Y:S04]  /*9ae00*/  STL [R1+0x4b68], R11 ;  /* 0x004b680b01007387 */ /* 0x000fe80000100800 */
[----:B------:R0:W-:Y:S04]  /*9ae10*/  STL.64 [R1+0x860], R28 ;  /* 0x0008601c01007387 */ /* 0x0001e80000100a00 */
[----:B------:R1:W-:Y:S01]  /*9ae20*/  STL.64 [R1+0x868], R30 ;  /* 0x0008681e01007387 */ /* 0x0003e20000100a00 */
[----:B------:R-:W-:-:S03]  /*9ae30*/  IMAD.MOV.U32 R2, RZ, RZ, R32 ;  /* 0x000000ffff027224 */ /* 0x000fc600078e0020 */
[----:B0-----:R-:W3:Y:S04]  /*9ae40*/  LDL.LU R28, [R1+0x820] ;  /* 0x00082000011c7983 */ /* 0x001ee80000300800 */
[----:B------:R-:W3:Y:S04]  /*9ae50*/  LDL.LU R29, [R1+0x824] ;  /* 0x00082400011d7983 */ /* 0x000ee80000300800 */
[----:B-1----:R-:W3:Y:S04]  /*9ae60*/  LDL.LU R30, [R1+0x828] ;  /* 0x00082800011e7983 */ /* 0x002ee80000300800 */
[----:B------:R-:W3:Y:S04]  /*9ae70*/  LDL.LU R31, [R1+0x82c] ;  /* 0x00082c00011f7983 */ /* 0x000ee80000300800 */
[----:B------:R-:W3:Y:S04]  /*9ae80*/  LDL.64 R32, [R1+0x20] ;  /* 0x0000200001207983 */ /* 0x000ee80000100a00 */
[----:B------:R-:W-:Y:S04]  /*9ae90*/  STL [R1+0x4b74], R10 ;  /* 0x004b740a01007387 */ /* 0x000fe80000100800 */
[----:B------:R-:W-:Y:S01]  /*9aea0*/  STL [R1+0x4b70], R2 ;  /* 0x004b700201007387 */ /* 0x000fe20000100800 */
[C---:B--2---:R-:W-:Y:S08]  /*9aeb0*/  HMMA.16816.F32.BF16 R36, R40.reuse, R52, R36 ;  /* 0x000000342824723c */ /* 0x044ff00000041824 */
[----:B------:R-:W-:Y:S01]  /*9aec0*/  HMMA.16816.F32.BF16 R12, R40, R16, R12 ;  /* 0x00000010280c723c */ /* 0x000fe2000004180c */
[----:B------:R-:W-:-:S02]  /*9aed0*/  IMAD.MOV.U32 R61, RZ, RZ, R53 ;  /* 0x000000ffff3d7224 */ /* 0x000fc400078e0035 */
[----:B------:R-:W-:-:S08]  /*9aee0*/  IMAD.MOV.U32 R11, RZ, RZ, R52 ;  /* 0x000000ffff0b7224 */ /* 0x000fd000078e0034 */
[----:B------:R-:W-:Y:S04]  /*9aef0*/  STL.64 [R1+0x850], R36 ;  /* 0x0008502401007387 */ /* 0x000fe80000100a00 */
[----:B------:R-:W-:Y:S04]  /*9af00*/  STL.64 [R1+0x858], R38 ;  /* 0x0008582601007387 */ /* 0x000fe80000100a00 */
[----:B------:R-:W-:Y:S04]  /*9af10*/  STL [R1+0x4b7c], R61 ;  /* 0x004b7c3d01007387 */ /* 0x000fe80000100800 */
[----:B------:R-:W-:Y:S04]  /*9af20*/  STL [R1+0x4b78], R11 ;  /* 0x004b780b01007387 */ /* 0x000fe80000100800 */
[----:B------:R-:W-:Y:S04]  /*9af30*/  STL.64 [R1+0x840], R12 ;  /* 0x0008400c01007387 */ /* 0x000fe80000100a00 */
[----:B------:R0:W-:Y:S02]  /*9af40*/  STL.64 [R1+0x848], R14 ;  /* 0x0008480e01007387 */ /* 0x0001e40000100a00 */
[----:B0-----:R-:W-:Y:S01]  /*9af50*/  HMMA.16816.F32.BF16 R12, R40, R24, R20 ;  /* 0x00000018280c723c */ /* 0x001fe20000041814 */
[----:B------:R-:W-:-:S02]  /*9af60*/  IMAD.MOV.U32 R0, RZ, RZ, R17 ;  /* 0x000000ffff007224 */ /* 0x000fc400078e0011 */
[----:B------:R-:W-:-:S03]  /*9af70*/  IMAD.MOV.U32 R2, RZ, RZ, R16 ;  /* 0x000000ffff027224 */ /* 0x000fc600078e0010 */
[----:B------:R-:W-:Y:S04]  /*9af80*/  STL [R1+0x4b84], R0 ;  /* 0x004b840001007387 */ /* 0x000fe80000100800 */
[----:B------:R-:W-:Y:S01]  /*9af90*/  STL [R1+0x4b80], R2 ;  /* 0x004b800201007387 */ /* 0x000fe20000100800 */
[----:B------:R-:W-:Y:S02]  /*9afa0*/  IMAD.MOV.U32 R11, RZ, RZ, R24 ;  /* 0x000000ffff0b7224 */ /* 0x000fe400078e0018 */
[----:B------:R-:W-:-:S06]  /*9afb0*/  IMAD.MOV.U32 R10, RZ, RZ, R25 ;  /* 0x000000ffff0a7224 */ /* 0x000fcc00078e0019 */
[----:B------:R0:W-:Y:S04]  /*9afc0*/  STL.64 [R1+0x830], R12 ;  /* 0x0008300c01007387 */ /* 0x0001e80000100a00 */
[----:B------:R1:W-:Y:S04]  /*9afd0*/  STL.64 [R1+0x838], R14 ;  /* 0x0008380e01007387 */ /* 0x0003e80000100a00 */
[----:B------:R-:W2:Y:S04]  /*9afe0*/  LDL.LU R48, [R1+0x810] ;  /* 0x0008100001307983 */ /* 0x000ea80000300800 */
[----:B------:R-:W2:Y:S04]  /*9aff0*/  LDL.LU R49, [R1+0x814] ;  /* 0x0008140001317983 */ /* 0x000ea80000300800 */
[----:B------:R-:W2:Y:S04]  /*9b000*/  LDL.LU R50, [R1+0x818] ;  /* 0x0008180001327983 */ /* 0x000ea80000300800 */
[----:B------:R-:W2:Y:S04]  /*9b010*/  LDL.LU R51, [R1+0x81c] ;  /* 0x00081c0001337983 */ /* 0x000ea80000300800 */
[----:B------:R-:W2:Y:S04]  /*9b020*/  LDL.64 R24, [R1+0x10] ;  /* 0x0000100001187983 */ /* 0x000ea80000100a00 */
[----:B------:R-:W4:Y:S04]  /*9b030*/  LDL.LU R36, [R1+0x800] ;  /* 0x0008000001247983 */ /* 0x000f280000300800 */
[----:B------:R-:W4:Y:S04]  /*9b040*/  LDL.LU R37, [R1+0x804] ;  /* 0x0008040001257983 */ /* 0x000f280000300800 */
[----:B------:R-:W4:Y:S04]  /*9b050*/  LDL.LU R38, [R1+0x808] ;  /* 0x0008080001267983 */ /* 0x000f280000300800 */
[----:B------:R-:W4:Y:S04]  /*9b060*/  LDL.LU R39, [R1+0x80c] ;  /* 0x00080c0001277983 */ /* 0x000f280000300800 */
[----:B------:R-:W4:Y:S04]  /*9b070*/  LDL.64 R52, [R1] ;  /* 0x0000000001347983 */ /* 0x000f280000100a00 */
[----:B0-----:R-:W4:Y:S04]  /*9b080*/  LDL.LU R12, [R1+0x7f0] ;  /* 0x0007f000010c7983 */ /* 0x001f280000300800 */
[----:B------:R-:W4:Y:S04]  /*9b090*/  LDL.LU R13, [R1+0x7f4] ;  /* 0x0007f400010d7983 */ /* 0x000f280000300800 */
[----:B-1----:R-:W4:Y:S04]  /*9b0a0*/  LDL.LU R14, [R1+0x7f8] ;  /* 0x0007f800010e7983 */ /* 0x002f280000300800 */
[----:B------:R-:W4:Y:S04]  /*9b0b0*/  LDL.LU R15, [R1+0x7fc] ;  /* 0x0007fc00010f7983 */ /* 0x000f280000300800 */
[----:B------:R-:W-:Y:S04]  /*9b0c0*/  STL [R1+0x4b8c], R10 ;  /* 0x004b8c0a01007387 */ /* 0x000fe80000100800 */
[----:B------:R-:W-:Y:S01]  /*9b0d0*/  STL [R1+0x4b88], R11 ;  /* 0x004b880b01007387 */ /* 0x000fe20000100800 */
[----:B---3--:R-:W-:Y:S01]  /*9b0e0*/  HMMA.16816.F32.BF16 R16, R40, R32, R28 ;  /* 0x000000202810723c */ /* 0x008fe2000004181c */
[----:B------:R-:W-:-:S02]  /*9b0f0*/  IMAD.MOV.U32 R2, RZ, RZ, R32 ;  /* 0x000000ffff027224 */ /* 0x000fc400078e0020 */
[----:B------:R-:W-:-:S15]  /*9b100*/  IMAD.MOV.U32 R61, RZ, RZ, R33 ;  /* 0x000000ffff3d7224 */ /* 0x000fde00078e0021 */
[----:B------:R-:W-:Y:S01]  /*9b110*/  NOP ;  /* 0x0000000000007918 */ /* 0x000fe20000000000 */
[----:B------:R0:W-:Y:S04]  /*9b120*/  STL.64 [R1+0x820], R16 ;  /* 0x0008201001007387 */ /* 0x0001e80000100a00 */
[----:B------:R1:W-:Y:S04]  /*9b130*/  STL.64 [R1+0x828], R18 ;  /* 0x0008281201007387 */ /* 0x0003e80000100a00 */
[----:B0-----:R-:W3:Y:S04]  /*9b140*/  LDL.LU R16, [R1+0x7e0] ;  /* 0x0007e00001107983 */ /* 0x001ee80000300800 */
[----:B------:R-:W3:Y:S04]  /*9b150*/  LDL.LU R17, [R1+0x7e4] ;  /* 0x0007e40001117983 */ /* 0x000ee80000300800 */
        /* <DEDUP_REMOVED lines=14> */
[----:B------:R0:W-:Y:S01]  /*9b240*/  STL [R1+0x4b90], R2 ;  /* 0x004b900201007387 */ /* 0x0001e20000100800 */
[C---:B--2---:R-:W-:Y:S08]  /*9b250*/  HMMA.16816.F32.BF16 R48, R40.reuse, R24, R48 ;  /* 0x000000182830723c */ /* 0x044ff00000041830 */
[----:B----4-:R-:W-:Y:S01]  /*9b260*/  HMMA.16816.F32.BF16 R36, R40, R52, R36 ;  /* 0x000000342824723c */ /* 0x010fe20000041824 */
[----:B------:R-:W-:-:S02]  /*9b270*/  IMAD.MOV.U32 R11, RZ, RZ, R24 ;  /* 0x000000ffff0b7224 */ /* 0x000fc400078e0018 */
[----:B------:R-:W-:Y:S02]  /*9b280*/  IMAD.MOV.U32 R0, RZ, RZ, R25 ;  /* 0x000000ffff007224 */ /* 0x000fe400078e0019 */
[----:B0-----:R-:W-:Y:S02]  /*9b290*/  IMAD.MOV.U32 R2, RZ, RZ, R52 ;  /* 0x000000ffff027224 */ /* 0x001fe400078e0034 */
[----:B------:R-:W-:-:S04]  /*9b2a0*/  IMAD.MOV.U32 R10, RZ, RZ, R53 ;  /* 0x000000ffff0a7224 */ /* 0x000fc800078e0035 */
[----:B------:R-:W-:Y:S04]  /*9b2b0*/  STL.64 [R1+0x810], R48 ;  /* 0x0008103001007387 */ /* 0x000fe80000100a00 */
[----:B------:R0:W-:Y:S04]  /*9b2c0*/  STL.64 [R1+0x818], R50 ;  /* 0x0008183201007387 */ /* 0x0001e80000100a00 */
[----:B0-----:R-:W2:Y:S04]  /*9b2d0*/  LDL.LU.64 R50, [R1+0x4c70] ;  /* 0x004c700001327983 */ /* 0x001ea80000300a00 */
[----:B------:R-:W3:Y:S04]  /*9b2e0*/  LDL.LU.64 R48, [R1+0x4c68] ;  /* 0x004c680001307983 */ /* 0x000ee80000300a00 */
[----:B------:R-:W4:Y:S04]  /*9b2f0*/  LDL.LU R24, [R1+0x7a0] ;  /* 0x0007a00001187983 */ /* 0x000f280000300800 */
[----:B------:R-:W4:Y:S04]  /*9b300*/  LDL.LU R25, [R1+0x7a4] ;  /* 0x0007a40001197983 */ /* 0x000f280000300800 */
[----:B------:R-:W4:Y:S04]  /*9b310*/  LDL.LU R26, [R1+0x7a8] ;  /* 0x0007a800011a7983 */ /* 0x000f280000300800 */
[----:B------:R-:W4:Y:S04]  /*9b320*/  LDL.LU R27, [R1+0x7ac] ;  /* 0x0007ac00011b7983 */ /* 0x000f280000300800 */
[----:B------:R-:W-:Y:S04]  /*9b330*/  STL.64 [R1+0x800], R36 ;  /* 0x0008002401007387 */ /* 0x000fe80000100a00 */
[----:B------:R0:W-:Y:S04]  /*9b340*/  STL.64 [R1+0x808], R38 ;  /* 0x0008082601007387 */ /* 0x0001e80000100a00 */
[----:B0-----:R-:W2:Y:S04]  /*9b350*/  LDL.LU.64 R38, [R1+0x4c60] ;  /* 0x004c600001267983 */ /* 0x001ea80000300a00 */
[----:B------:R-:W2:Y:S04]  /*9b360*/  LDL.LU.64 R36, [R1+0x4c58] ;  /* 0x004c580001247983 */ /* 0x000ea80000300a00 */
[----:B------:R-:W2:Y:S04]  /*9b370*/  LDL.LU.64 R54, [R1+0x4c50] ;  /* 0x004c500001367983 */ /* 0x000ea80000300a00 */
[----:B------:R-:W2:Y:S01]  /*9b380*/  LDL.LU.64 R52, [R1+0x4c48] ;  /* 0x004c480001347983 */ /* 0x000ea20000300a00 */
[----:B------:R-:W-:-:S15]  /*9b390*/  HMMA.16816.F32.BF16 R12, R40, R56, R12 ;  /* 0x00000038280c723c */ /* 0x000fde000004180c */
[----:B------:R-:W-:-:S04]  /*9b3a0*/  NOP ;  /* 0x0000000000007918 */ /* 0x000fc80000000000 */
[----:B------:R0:W-:Y:S04]  /*9b3b0*/  STL.64 [R1+0x7f0], R12 ;  /* 0x0007f00c01007387 */ /* 0x0001e80000100a00 */
[----:B------:R-:W-:Y:S04]  /*9b3c0*/  STL.64 [R1+0x7f8], R14 ;  /* 0x0007f80e01007387 */ /* 0x000fe80000100a00 */
[----:B0-----:R-:W4:Y:S04]  /*9b3d0*/  LDL.LU.64 R12, [R1+0x4c40] ;  /* 0x004c4000010c7983 */ /* 0x001f280000300a00 */
[----:B------:R-:W-:Y:S04]  /*9b3e0*/  STL.64 [R1+0x4a20], R58 ;  /* 0x004a203a01007387 */ /* 0x000fe80000100a00 */
[----:B------:R0:W-:Y:S04]  /*9b3f0*/  STL.64 [R1+0x4a18], R56 ;  /* 0x004a183801007387 */ /* 0x0001e80000100a00 */
[----:B0-----:R-:W4:Y:S04]  /*9b400*/  LDL.LU R56, [R1+0x760] ;  /* 0x0007600001387983 */ /* 0x001f280000300800 */
[----:B------:R-:W4:Y:S04]  /*9b410*/  LDL.LU R57, [R1+0x764] ;  /* 0x0007640001397983 */ /* 0x000f280000300800 */
[----:B------:R-:W4:Y:S04]  /*9b420*/  LDL.LU R58, [R1+0x768] ;  /* 0x00076800013a7983 */ /* 0x000f280000300800 */
[----:B------:R-:W4:Y:S01]  /*9b430*/  LDL.LU R59, [R1+0x76c] ;  /* 0x00076c00013b7983 */ /* 0x000f220000300800 */
[C---:B---3--:R-:W-:Y:S08]  /*9b440*/  HMMA.16816.F32.BF16 R20, R40.reuse, R48, R20 ;  /* 0x000000302814723c */ /* 0x048ff00000041814 */
[C---:B--2---:R-:W-:Y:S08]  /*9b450*/  HMMA.16816.F32.BF16 R16, R40.reuse, R52, R16 ;  /* 0x000000342810723c */ /* 0x044ff00000041810 */
[C---:B------:R-:W-:Y:S11]  /*9b460*/  HMMA.16816.F32.BF16 R32, R40.reuse, R36, R32 ;  /* 0x000000242820723c */ /* 0x040ff60000041820 */
[----:B------:R0:W-:Y:S04]  /*9b470*/  STL.64 [R1+0x7e0], R16 ;  /* 0x0007e01001007387 */ /* 0x0001e80000100a00 */
[----:B------:R-:W-:Y:S04]  /*9b480*/  STL.64 [R1+0x7e8], R18 ;  /* 0x0007e81201007387 */ /* 0x000fe80000100a00 */
[----:B0-----:R-:W2:Y:S04]  /*9b490*/  LDL.LU.64 R16, [R1+0x4c38] ;  /* 0x004c380001107983 */ /* 0x001ea80000300a00 */
        /* <DEDUP_REMOVED lines=9> */
[----:B------:R-:W2:Y:S04]  /*9b530*/  LDL.LU.64 R20, [R1+0x4c28] ;  /* 0x004c280001147983 */ /* 0x000ea80000300a00 */
[----:B------:R-:W-:Y:S04]  /*9b540*/  STL [R1+0x4ba8], R50 ;  /* 0x004ba83201007387 */ /* 0x000fe80000100800 */
[----:B------:R-:W-:Y:S04]  /*9b550*/  STL.64 [R1+0x4ba0], R48 ;  /* 0x004ba03001007387 */ /* 0x000fe80000100a00 */
[----:B------:R-:W-:Y:S04]  /*9b560*/  STL.64 [R1+0x7c0], R32 ;  /* 0x0007c02001007387 */ /* 0x000fe80000100a00 */
[----:B------:R0:W-:Y:S04]  /*9b570*/  STL.64 [R1+0x7c8], R34 ;  /* 0x0007c82201007387 */ /* 0x0001e80000100a00 */
[----:B0-----:R-:W2:Y:S04]  /*9b580*/  LDL.LU.64 R34, [R1+0x4c20] ;  /* 0x004c200001227983 */ /* 0x001ea80000300a00 */
[----:B------:R-:W2:Y:S04]  /*9b590*/  LDL.LU.64 R32, [R1+0x4c18] ;  /* 0x004c180001207983 */ /* 0x000ea80000300a00 */
[----:B------:R-:W-:Y:S04]  /*9b5a0*/  STL [R1+0x4bc8], R38 ;  /* 0x004bc82601007387 */ /* 0x000fe80000100800 */
        /* <DEDUP_REMOVED lines=22> */
[----:B------:R-:W2:Y:S04]  /*9b710*/  LDL.LU R29, [R1+0x794] ;  /* 0x00079400011d7983 */ /* 0x000ea80000300800 */
[----:B------:R-:W2:Y:S04]  /*9b720*/  LDL.LU R30, [R1+0x798] ;  /* 0x00079800011e7983 */ /* 0x000ea80000300800 */
[----:B------:R-:W2:Y:S04]  /*9b730*/  LDL.LU R31, [R1+0x79c] ;  /* 0x00079c00011f7983 */ /* 0x000ea80000300800 */
[----:B----4-:R-:W-:Y:S04]  /*9b740*/  STL.64 [R1+0x4a60], R26 ;  /* 0x004a601a01007387 */ /* 0x010fe80000100a00 */
[----:B---3--:R0:W-:Y:S01]  /*9b750*/  STL.64 [R1+0x4a58], R24 ;  /* 0x004a581801007387 */ /* 0x0081e20000100a00 */
[C---:B--2---:R-:W-:Y:S08]  /*9b760*/  HMMA.16816.F32.BF16 R28, R40.reuse, R24, R28 ;  /* 0x00000018281c723c */ /* 0x044ff0000004181c */
[C---:B0-----:R-:W-:Y:S11]  /*9b770*/  HMMA.16816.F32.BF16 R24, R40.reuse, R20, R32 ;  /* 0x000000142818723c */ /* 0x041ff60000041820 */
[----:B------:R-:W-:Y:S04]  /*9b780*/  STL.64 [R1+0x790], R28 ;  /* 0x0007901c01007387 */ /* 0x000fe80000100a00 */
[----:B------:R-:W-:Y:S04]  /*9b790*/  STL.64 [R1+0x798], R30 ;  /* 0x0007981e01007387 */ /* 0x000fe80000100a00 */
[----:B------:R-:W-:Y:S04]  /*9b7a0*/  STL.64 [R1+0x4a10], R22 ;  /* 0x004a101601007387 */ /* 0x000fe80000100a00 */
[----:B------:R0:W-:Y:S04]  /*9b7b0*/  STL.64 [R1+0x4a08], R20 ;  /* 0x004a081401007387 */ /* 0x0001e80000100a00 */
[----:B------:R-:W-:Y:S04]  /*9b7c0*/  STL.64 [R1+0x780], R24 ;  /* 0x0007801801007387 */ /* 0x000fe80000100a00 */
[----:B------:R1:W-:Y:S01]  /*9b7d0*/  STL.64 [R1+0x788], R26 ;  /* 0x0007881a01007387 */ /* 0x0003e20000100a00 */
[C---:B0-----:R-:W-:Y:S08]  /*9b7e0*/  HMMA.16816.F32.BF16 R20, R40.reuse, R12, R56 ;  /* 0x0000000c2814723c */ /* 0x041ff00000041838 */
[----:B-1----:R-:W-:Y:S01]  /*9b7f0*/  HMMA.16816.F32.BF16 R24, R40, R16, R52 ;  /* 0x000000102818723c */ /* 0x002fe20000041834 */
[----:B------:R-:W-:-:S02]  /*9b800*/  IMAD.MOV.U32 R56, RZ, RZ, R45 ;  /* 0x000000ffff387224 */ /* 0x000fc400078e002d */
[----:B------:R-:W-:-:S15]  /*9b810*/  IMAD.MOV.U32 R57, RZ, RZ, R44 ;  /* 0x000000ffff397224 */ /* 0x000fde00078e002c */
[----:B------:R-:W-:Y:S01]  /*9b820*/  NOP ;  /* 0x0000000000007918 */ /* 0x000fe20000000000 */
[----:B------:R0:W-:Y:S04]  /*9b830*/  STL.64 [R1+0x770], R24 ;  /* 0x0007701801007387 */ /* 0x0001e80000100a00 */
        /* <DEDUP_REMOVED lines=8> */
[----:B0-----:R-:W-:Y:S02]  /*9b8c0*/  IMAD.MOV.U32 R25, RZ, RZ, R4 ;  /* 0x000000ffff197224 */ /* 0x001fe400078e0004 */
[----:B------:R-:W-:Y:S01]  /*9b8d0*/  IMAD.MOV.U32 R24, RZ, RZ, R5 ;  /* 0x000000ffff187224 */ /* 0x000fe200078e0005 */
[----:B---3--:R-:W-:Y:S04]  /*9b8e0*/  STL.64 [R1+0x4bb8], R54 ;  /* 0x004bb83601007387 */ /* 0x008fe80000100a00 */
[----:B--2---:R-:W-:Y:S04]  /*9b8f0*/  STL.64 [R1+0x4bb0], R52 ;  /* 0x004bb03401007387 */ /* 0x004fe80000100a00 */
        /* <DEDUP_REMOVED lines=13> */
[----:B------:R-:W2:Y:S04]  /*9b9d0*/  LDL.64 R36, [R1+0x130] ;  /* 0x0001300001247983 */ /* 0x000ea80000100a00 */
[----:B------:R-:W2:Y:S01]  /*9b9e0*/  LDL.LU R20, [R1+0x370] ;  /* 0x0003700001147983 */ /* 0x000ea20000300800 */
[----:B------:R-:W-:-:S03]  /*9b9f0*/  MOV R18, R22 ;  /* 0x0000001600127202 */ /* 0x000fc60000000f00 */
        /* <DEDUP_REMOVED lines=19> */
[----:B------:R-:W-:Y:S04]  /*9bb30*/  STL.64 [R1+0x4a00], R18 ;  /* 0x004a001201007387 */ /* 0x000fe80000100a00 */
[----:B------:R-:W-:Y:S04]  /*9bb40*/  STL.64 [R1+0x49f8], R16 ;  /* 0x0049f81001007387 */ /* 0x000fe80000100a00 */
        /* <DEDUP_REMOVED lines=12> */
[----:B------:R-:W-:Y:S01]  /*9bc10*/  STL.64 [R1+0x4b48], R8 ;  /* 0x004b480801007387 */ /* 0x000fe20000100a00 */
[----:B----4-:R-:W-:Y:S03]  /*9bc20*/  HMMA.16816.F32.BF16 R40, R40, R4, R44 ;  /* 0x000000042828723c */ /* 0x010fe6000004182c */
[----:B------:R-:W4:Y:S04]  /*9bc30*/  LDL.LU.64 R46, [R1+0x4be0] ;  /* 0x004be000012e7983 */ /* 0x000f280000300a00 */
[----:B------:R-:W4:-:S12]  /*9bc40*/  LDL.LU.64 R44, [R1+0x4bd8] ;  /* 0x004bd800012c7983 */ /* 0x000f180000300a00 */
[----:B------:R0:W-:Y:S04]  /*9bc50*/  STL.64 [R1+0x3d0], R40 ;  /* 0x0003d02801007387 */ /* 0x0001e80000100a00 */
[----:B------:R-:W-:Y:S01]  /*9bc60*/  STL.64 [R1+0x3d8], R42 ;  /* 0x0003d82a01007387 */ /* 0x000fe20000100a00 */
[----:B0-----:R-:W-:Y:S02]  /*9bc70*/  IMAD.MOV.U32 R40, RZ, RZ, R39 ;  /* 0x000000ffff287224 */ /* 0x001fe400078e0027 */
[----:B------:R-:W-:Y:S02]  /*9bc80*/  IMAD.MOV.U32 R41, RZ, RZ, R3 ;  /* 0x000000ffff297224 */ /* 0x000fe400078e0003 */
[----:B--2---:R-:W-:Y:S02]  /*9bc90*/  IMAD.MOV.U32 R3, RZ, RZ, R36 ;  /* 0x000000ffff037224 */ /* 0x004fe400078e0024 */
[----:B------:R-:W-:Y:S01]  /*9bca0*/  IMAD.MOV.U32 R39, RZ, RZ, R37 ;  /* 0x000000ffff277224 */ /* 0x000fe200078e0025 */
[----:B----4-:R-:W-:-:S15]  /*9bcb0*/  HMMA.16816.F32.BF16 R32, R44, R36, R32 ;  /* 0x000000242c20723c */ /* 0x010fde0000041820 */
[----:B------:R-:W-:-:S04]  /*9bcc0*/  NOP ;  /* 0x0000000000007918 */ /* 0x000fc80000000000 */
[----:B------:R0:W-:Y:S04]  /*9bcd0*/  STL.64 [R1+0x3c0], R32 ;  /* 0x0003c02001007387 */ /* 0x0001e80000100a00 */
[----:B------:R-:W-:Y:S04]  /*9bce0*/  STL.64 [R1+0x3c8], R34 ;  /* 0x0003c82201007387 */ /* 0x000fe80000100a00 */
[----:B0-----:R-:W2:Y:S04]  /*9bcf0*/  LDL.LU.64 R32, [R1+0x4bd0] ;  /* 0x004bd00001207983 */ /* 0x001ea80000300a00 */
[----:B------:R-:W4:Y:S04]  /*9bd00*/  LDL.LU R38, [R1+0x4bc8] ;  /* 0x004bc80001267983 */ /* 0x000f280000300800 */
[----:B------:R-:W2:Y:S01]  /*9bd10*/  LDL.LU.64 R36, [R1+0x4bc0] ;  /* 0x004bc00001247983 */ /* 0x000ea20000300a00 */
[----:B------:R-:W-:Y:S01]  /*9bd20*/  HMMA.16816.F32.BF16 R52, R44, R48, R52 ;  /* 0x000000302c34723c */ /* 0x000fe20000041834 */
[----:B------:R-:W-:-:S02]  /*9bd30*/  IMAD.MOV.U32 R16, RZ, RZ, R60 ;  /* 0x000000ffff107224 */ /* 0x000fc400078e003c */
[----:B------:R-:W-:Y:S02]  /*9bd40*/  IMAD.MOV.U32 R17, RZ, RZ, R51 ;  /* 0x000000ffff117224 */ /* 0x000fe400078e0033 */
[----:B------:R-:W-:Y:S02]  /*9bd50*/  IMAD.MOV.U32 R60, RZ, RZ, R48 ;  /* 0x000000ffff3c7224 */ /* 0x000fe400078e0030 */
[----:B------:R-:W-:Y:S01]  /*9bd60*/  IMAD.MOV.U32 R51, RZ, RZ, R49 ;  /* 0x000000ffff337224 */ /* 0x000fe200078e0031 */
[----:B----4-:R-:W-:Y:S04]  /*9bd70*/  STL.64 [R1+0x4a70], R38 ;  /* 0x004a702601007387 */ /* 0x010fe80000100a00 */
[----:B--2---:R0:W-:Y:S04]  /*9bd80*/  STL.64 [R1+0x4a68], R36 ;  /* 0x004a682401007387 */ /* 0x0041e80000100a00 */
[----:B0-----:R-:W2:Y:S04]  /*9bd90*/  LDL.LU R36, [R1+0x390] ;  /* 0x0003900001247983 */ /* 0x001ea80000300800 */
[----:B------:R-:W2:Y:S04]  /*9bda0*/  LDL.LU R37, [R1+0x394] ;  /* 0x0003940001257983 */ /* 0x000ea80000300800 */
[----:B------:R-:W2:Y:S04]  /*9bdb0*/  LDL.LU R38, [R1+0x398] ;  /* 0x0003980001267983 */ /* 0x000ea80000300800 */
[----:B------:R-:W2:Y:S04]  /*9bdc0*/  LDL.LU R39, [R1+0x39c] ;  /* 0x00039c0001277983 */ /* 0x000ea80000300800 */
[----:B------:R-:W-:Y:S04]  /*9bdd0*/  STL.64 [R1+0x3b0], R52 ;  /* 0x0003b03401007387 */ /* 0x000fe80000100a00 */
[----:B------:R0:W-:Y:S04]  /*9bde0*/  STL.64 [R1+0x3b8], R54 ;  /* 0x0003b83601007387 */ /* 0x0001e80000100a00 */
[----:B0-----:R-:W4:Y:S04]  /*9bdf0*/  LDL.LU.64 R54, [R1+0x4bb8] ;  /* 0x004bb80001367983 */ /* 0x001f280000300a00 */
[----:B------:R-:W4:Y:S04]  /*9be00*/  LDL.LU.64 R52, [R1+0x4bb0] ;  /* 0x004bb00001347983 */ /* 0x000f280000300a00 */
[----:B------:R-:W2:Y:S04]  /*9be10*/  LDL.LU R50, [R1+0x4ba8] ;  /* 0x004ba80001327983 */ /* 0x000ea80000300800 */
[----:B------:R-:W3:Y:S01]  /*9be20*/  LDL.LU.64 R48, [R1+0x4ba0] ;  /* 0x004ba00001307983 */ /* 0x000ee20000300a00 */
[C---:B------:R-:W-:Y:S08]  /*9be30*/  HMMA.16816.F32.BF16 R16, R44.reuse, R16, R12 ;  /* 0x000000102c10723c */ /* 0x040ff0000004180c */
[----:B------:R-:W-:Y:S01]  /*9be40*/  HMMA.16816.F32.BF16 R12, R44, R24, R20 ;  /* 0x000000182c0c723c */ /* 0x000fe20000041814 */
[----:B--2---:R-:W-:Y:S04]  /*9be50*/  STL.64 [R1+0x4a80], R50 ;  /* 0x004a803201007387 */ /* 0x004fe80000100a00 */
[----:B---3--:R0:W-:Y:S02]  /*9be60*/  STL.64 [R1+0x4a78], R48 ;  /* 0x004a783001007387 */ /* 0x0081e40000100a00 */
[----:B0-----:R-:W-:-:S02]  /*9be70*/  IMAD.MOV.U32 R48, RZ, RZ, R7 ;  /* 0x000000ffff307224 */ /* 0x001fc400078e0007 */
[----:B------:R-:W-:-:S07]  /*9be80*/  IMAD.MOV.U32 R49, RZ, RZ, R6 ;  /* 0x000000ffff317224 */ /* 0x000fce00078e0006 */
[C---:B------:R-:W-:Y:S01]  /*9be90*/  HMMA.16816.F32.BF16 R48, R44.reuse, R48, R56 ;  /* 0x000000302c30723c */ /* 0x040fe20000041838 */
[----:B------:R-:W4:Y:S01]  /*9bea0*/  LDL.LU.64 R56, [R1+0x4b98] ;  /* 0x004b980001387983 */ /* 0x000f220000300a00 */
[----:B------:R-:W0:Y:S06]  /*9beb0*/  S2R R59, SR_TID.X ;  /* 0x00000000003b7919 */ /* 0x000e2c0000002100 */
[----:B------:R-:W-:Y:S01]  /*9bec0*/  HMMA.16816.F32.BF16 R36, R44, R40, R36 ;  /* 0x000000282c24723c */ /* 0x000fe20000041824 */
[C---:B0-----:R-:W-:Y:S01]  /*9bed0*/  LOP3.LUT R35, R59.reuse, 0x7, RZ, 0xc0, !PT ;  /* 0x000000073b237812 */ /* 0x041fe200078ec0ff */
[----:B------:R-:W-:-:S02]  /*9bee0*/  IMAD.SHL.U32 R58, R59, 0x40, RZ ;  /* 0x000000403b3a7824 */ /* 0x000fc400078e00ff */
[----:B------:R-:W-:Y:S02]  /*9bef0*/  IMAD.SHL.U32 R59, R59, 0x2, RZ ;  /* 0x000000023b3b7824 */ /* 0x000fe400078e00ff */
[----:B------:R-:W-:-:S05]  /*9bf00*/  IMAD R35, R35, 0x90, RZ ;  /* 0x0000009023237824 */ /* 0x000fca00078e02ff */
[----:B------:R-:W-:-:S04]  /*9bf10*/  LOP3.LUT R59, R35, 0x10, R59, 0x78, !PT ;  /* 0x00000010233b7812 */ /* 0x000fc800078e783b */
[----:B------:R-:W-:-:S04]  /*9bf20*/  LOP3.LUT R59, R59, 0x400, R58, 0xf8, !PT ;  /* 0x000004003b3b7812 */ /* 0x000fc800078ef83a */
[----:B------:R-:W-:-:S05]  /*9bf30*/  LOP3.LUT R59, R59, 0x40, RZ, 0x3c, !PT ;  /* 0x000000403b3b7812 */ /* 0x000fca00078e3cff */
[----:B------:R-:W0:Y:S01]  /*9bf40*/  LDSM.16.MT88.4 R40, [R59+UR5+0x13000] ;  /* 0x013000053b28783b */ /* 0x000e220008004200 */
[----:B------:R-:W-:Y:S01]  /*9bf50*/  IMAD.MOV.U32 R7, RZ, RZ, R39 ;  /* 0x000000ffff077224 */ /* 0x000fe200078e0027 */
[----:B------:R-:W-:Y:S02]  /*9bf60*/  MOV R6, R38 ;  /* 0x0000002600067202 */ /* 0x000fe40000000f00 */
[----:B------:R-:W-:Y:S04]  /*9bf70*/  STL.64 [R1+0x3a0], R48 ;  /* 0x0003a03001007387 */ /* 0x000fe80000100a00 */
[----:B------:R-:W-:Y:S04]  /*9bf80*/  STL.64 [R1+0x3a8], R50 ;  /* 0x0003a83201007387 */ /* 0x000fe80000100a00 */
[----:B------:R-:W-:Y:S04]  /*9bf90*/  STL.64 [R1+0x390], R36 ;  /* 0x0003902401007387 */ /* 0x000fe80000100a00 */
[----:B------:R-:W-:Y:S04]  /*9bfa0*/  STL [R1+0x44dc], R7 ;  /* 0x0044dc0701007387 */ /* 0x000fe80000100800 */
[----:B------:R-:W-:Y:S04]  /*9bfb0*/  STL [R1+0x44d8], R6 ;  /* 0x0044d80601007387 */ /* 0x000fe80000100800 */
[----:B------:R1:W-:Y:S02]  /*9bfc0*/  STL.64 [R1+0x49d8], R4 ;  /* 0x0049d80401007387 */ /* 0x0003e40000100a00 */
[C---:B-1----:R-:W-:Y:S02]  /*9bfd0*/  HMMA.16816.F32.BF16 R4, R44.reuse, R32, R28 ;  /* 0x000000202c04723c */ /* 0x042fe4000004181c */
[----:B------:R1:W-:Y:S04]  /*9bfe0*/  STL.64 [R1+0x380], R16 ;  /* 0x0003801001007387 */ /* 0x0003e80000100a00 */
[----:B------:R-:W-:Y:S04]  /*9bff0*/  STL.64 [R1+0x388], R18 ;  /* 0x0003881201007387 */ /* 0x000fe80000100a00 */
[----:B------:R-:W-:Y:S04]  /*9c000*/  STL.64 [R1+0x370], R12 ;  /* 0x0003700c01007387 */ /* 0x000fe80000100a00 */
[----:B------:R-:W-:Y:S04]  /*9c010*/  STL.64 [R1+0x378], R14 ;  /* 0x0003780e01007387 */ /* 0x000fe80000100a00 */
[----:B0-----:R-:W-:Y:S04]  /*9c020*/  STL.64 [R1+0x49d0], R42 ;  /* 0x0049d02a01007387 */ /* 0x001fe80000100a00 */
[----:B------:R-:W-:Y:S04]  /*9c030*/  STL.64 [R1+0x360], R4 ;  /* 0x0003600401007387 */ /* 0x000fe80000100a00 */
[----:B------:R4:W-:Y:S04]  /*9c040*/  STL.64 [R1+0x368], R6 ;  /* 0x0003680601007387 */ /* 0x0009e80000100a00 */
[----:B------:R-:W-:Y:S04]  /*9c050*/  STL.64 [R1+0x49c8], R40 ;  /* 0x0049c82801007387 */ /* 0x000fe80000100a00 */
[----:B-1----:R-:W2:Y:S01]  /*9c060*/  LDL.LU R16, [R1+0x630] ;  /* 0x0006300001107983 */ /* 0x002ea20000300800 */
[----:B----4-:R-:W-:-:S15]  /*9c070*/  HMMA.16816.F32.BF16 R4, R44, R56, R52 ;  /* 0x000000382c04723c */ /* 0x010fde0000041834 */
[----:B------:R-:W-:-:S04]  /*9c080*/  NOP ;  /* 0x0000000000007918 */ /* 0x000fc80000000000 */
[----:B------:R0:W-:Y:S04]  /*9c090*/  STL.64 [R1+0x740], R4 ;  /* 0x0007400401007387 */ /* 0x0001e80000100a00 */
[----:B------:R1:W-:Y:S04]  /*9c0a0*/  STL.64 [R1+0x748], R6 ;  /* 0x0007480601007387 */ /* 0x0003e80000100a00 */
[----:B------:R-:W2:Y:S04]  /*9c0b0*/  LDL.LU R17, [R1+0x634] ;  /* 0x0006340001117983 */ /* 0x000ea80000300800 */
[----:B------:R-:W3:Y:S04]  /*9c0c0*/  LDL.LU R18, [R1+0x638] ;  /* 0x0006380001127983 */ /* 0x000ee80000300800 */
[----:B------:R-:W3:Y:S04]  /*9c0d0*/  LDL.LU R19, [R1+0x63c] ;  /* 0x00063c0001137983 */ /* 0x000ee80000300800 */
[----:B---3--:R-:W-:Y:S04]  /*9c0e0*/  STL.64 [R1+0x4a90], R18 ;  /* 0x004a901201007387 */ /* 0x008fe80000100a00 */
[----:B--2---:R2:W-:Y:S04]  /*9c0f0*/  STL.64 [R1+0x4a88], R16 ;  /* 0x004a881001007387 */ /* 0x0045e80000100a00 */
[----:B0-----:R-:W3:Y:S04]  /*9c100*/  LDL.LU R4, [R1+0x650] ;  /* 0x0006500001047983 */ /* 0x001ee80000300800 */
[----:B------:R-:W3:Y:S04]  /*9c110*/  LDL.LU R5, [R1+0x654] ;  /* 0x0006540001057983 */ /* 0x000ee80000300800 */
[----:B-1----:R-:W4:Y:S04]  /*9c120*/  LDL.LU R6, [R1+0x658] ;  /* 0x0006580001067983 */ /* 0x002f280000300800 */
[----:B------:R-:W4:Y:S04]  /*9c130*/  LDL.LU R7, [R1+0x65c] ;  /* 0x00065c0001077983 */ /* 0x000f280000300800 */
[----:B----4-:R-:W-:Y:S04]  /*9c140*/  STL.64 [R1+0x4aa0], R6 ;  /* 0x004aa00601007387 */ /* 0x010fe80000100a00 */
[----:B---3--:R0:W-:Y:S04]  /*9c150*/  STL.64 [R1+0x4a98], R4 ;  /* 0x004a980401007387 */ /* 0x0081e80000100a00 */
[----:B------:R-:W3:Y:S04]  /*9c160*/  LDL.LU R40, [R1+0x660] ;  /* 0x0006600001287983 */ /* 0x000ee80000300800 */
[----:B------:R-:W3:Y:S04]  /*9c170*/  LDL.LU R41, [R1+0x664] ;  /* 0x0006640001297983 */ /* 0x000ee80000300800 */
[----:B------:R-:W4:Y:S04]  /*9c180*/  LDL.LU R42, [R1+0x668] ;  /* 0x00066800012a7983 */ /* 0x000f280000300800 */
[----:B------:R-:W4:Y:S01]  /*9c190*/  LDL.LU R43, [R1+0x66c] ;  /* 0x00066c00012b7983 */ /* 0x000f220000300800 */
[----:B------:R-:W-:-:S02]  /*9c1a0*/  IMAD.MOV.U32 R56, RZ, RZ, R2 ;  /* 0x000000ffff387224 */ /* 0x000fc400078e0002 */
[----:B------:R-:W-:Y:S02]  /*9c1b0*/  IMAD.MOV.U32 R57, RZ, RZ, R10 ;  /* 0x000000ffff397224 */ /* 0x000fe400078e000a */
[----:B------:R-:W-:Y:S02]  /*9c1c0*/  IMAD.MOV.U32 R32, RZ, RZ, R11 ;  /* 0x000000ffff207224 */ /* 0x000fe400078e000b */
[----:B------:R-:W-:Y:S01]  /*9c1d0*/  IMAD.MOV.U32 R33, RZ, RZ, R0 ;  /* 0x000000ffff217224 */ /* 0x000fe200078e0000 */
[----:B----4-:R-:W-:Y:S04]  /*9c1e0*/  STL.64 [R1+0x4ab0], R42 ;  /* 0x004ab02a01007387 */ /* 0x010fe80000100a00 */
[----:B---3--:R-:W-:Y:S04]  /*9c1f0*/  STL.64 [R1+0x4aa8], R40 ;  /* 0x004aa82801007387 */ /* 0x008fe80000100a00 */
[----:B------:R-:W3:Y:S04]  /*9c200*/  LDL.LU R2, [R1+0x4b90] ;  /* 0x004b900001027983 */ /* 0x000ee80000300800 */
[----:B------:R-:W4:Y:S04]  /*9c210*/  LDL.LU R10, [R1+0x4b8c] ;  /* 0x004b8c00010a7983 */ /* 0x000f280000300800 */
[----:B------:R1:W-:Y:S04]  /*9c220*/  STL.64 [R1+0x4ab8], R56 ;  /* 0x004ab83801007387 */ /* 0x0003e80000100a00 */
        /* <DEDUP_REMOVED lines=8> */
[----:B---3--:R-:W-:Y:S01]  /*9c2b0*/  IMAD.MOV.U32 R24, RZ, RZ, R2 ;  /* 0x000000ffff187224 */ /* 0x008fe200078e0002 */
[----:B--2---:R-:W-:Y:S04]  /*9c2c0*/  STL.64 [R1+0x4ad0], R30 ;  /* 0x004ad01e01007387 */ /* 0x004fe80000100a00 */
[----:B------:R2:W-:Y:S04]  /*9c2d0*/  STL.64 [R1+0x4ac8], R28 ;  /* 0x004ac81c01007387 */ /* 0x0005e80000100a00 */
[----:B------:R-:W0:Y:S04]  /*9c2e0*/  LDL.LU R2, [R1+0x4b80] ;  /* 0x004b800001027983 */ /* 0x000e280000300800 */
[----:B------:R-:W1:Y:S04]  /*9c2f0*/  LDL.LU R61, [R1+0x4b7c] ;  /* 0x004b7c00013d7983 */ /* 0x000e680000300800 */
        /* <DEDUP_REMOVED lines=16> */
[----:B0-----:R-:W-:-:S02]  /*9c400*/  IMAD.MOV.U32 R4, RZ, RZ, R2 ;  /* 0x000000ffff047224 */ /* 0x001fc400078e0002 */
[----:B------:R-:W-:Y:S02]  /*9c410*/  IMAD.MOV.U32 R5, RZ, RZ, R0 ;  /* 0x000000ffff057224 */ /* 0x000fe400078e0000 */
[----:B-1----:R-:W-:Y:S02]  /*9c420*/  IMAD.MOV.U32 R57, RZ, RZ, R61 ;  /* 0x000000ffff397224 */ /* 0x002fe400078e003d */
[----:B----4-:R-:W-:Y:S01]  /*9c430*/  IMAD.MOV.U32 R56, RZ, RZ, R11 ;  /* 0x000000ffff387224 */ /* 0x010fe200078e000b */
[----:B--2---:R-:W-:Y:S04]  /*9c440*/  STL.64 [R1+0x4b00], R18 ;  /* 0x004b001201007387 */ /* 0x004fe80000100a00 */
[----:B------:R0:W-:Y:S04]  /*9c450*/  STL.64 [R1+0x4af8], R16 ;  /* 0x004af81001007387 */ /* 0x0001e80000100a00 */
[----:B------:R-:W2:Y:S04]  /*9c460*/  LDL.LU R2, [R1+0x4b70] ;  /* 0x004b700001027983 */ /* 0x000ea80000300800 */
[----:B------:R-:W4:Y:S04]  /*9c470*/  LDL.LU R0, [R1+0x4b6c] ;  /* 0x004b6c0001007983 */ /* 0x000f280000300800 */
[----:B------:R-:W-:Y:S04]  /*9c480*/  STL.64 [R1+0x4b08], R4 ;  /* 0x004b080401007387 */ /* 0x000fe80000100a00 */
[----:B------:R-:W3:Y:S04]  /*9c490*/  LDL.LU R11, [R1+0x4b68] ;  /* 0x004b6800010b7983 */ /* 0x000ee80000300800 */
[----:B------:R-:W3:Y:S04]  /*9c4a0*/  LDL.LU R61, [R1+0x4b64] ;  /* 0x004b6400013d7983 */ /* 0x000ee80000300800 */
[----:B------:R-:W-:Y:S04]  /*9c4b0*/  STL.64 [R1+0x4b10], R56 ;  /* 0x004b103801007387 */ /* 0x000fe80000100a00 */
        /* <DEDUP_REMOVED lines=8> */
[----:B------:R-:W0:Y:S04]  /*9c540*/  LDL.LU R2, [R1+0x4b60] ;  /* 0x004b600001027983 */ /* 0x000e280000300800 */
[----:B------:R-:W2:Y:S04]  /*9c550*/  LDL.LU R10, [R1+0x4b5c] ;  /* 0x004b5c00010a7983 */ /* 0x000ea80000300800 */
[----:B------:R-:W-:Y:S04]  /*9c560*/  STL.64 [R1+0x4b28], R28 ;  /* 0x004b281c01007387 */ /* 0x000fe80000100a00 */
[----:B------:R-:W3:Y:S04]  /*9c570*/  LDL.LU R24, [R1+0x6e0] ;  /* 0x0006e00001187983 */ /* 0x000ee80000300800 */
[----:B------:R-:W3:Y:S04]  /*9c580*/  LDL.LU R25, [R1+0x6e4] ;  /* 0x0006e40001197983 */ /* 0x000ee80000300800 */
[----:B------:R-:W2:Y:S04]  /*9c590*/  LDL.LU R26, [R1+0x6e8] ;  /* 0x0006e800011a7983 */ /* 0x000ea80000300800 */
[----:B------:R-:W2:Y:S01]  /*9c5a0*/  LDL.LU R27, [R1+0x6ec] ;  /* 0x0006ec00011b7983 */ /* 0x000ea20000300800 */
[----:B------:R-:W-:Y:S01]  /*9c5b0*/  MOV R36, R11 ;  /* 0x0000000b00247202 */ /* 0x000fe20000000f00 */
[----:B----4-:R-:W-:-:S02]  /*9c5c0*/  IMAD.MOV.U32 R37, RZ, RZ, R0 ;  /* 0x000000ffff257224 */ /* 0x010fc400078e0000 */
[----:B--2---:R-:W-:Y:S04]  /*9c5d0*/  STL.64 [R1+0x4b38], R26 ;  /* 0x004b381a01007387 */ /* 0x004fe80000100a00 */
[----:B---3--:R-:W-:Y:S04]  /*9c5e0*/  STL.64 [R1+0x4b30], R24 ;  /* 0x004b301801007387 */ /* 0x008fe80000100a00 */
[----:B------:R-:W2:Y:S04]  /*9c5f0*/  LDL.LU R11, [R1+0x4b58] ;  /* 0x004b5800010b7983 */ /* 0x000ea80000300800 */
[----:B------:R-:W3:Y:S04]  /*9c600*/  LDL.LU R0, [R1+0x4b54] ;  /* 0x004b540001007983 */ /* 0x000ee80000300800 */
[----:B------:R1:W-:Y:S04]  /*9c610*/  STL.64 [R1+0x4b40], R36 ;  /* 0x004b402401007387 */ /* 0x0003e80000100a00 */
[----:B------:R-:W4:Y:S04]  /*9c620*/  LDL.LU R48, [R1+0x6f0] ;  /* 0x0006f00001307983 */ /* 0x000f280000300800 */
[----:B------:R-:W4:Y:S04]  /*9c630*/  LDL.LU R49, [R1+0x6f4] ;  /* 0x0006f40001317983 */ /* 0x000f280000300800 */
[----:B------:R-:W4:Y:S04]  /*9c640*/  LDL.LU R50, [R1+0x6f8] ;  /* 0x0006f80001327983 */ /* 0x000f280000300800 */
[----:B------:R-:W4:Y:S01]  /*9c650*/  LDL.LU R51, [R1+0x6fc] ;  /* 0x0006fc0001337983 */ /* 0x000f220000300800 */
[----:B0-----:R-:W-:-:S03]  /*9c660*/  IMAD.MOV.U32 R16, RZ, RZ, R2 ;  /* 0x000000ffff107224 */ /* 0x001fc600078e0002 */
[----:B------:R-:W2:Y:S04]  /*9c670*/  LDL.LU R2, [R1+0x4b50] ;  /* 0x004b500001027983 */ /* 0x000ea80000300800 */
[----:B-1----:R-:W4:Y:S04]  /*9c680*/  LDL.LU R36, [R1+0x730] ;  /* 0x0007300001247983 */ /* 0x002f280000300800 */
        /* <DEDUP_REMOVED lines=32> */
[----:B---3--:R-:W-:-:S02]  /*9c890*/  IMAD.MOV.U32 R29, RZ, RZ, R0 ;  /* 0x000000ffff1d7224 */ /* 0x008fc400078e0000 */
[----:B--2---:R-:W-:Y:S01]  /*9c8a0*/  IMAD.MOV.U32 R28, RZ, RZ, R2 ;  /* 0x000000ffff1c7224 */ /* 0x004fe200078e0002 */
[C---:B----4-:R-:W-:Y:S01]  /*9c8b0*/  HMMA.16816.F32.BF16 R36, R44.reuse, R8, R36 ;  /* 0x000000082c24723c */ /* 0x050fe20000041824 */
[----:B------:R-:W-:Y:S02]  /*9c8c0*/  IMAD.MOV.U32 R2, RZ, RZ, R8 ;  /* 0x000000ffff027224 */ /* 0x000fe400078e0008 */
[----:B------:R-:W-:Y:S02]  /*9c8d0*/  IMAD.MOV.U32 R0, RZ, RZ, R9 ;  /* 0x000000ffff007224 */ /* 0x000fe400078e0009 */
[----:B------:R-:W2:Y:S01]  /*9c8e0*/  LDL.LU.64 R8, [R1+0x4b48] ;  /* 0x004b480001087983 */ /* 0x000ea20000300a00 */
[----:B------:R-:W-:Y:S02]  /*9c8f0*/  IMAD.MOV.U32 R56, RZ, RZ, R11 ;  /* 0x000000ffff387224 */ /* 0x000fe400078e000b */
[----:B------:R-:W-:Y:S01]  /*9c900*/  IMAD.MOV.U32 R57, RZ, RZ, R10 ;  /* 0x000000ffff397224 */ /* 0x000fe200078e000a */
[C---:B------:R-:W-:Y:S08]  /*9c910*/  HMMA.16816.F32.BF16 R28, R44.reuse, R28, R24 ;  /* 0x0000001c2c1c723c */ /* 0x040ff00000041818 */
[----:B------:R-:W-:Y:S02]  /*9c920*/  HMMA.16816.F32.BF16 R56, R44, R56, R32 ;  /* 0x000000382c38723c */ /* 0x000fe40000041820 */
[----:B------:R-:W-:-:S02]  /*9c930*/  IMAD.MOV.U32 R11, RZ, RZ, R39 ;  /* 0x000000ffff0b7224 */ /* 0x000fc400078e0027 */
[----:B------:R-:W-:Y:S01]  /*9c940*/  IMAD.MOV.U32 R10, RZ, RZ, R38 ;  /* 0x000000ffff0a7224 */ /* 0x000fe200078e0026 */
[----:B------:R0:W-:Y:S04]  /*9c950*/  STL.64 [R1+0x730], R36 ;  /* 0x0007302401007387 */ /* 0x0001e80000100a00 */
[----:B0-----:R-:W3:Y:S04]  /*9c960*/  LDL.LU.64 R36, [R1+0x4b40] ;  /* 0x004b400001247983 */ /* 0x001ee80000300a00 */
[----:B------:R-:W-:Y:S04]  /*9c970*/  STL [R1+0x4504], R11 ;  /* 0x0045040b01007387 */ /* 0x000fe80000100800 */
[----:B------:R-:W-:Y:S04]  /*9c980*/  STL [R1+0x4500], R10 ;  /* 0x0045000a01007387 */ /* 0x000fe80000100800 */
[----:B--2---:R0:W-:Y:S04]  /*9c990*/  STL.64 [R1+0x49e0], R8 ;  /* 0x0049e00801007387 */ /* 0x0041e80000100a00 */
[----:B0-----:R-:W2:Y:S04]  /*9c9a0*/  LDL.LU R8, [R1+0x670] ;  /* 0x0006700001087983 */ /* 0x001ea80000300800 */
[----:B------:R-:W2:Y:S04]  /*9c9b0*/  LDL.LU R9, [R1+0x674] ;  /* 0x0006740001097983 */ /* 0x000ea80000300800 */
[----:B------:R-:W2:Y:S04]  /*9c9c0*/  LDL.LU R10, [R1+0x678] ;  /* 0x00067800010a7983 */ /* 0x000ea80000300800 */
[----:B------:R-:W2:Y:S04]  /*9c9d0*/  LDL.LU R11, [R1+0x67c] ;  /* 0x00067c00010b7983 */ /* 0x000ea80000300800 */
[----:B------:R-:W4:Y:S04]  /*9c9e0*/  LDL.LU.64 R26, [R1+0x4b38] ;  /* 0x004b3800011a7983 */ /* 0x000f280000300a00 */
[----:B------:R-:W4:Y:S04]  /*9c9f0*/  LDL.LU.64 R24, [R1+0x4b30] ;  /* 0x004b300001187983 */ /* 0x000f280000300a00 */
[----:B------:R0:W-:Y:S04]  /*9ca00*/  STL.64 [R1+0x720], R28 ;  /* 0x0007201c01007387 */ /* 0x0001e80000100a00 */
[----:B------:R-:W-:Y:S04]  /*9ca10*/  STL.64 [R1+0x728], R30 ;  /* 0x0007281e01007387 */ /* 0x000fe80000100a00 */
[----:B0-----:R-:W4:Y:S04]  /*9ca20*/  LDL.LU.64 R28, [R1+0x4b28] ;  /* 0x004b2800011c7983 */ /* 0x001f280000300a00 */
[----:B------:R-:W2:Y:S04]  /*9ca30*/  LDL.LU.64 R34, [R1+0x4b20] ;  /* 0x004b200001227983 */ /* 0x000ea80000300a00 */
[----:B------:R-:W2:Y:S04]  /*9ca40*/  LDL.LU.64 R32, [R1+0x4b18] ;  /* 0x004b180001207983 */ /* 0x000ea80000300a00 */
[----:B------:R0:W-:Y:S04]  /*9ca50*/  STL.64 [R1+0x710], R56 ;  /* 0x0007103801007387 */ /* 0x0001e80000100a00 */
[----:B------:R-:W-:Y:S04]  /*9ca60*/  STL.64 [R1+0x718], R58 ;  /* 0x0007183a01007387 */ /* 0x000fe80000100a00 */
[----:B0-----:R-:W2:Y:S01]  /*9ca70*/  LDL.LU.64 R56, [R1+0x4b10] ;  /* 0x004b100001387983 */ /* 0x001ea20000300a00 */
[----:B------:R-:W-:Y:S01]  /*9ca80*/  IMAD.MOV.U32 R17, RZ, RZ, R61 ;  /* 0x000000ffff117224 */ /* 0x000fe200078e003d */
[C---:B---3--:R-:W-:Y:S08]  /*9ca90*/  HMMA.16816.F32.BF16 R36, R44.reuse, R36, R48 ;  /* 0x000000242c24723c */ /* 0x048ff00000041830 */
[----:B------:R-:W-:Y:S01]  /*9caa0*/  HMMA.16816.F32.BF16 R16, R44, R16, R4 ;  /* 0x000000102c10723c */ /* 0x000fe20000041804 */
[----:B------:R-:W3:-:S15]  /*9cab0*/  LDL.LU.64 R4, [R1+0x4b08] ;  /* 0x004b080001047983 */ /* 0x000ede0000300a00 */
[----:B------:R-:W-:-:S03]  /*9cac0*/  NOP ;  /* 0x0000000000007918 */ /* 0x000fc60000000000 */
[----:B------:R-:W-:Y:S04]  /*9cad0*/  STL.64 [R1+0x700], R16 ;  /* 0x0007001001007387 */ /* 0x000fe80000100a00 */
[----:B------:R0:W-:Y:S04]  /*9cae0*/  STL.64 [R1+0x708], R18 ;  /* 0x0007081201007387 */ /* 0x0001e80000100a00 */
[----:B0-----:R-:W3:Y:S04]  /*9caf0*/  LDL.LU.64 R18, [R1+0x4b00] ;  /* 0x004b000001127983 */ /* 0x001ee80000300a00 */
[----:B------:R-:W3:Y:S04]  /*9cb00*/  LDL.LU.64 R16, [R1+0x4af8] ;  /* 0x004af80001107983 */ /* 0x000ee80000300a00 */
[----:B------:R-:W3:Y:S04]  /*9cb10*/  LDL.LU.64 R48, [R1+0x4af0] ;  /* 0x004af00001307983 */ /* 0x000ee80000300a00 */
[----:B------:R-:W-:Y:S04]  /*9cb20*/  STL.64 [R1+0x6f0], R36 ;  /* 0x0006f02401007387 */ /* 0x000fe80000100a00 */
[----:B------:R0:W-:Y:S04]  /*9cb30*/  STL.64 [R1+0x6f8], R38 ;  /* 0x0006f82601007387 */ /* 0x0001e80000100a00 */
[----:B0-----:R-:W3:Y:S04]  /*9cb40*/  LDL.LU.64 R38, [R1+0x4ae8] ;  /* 0x004ae80001267983 */ /* 0x001ee80000300a00 */
[----:B------:R-:W3:Y:S01]  /*9cb50*/  LDL.LU.64 R36, [R1+0x4ae0] ;  /* 0x004ae00001247983 */ /* 0x000ee20000300a00 */
[C---:B----4-:R-:W-:Y:S03]  /*9cb60*/  HMMA.16816.F32.BF16 R28, R44.reuse, R28, R24 ;  /* 0x0000001c2c1c723c */ /* 0x050fe60000041818 */
[----:B------:R-:W4:Y:S05]  /*9cb70*/  LDL.LU.64 R24, [R1+0x4ad8] ;  /* 0x004ad80001187983 */ /* 0x000f2a0000300a00 */
[C---:B--2---:R-:W-:Y:S11]  /*9cb80*/  HMMA.16816.F32.BF16 R56, R44.reuse, R56, R32 ;  /* 0x000000382c38723c */ /* 0x044ff60000041820 */
[----:B------:R-:W-:Y:S04]  /*9cb90*/  STL.64 [R1+0x6e0], R28 ;  /* 0x0006e01c01007387 */ /* 0x000fe80000100a00 */
[----:B------:R0:W-:Y:S04]  /*9cba0*/  STL.64 [R1+0x6e8], R30 ;  /* 0x0006e81e01007387 */ /* 0x0001e80000100a00 */
[----:B0-----:R-:W2:Y:S04]  /*9cbb0*/  LDL.LU.64 R30, [R1+0x4ad0] ;  /* 0x004ad000011e7983 */ /* 0x001ea80000300a00 */
[----:B------:R-:W2:Y:S04]  /*9cbc0*/  LDL.LU.64 R28, [R1+0x4ac8] ;  /* 0x004ac800011c7983 */ /* 0x000ea80000300a00 */
[----:B------:R-:W2:Y:S04]  /*9cbd0*/  LDL.LU.64 R32, [R1+0x4ac0] ;  /* 0x004ac00001207983 */ /* 0x000ea80000300a00 */
[----:B------:R0:W-:Y:S04]  /*9cbe0*/  STL.64 [R1+0x6d0], R56 ;  /* 0x0006d03801007387 */ /* 0x0001e80000100a00 */
[----:B------:R-:W-:Y:S04]  /*9cbf0*/  STL.64 [R1+0x6d8], R58 ;  /* 0x0006d83a01007387 */ /* 0x000fe80000100a00 */
[----:B0-----:R-:W2:Y:S01]  /*9cc00*/  LDL.LU.64 R56, [R1+0x4ab8] ;  /* 0x004ab80001387983 */ /* 0x001ea20000300a00 */
[C---:B---3--:R-:W-:Y:S08]  /*9cc10*/  HMMA.16816.F32.BF16 R4, R44.reuse, R4, R40 ;  /* 0x000000042c04723c */ /* 0x048ff00000041828 */
[C---:B------:R-:W-:Y:S01]  /*9cc20*/  HMMA.16816.F32.BF16 R48, R44.reuse, R48, R16 ;  /* 0x000000302c30723c */ /* 0x040fe20000041810 */
[----:B------:R-:W3:Y:S04]  /*9cc30*/  LDL.LU.64 R42, [R1+0x4ab0] ;  /* 0x004ab000012a7983 */ /* 0x000ee80000300a00 */
[----:B------:R-:W3:Y:S06]  /*9cc40*/  LDL.LU.64 R40, [R1+0x4aa8] ;  /* 0x004aa80001287983 */ /* 0x000eec0000300a00 */
        /* <DEDUP_REMOVED lines=10> */
[----:B----4-:R-:W-:Y:S03]  /*9ccf0*/  HMMA.16816.F32.BF16 R24, R44, R24, R36 ;  /* 0x000000182c18723c */ /* 0x010fe60000041824 */
[----:B------:R-:W4:Y:S04]  /*9cd00*/  LDL.LU.64 R38, [R1+0x4a70] ;  /* 0x004a700001267983 */ /* 0x000f280000300a00 */
[----:B------:R-:W3:-:S12]  /*9cd10*/  LDL.LU.64 R36, [R1+0x4a68] ;  /* 0x004a680001247983 */ /* 0x000ed80000300a00 */
[----:B------:R-:W-:Y:S01]  /*9cd20*/  STL.64 [R1+0x6a0], R24 ;  /* 0x0006a01801007387 */ /* 0x000fe20000100a00 */
[C---:B--2---:R-:W-:Y:S03]  /*9cd30*/  HMMA.16816.F32.BF16 R32, R44.reuse, R32, R28 ;  /* 0x000000202c20723c */ /* 0x044fe6000004181c */
[----:B------:R0:W-:Y:S05]  /*9cd40*/  STL.64 [R1+0x6a8], R26 ;  /* 0x0006a81a01007387 */ /* 0x0001ea0000100a00 */
[C---:B------:R-:W-:Y:S01]  /*9cd50*/  HMMA.16816.F32.BF16 R56, R44.reuse, R56, R52 ;  /* 0x000000382c38723c */ /* 0x040fe20000041834 */
[----:B0-----:R-:W2:Y:S04]  /*9cd60*/  LDL.LU.64 R26, [R1+0x4a60] ;  /* 0x004a6000011a7983 */ /* 0x001ea80000300a00 */
        /* <DEDUP_REMOVED lines=8> */
[----:B------:R-:W3:Y:S04]  /*9cdf0*/  LDL.LU.64 R52, [R1+0x4a28] ;  /* 0x004a280001347983 */ /* 0x000ee80000300a00 */
[----:B------:R-:W-:Y:S04]  /*9ce00*/  STL.64 [R1+0x680], R56 ;  /* 0x0006803801007387 */ /* 0x000fe80000100a00 */
[----:B------:R0:W-:Y:S04]  /*9ce10*/  STL.64 [R1+0x688], R58 ;  /* 0x0006883a01007387 */ /* 0x0001e80000100a00 */
[----:B0-----:R-:W2:Y:S04]  /*9ce20*/  LDL.LU.64 R58, [R1+0x4a20] ;  /* 0x004a2000013a7983 */ /* 0x001ea80000300a00 */
[----:B------:R-:W2:Y:S02]  /*9ce30*/  LDL.LU.64 R56, [R1+0x4a18] ;  /* 0x004a180001387983 */ /* 0x000ea40000300a00 */
[----:B--2---:R-:W-:Y:S02]  /*9ce40*/  HMMA.16816.F32.BF16 R8, R44, R56, R8 ;  /* 0x000000382c08723c */ /* 0x004fe40000041808 */
[----:B------:R-:W-:Y:S04]  /*9ce50*/  STL.64 [R1+0x4930], R58 ;  /* 0x0049303a01007387 */ /* 0x000fe80000100a00 */
[----:B------:R-:W-:-:S13]  /*9ce60*/  STL.64 [R1+0x4928], R56 ;  /* 0x0049283801007387 */ /* 0x000fda0000100a00 */
[----:B------:R-:W-:Y:S04]  /*9ce70*/  STL.64 [R1+0x670], R8 ;  /* 0x0006700801007387 */ /* 0x000fe80000100a00 */
[----:B------:R3:W-:Y:S02]  /*9ce80*/  STL.64 [R1+0x678], R10 ;  /* 0x0006780a01007387 */ /* 0x0007e40000100a00 */
[C---:B---3--:R-:W-:Y:S02]  /*9ce90*/  HMMA.16816.F32.BF16 R8, R44.reuse, R52, R40 ;  /* 0x000000342c08723c */ /* 0x048fe40000041828 */
[----:B------:R-:W-:Y:S04]  /*9cea0*/  STL.64 [R1+0x4940], R54 ;  /* 0x0049403601007387 */ /* 0x000fe80000100a00 */
[----:B------:R-:W-:Y:S02]  /*9ceb0*/  STL.64 [R1+0x4938], R52 ;  /* 0x0049383401007387 */ /* 0x000fe40000100a00 */
[C---:B------:R-:W-:Y:S08]  /*9cec0*/  HMMA.16816.F32.BF16 R40, R44.reuse, R48, R4 ;  /* 0x000000302c28723c */ /* 0x040ff00000041804 */
[C---:B------:R-:W-:Y:S03]  /*9ced0*/  HMMA.16816.F32.BF16 R4, R44.reuse, R32, R16 ;  /* 0x000000202c04723c */ /* 0x040fe60000041810 */
[----:B------:R-:W-:Y:S04]  /*9cee0*/  STL.64 [R1+0x660], R8 ;  /* 0x0006600801007387 */ /* 0x000fe80000100a00 */
[----:B------:R0:W-:Y:S02]  /*9cef0*/  STL.64 [R1+0x668], R10 ;  /* 0x0006680a01007387 */ /* 0x0001e40000100a00 */
[C---:B0-----:R-:W-:Y:S02]  /*9cf00*/  HMMA.16816.F32.BF16 R8, R44.reuse, R36, R12 ;  /* 0x000000242c08723c */ /* 0x041fe4000004180c */
[----:B------:R-:W-:Y:S04]  /*9cf10*/  STL.64 [R1+0x650], R40 ;  /* 0x0006502801007387 */ /* 0x000fe80000100a00 */
[----:B------:R-:W-:Y:S04]  /*9cf20*/  STL.64 [R1+0x658], R42 ;  /* 0x0006582a01007387 */ /* 0x000fe80000100a00 */
[----:B------:R-:W-:Y:S09]  /*9cf30*/  STL.64 [R1+0x4950], R34 ;  /* 0x0049502201007387 */ /* 0x000ff20000100a00 */
[----:B------:R-:W-:Y:S04]  /*9cf40*/  STL.64 [R1+0x640], R8 ;  /* 0x0006400801007387 */ /* 0x000fe80000100a00 */
[----:B------:R-:W-:Y:S04]  /*9cf50*/  STL.64 [R1+0x648], R10 ;  /* 0x0006480a01007387 */ /* 0x000fe80000100a00 */
[----:B------:R-:W-:Y:S04]  /*9cf60*/  STL.64 [R1+0x4948], R32 ;  /* 0x0049482001007387 */ /* 0x000fe80000100a00 */
[----:B------:R-:W-:Y:S04]  /*9cf70*/  STL.64 [R1+0x630], R4 ;  /* 0x0006300401007387 */ /* 0x000fe80000100a00 */
[----:B------:R0:W-:Y:S02]  /*9cf80*/  STL.64 [R1+0x638], R6 ;  /* 0x0006380601007387 */ /* 0x0001e40000100a00 */
[----:B0-----:R-:W-:Y:S02]  /*9cf90*/  HMMA.16816.F32.BF16 R4, R44, R28, R20 ;  /* 0x0000001c2c04723c */ /* 0x001fe40000041814 */
[----:B------:R-:W2:-:S15]  /*9cfa0*/  LDL.LU R20, [R1+0x610] ;  /* 0x0006100001147983 */ /* 0x000e9e0000300800 */
[----:B------:R-:W-:Y:S02]  /*9cfb0*/  NOP ;  /* 0x0000000000007918 */ /* 0x000fe40000000000 */
        /* <DEDUP_REMOVED lines=45> */
[----:B0-----:R-:W2:Y:S01]  /*9d290*/  LDL.LU.64 R24, [R1+0x110] ;  /* 0x0001100001187983 */ /* 0x001ea20000300a00 */
[----:B---3--:R-:W-:-:S15]  /*9d2a0*/  HMMA.16816.F32.BF16 R16, R44, R20, R16 ;  /* 0x000000142c10723c */ /* 0x008fde0000041810 */
[----:B------:R-:W-:-:S04]  /*9d2b0*/  NOP ;  /* 0x0000000000007918 */ /* 0x000fc80000000000 */
[----:B------:R-:W-:Y:S04]  /*9d2c0*/  STL.64 [R1+0x600], R16 ;  /* 0x0006001001007387 */ /* 0x000fe80000100a00 */
[----:B------:R0:W-:Y:S04]  /*9d2d0*/  STL.64 [R1+0x608], R18 ;  /* 0x0006081201007387 */ /* 0x0001e80000100a00 */
[----:B0-----:R-:W3:Y:S04]  /*9d2e0*/  LDL.LU.64 R18, [R1+0x4a00] ;  /* 0x004a000001127983 */ /* 0x001ee80000300a00 */
[----:B------:R-:W3:Y:S04]  /*9d2f0*/  LDL.LU.64 R16, [R1+0x49f8] ;  /* 0x0049f80001107983 */ /* 0x000ee80000300a00 */
[----:B--2---:R-:W-:Y:S04]  /*9d300*/  STL.64 [R1+0x4918], R22 ;  /* 0x0049181601007387 */ /* 0x004fe80000100a00 */
        /* <DEDUP_REMOVED lines=11> */
[----:B------:R-:W-:Y:S04]  /*9d3c0*/  STL.64 [R1+0x4908], R18 ;  /* 0x0049081201007387 */ /* 0x000fe80000100a00 */
[----:B------:R-:W-:Y:S01]  /*9d3d0*/  STL.64 [R1+0x4900], R16 ;  /* 0x0049001001007387 */ /* 0x000fe20000100a00 */
[----:B--2---:R-:W-:-:S15]  /*9d3e0*/  HMMA.16816.F32.BF16 R8, R44, R12, R8 ;  /* 0x0000000c2c08723c */ /* 0x004fde0000041808 */
[----:B------:R-:W-:-:S04]  /*9d3f0*/  NOP ;  /* 0x0000000000007918 */ /* 0x000fc80000000000 */
[----:B------:R0:W-:Y:S04]  /*9d400*/  STL.64 [R1+0x5e0], R8 ;  /* 0x0005e00801007387 */ /* 0x0001e80000100a00 */
[----:B------:R-:W-:Y:S04]  /*9d410*/  STL.64 [R1+0x5e8], R10 ;  /* 0x0005e80a01007387 */ /* 0x000fe80000100a00 */
[----:B0-----:R-:W2:Y:S04]  /*9d420*/  LDL.LU.64 R8, [R1+0x49e0] ;  /* 0x0049e00001087983 */ /* 0x001ea80000300a00 */
[----:B---3--:R-:W-:Y:S04]  /*9d430*/  STL.64 [R1+0x48f8], R14 ;  /* 0x0048f80e01007387 */ /* 0x008fe80000100a00 */
[----:B------:R0:W-:Y:S04]  /*9d440*/  STL.64 [R1+0x48f0], R12 ;  /* 0x0048f00c01007387 */ /* 0x0001e80000100a00 */
[----:B0-----:R-:W3:Y:S04]  /*9d450*/  LDL.LU R12, [R1+0x5b0] ;  /* 0x0005b000010c7983 */ /* 0x001ee80000300800 */
[----:B------:R-:W3:Y:S04]  /*9d460*/  LDL.LU R13, [R1+0x5b4] ;  /* 0x0005b400010d7983 */ /* 0x000ee80000300800 */
[----:B------:R-:W3:Y:S04]  /*9d470*/  LDL.LU R14, [R1+0x5b8] ;  /* 0x0005b800010e7983 */ /* 0x000ee80000300800 */
[----:B------:R-:W3:Y:S01]  /*9d480*/  LDL.LU R15, [R1+0x5bc] ;  /* 0x0005bc00010f7983 */ /* 0x000ee20000300800 */
[----:B--2---:R-:W-:-:S15]  /*9d490*/  HMMA.16816.F32.BF16 R4, R44, R8, R4 ;  /* 0x000000082c04723c */ /* 0x004fde0000041804 */
[----:B------:R-:W-:-:S04]  /*9d4a0*/  NOP ;  /* 0x0000000000007918 */ /* 0x000fc80000000000 */
[----:B------:R0:W-:Y:S04]  /*9d4b0*/  STL.64 [R1+0x5d0], R4 ;  /* 0x0005d00401007387 */ /* 0x0001e80000100a00 */
[----:B------:R-:W-:Y:S04]  /*9d4c0*/  STL.64 [R1+0x5d8], R6 ;  /* 0x0005d80601007387 */ /* 0x000fe80000100a00 */
[----:B0-----:R-:W2:Y:S04]  /*9d4d0*/  LDL.LU.64 R4, [R1+0x49d8] ;  /* 0x0049d80001047983 */ /* 0x001ea80000300a00 */
[----:B------:R0:W-:Y:S02]  /*9d4e0*/  STL.64 [R1+0x49b0], R8 ;  /* 0x0049b00801007387 */ /* 0x0001e40000100a00 */
[----:B0-----:R-:W-:-:S02]  /*9d4f0*/  IMAD.MOV.U32 R8, RZ, RZ, R3 ;  /* 0x000000ffff087224 */ /* 0x001fc400078e0003 */
[----:B------:R-:W0:Y:S01]  /*9d500*/  S2R R3, SR_TID.X ;  /* 0x0000000000037919 */ /* 0x000e220000002100 */
[----:B----4-:R-:W-:Y:S02]  /*9d510*/  IMAD.MOV.U32 R9, RZ, RZ, R39 ;  /* 0x000000ffff097224 */ /* 0x010fe400078e0027 */
[----:B------:R-:W-:Y:S01]  /*9d520*/  IMAD.MOV.U32 R17, RZ, RZ, R51 ;  /* 0x000000ffff117224 */ /* 0x000fe200078e0033 */
[----:B--2---:R-:W-:Y:S01]  /*9d530*/  HMMA.16816.F32.BF16 R44, R44, R4, R40 ;  /* 0x000000042c2c723c */ /* 0x004fe20000041828 */
[----:B------:R-:W2:Y:S04]  /*9d540*/  LDL.LU.64 R42, [R1+0x49d0] ;  /* 0x0049d000012a7983 */ /* 0x000ea80000300a00 */
[----:B------:R-:W2:Y:S04]  /*9d550*/  LDL.LU.64 R40, [R1+0x49c8] ;  /* 0x0049c80001287983 */ /* 0x000ea80000300a00 */
[----:B------:R1:W-:Y:S10]  /*9d560*/  STL.64 [R1+0x4978], R4 ;  /* 0x0049780401007387 */ /* 0x0003f40000100a00 */
[----:B------:R-:W-:Y:S04]  /*9d570*/  STL.64 [R1+0x350], R44 ;  /* 0x0003502c01007387 */ /* 0x000fe80000100a00 */
[----:B------:R-:W-:Y:S04]  /*9d580*/  STL.64 [R1+0x358], R46 ;  /* 0x0003582e01007387 */ /* 0x000fe80000100a00 */
[----:B-1----:R-:W2:Y:S04]  /*9d590*/  LDL.LU R4, [R1+0x5c0] ;  /* 0x0005c00001047983 */ /* 0x002ea80000300800 */
[----:B------:R-:W2:Y:S04]  /*9d5a0*/  LDL.LU R5, [R1+0x5c4] ;  /* 0x0005c40001057983 */ /* 0x000ea80000300800 */
[----:B------:R-:W2:Y:S04]  /*9d5b0*/  LDL.LU R6, [R1+0x5c8] ;  /* 0x0005c80001067983 */ /* 0x000ea80000300800 */
[----:B------:R-:W2:Y:S01]  /*9d5c0*/  LDL.LU R7, [R1+0x5cc] ;  /* 0x0005cc0001077983 */ /* 0x000ea20000300800 */
        /* <DEDUP_REMOVED lines=8> */
[----:B------:R-:W-:-:S03]  /*9d650*/  IMAD.MOV.U32 R16, RZ, RZ, R60 ;  /* 0x000000ffff107224 */ /* 0x000fc600078e003c */
[----:B0-----:R-:W-:Y:S04]  /*9d660*/  STL.64 [R1+0x48c8], R46 ;  /* 0x0048c82e01007387 */ /* 0x001fe80000100a00 */
[----:B------:R2:W-:Y:S02]  /*9d670*/  STL.64 [R1+0x48c0], R44 ;  /* 0x0048c02c01007387 */ /* 0x0005e40000100a00 */
[C---:B--2---:R-:W-:Y:S08]  /*9d680*/  HMMA.16816.F32.BF16 R44, R40.reuse, R8, R4 ;  /* 0x00000008282c723c */ /* 0x044ff00000041804 */
[C---:B---3--:R-:W-:Y:S08]  /*9d690*/  HMMA.16816.F32.BF16 R8, R40.reuse, R16, R12 ;  /* 0x000000102808723c */ /* 0x048ff0000004180c */
[C---:B------:R-:W-:Y:S03]  /*9d6a0*/  HMMA.16816.F32.BF16 R4, R40.reuse, R24, R20 ;  /* 0x000000182804723c */ /* 0x040fe60000041814 */
        /* <DEDUP_REMOVED lines=8> */
[----:B------:R-:W-:Y:S01]  /*9d730*/  IMAD.MOV.U32 R46, RZ, RZ, R33 ;  /* 0x000000ffff2e7224 */ /* 0x000fe200078e0021 */
[----:B------:R-:W-:Y:S01]  /*9d740*/  MOV R45, R24 ;  /* 0x00000018002d7202 */ /* 0x000fe20000000f00 */
[----:B------:R-:W-:-:S14]  /*9d750*/  IMAD.MOV.U32 R44, RZ, RZ, R25 ;  /* 0x000000ffff2c7224 */ /* 0x000fdc00078e0019 */
[----:B------:R-:W-:Y:S04]  /*9d760*/  STL.64 [R1+0x590], R4 ;  /* 0x0005900401007387 */ /* 0x000fe80000100a00 */
[----:B------:R0:W-:Y:S02]  /*9d770*/  STL.64 [R1+0x598], R6 ;  /* 0x0005980601007387 */ /* 0x0001e40000100a00 */
[----:B0-----:R-:W-:Y:S02]  /*9d780*/  HMMA.16816.F32.BF16 R4, R40, R56, R52 ;  /* 0x000000382804723c */ /* 0x001fe40000041834 */
[----:B------:R-:W-:Y:S04]  /*9d790*/  STL.64 [R1+0x4988], R46 ;  /* 0x0049882e01007387 */ /* 0x000fe80000100a00 */
[----:B------:R0:W-:-:S13]  /*9d7a0*/  STL.64 [R1+0x4980], R44 ;  /* 0x0049802c01007387 */ /* 0x0001da0000100a00 */
[----:B------:R-:W-:Y:S04]  /*9d7b0*/  STL.64 [R1+0x580], R4 ;  /* 0x0005800401007387 */ /* 0x000fe80000100a00 */
[----:B------:R-:W-:Y:S04]  /*9d7c0*/  STL.64 [R1+0x588], R6 ;  /* 0x0005880601007387 */ /* 0x000fe80000100a00 */
[----:B------:R-:W2:Y:S04]  /*9d7d0*/  LDL.LU R28, [R1+0x570] ;  /* 0x00057000011c7983 */ /* 0x000ea80000300800 */
[----:B------:R-:W2:Y:S04]  /*9d7e0*/  LDL.LU R29, [R1+0x574] ;  /* 0x00057400011d7983 */ /* 0x000ea80000300800 */
[----:B------:R-:W2:Y:S04]  /*9d7f0*/  LDL.LU R30, [R1+0x578] ;  /* 0x00057800011e7983 */ /* 0x000ea80000300800 */
[----:B------:R-:W2:Y:S04]  /*9d800*/  LDL.LU R31, [R1+0x57c] ;  /* 0x00057c00011f7983 */ /* 0x000ea80000300800 */
[----:B------:R-:W2:Y:S04]  /*9d810*/  LDL.LU.64 R32, [R1+0xe0] ;  /* 0x0000e00001207983 */ /* 0x000ea80000300a00 */
[----:B------:R-:W3:Y:S04]  /*9d820*/  LDL.LU R12, [R1+0x530] ;  /* 0x00053000010c7983 */ /* 0x000ee80000300800 */
[----:B------:R-:W3:Y:S04]  /*9d830*/  LDL.LU R13, [R1+0x534] ;  /* 0x00053400010d7983 */ /* 0x000ee80000300800 */
[----:B------:R-:W4:Y:S04]  /*9d840*/  LDL.LU R14, [R1+0x538] ;  /* 0x00053800010e7983 */ /* 0x000f280000300800 */
[----:B------:R-:W4:Y:S04]  /*9d850*/  LDL.LU R15, [R1+0x53c] ;  /* 0x00053c00010f7983 */ /* 0x000f280000300800 */
[----:B----4-:R-:W-:Y:S04]  /*9d860*/  STL.64 [R1+0x49c0], R14 ;  /* 0x0049c00e01007387 */ /* 0x010fe80000100a00 */
[----:B---3--:R1:W-:Y:S04]  /*9d870*/  STL.64 [R1+0x49b8], R12 ;  /* 0x0049b80c01007387 */ /* 0x0083e80000100a00 */
[----:B0-----:R-:W3:Y:S04]  /*9d880*/  LDL.LU R44, [R1+0x540] ;  /* 0x00054000012c7983 */ /* 0x001ee80000300800 */
[----:B------:R-:W3:Y:S04]  /*9d890*/  LDL.LU R45, [R1+0x544] ;  /* 0x00054400012d7983 */ /* 0x000ee80000300800 */
[----:B------:R-:W3:Y:S04]  /*9d8a0*/  LDL.LU R46, [R1+0x548] ;  /* 0x00054800012e7983 */ /* 0x000ee80000300800 */
[----:B------:R-:W3:Y:S04]  /*9d8b0*/  LDL.LU R47, [R1+0x54c] ;  /* 0x00054c00012f7983 */ /* 0x000ee80000300800 */
[----:B-1----:R-:W4:Y:S04]  /*9d8c0*/  LDL.LU R12, [R1+0x560] ;  /* 0x00056000010c7983 */ /* 0x002f280000300800 */
[----:B------:R-:W4:Y:S04]  /*9d8d0*/  LDL.LU R13, [R1+0x564] ;  /* 0x00056400010d7983 */ /* 0x000f280000300800 */
[----:B------:R-:W4:Y:S04]  /*9d8e0*/  LDL.LU R14, [R1+0x568] ;  /* 0x00056800010e7983 */ /* 0x000f280000300800 */
[----:B------:R-:W4:Y:S04]  /*9d8f0*/  LDL.LU R15, [R1+0x56c] ;  /* 0x00056c00010f7983 */ /* 0x000f280000300800 */
[----:B------:R-:W4:Y:S01]  /*9d900*/  LDL.64 R8, [R1+0xd0] ;  /* 0x0000d00001087983 */ /* 0x000f220000100a00 */
[----:B--2---:R-:W-:Y:S03]  /*9d910*/  HMMA.16816.F32.BF16 R20, R40, R32, R28 ;  /* 0x000000202814723c */ /* 0x004fe6000004181c */
[----:B------:R-:W2:Y:S01]  /*9d920*/  LDL.LU.64 R16, [R1+0xa0] ;  /* 0x0000a00001107983 */ /* 0x000ea20000300a00 */
[----:B------:R-:W-:-:S03]  /*9d930*/  IMAD.MOV.U32 R39, RZ, RZ, R57 ;  /* 0x000000ffff277224 */ /* 0x000fc600078e0039 */
[----:B------:R-:W2:Y:S04]  /*9d940*/  LDL.LU R52, [R1+0x520] ;  /* 0x0005200001347983 */ /* 0x000ea80000300800 */
[----:B------:R-:W2:Y:S04]  /*9d950*/  LDL.LU R53, [R1+0x524] ;  /* 0x0005240001357983 */ /* 0x000ea80000300800 */
[----:B------:R-:W2:Y:S01]  /*9d960*/  LDL.LU R54, [R1+0x528] ;  /* 0x0005280001367983 */ /* 0x000ea20000300800 */
[----:B------:R-:W-:-:S03]  /*9d970*/  IMAD.MOV.U32 R51, RZ, RZ, R56 ;  /* 0x000000ffff337224 */ /* 0x000fc600078e0038 */
[----:B------:R-:W2:Y:S04]  /*9d980*/  LDL.LU R55, [R1+0x52c] ;  /* 0x00052c0001377983 */ /* 0x000ea80000300800 */
[----:B------:R-:W2:Y:S04]  /*9d990*/  LDL.LU.64 R56, [R1+0x90] ;  /* 0x0000900001387983 */ /* 0x000ea80000300a00 */
[----:B------:R-:W-:Y:S04]  /*9d9a0*/  STL.64 [R1+0x49a8], R38 ;  /* 0x0049a82601007387 */ /* 0x000fe80000100a00 */
[----:B------:R0:W-:Y:S04]  /*9d9b0*/  STL.64 [R1+0x49a0], R36 ;  /* 0x0049a02401007387 */ /* 0x0001e80000100a00 */
[----:B0-----:R-:W2:Y:S04]  /*9d9c0*/  LDL.LU.64 R36, [R1+0xc0] ;  /* 0x0000c00001247983 */ /* 0x001ea80000300a00 */
[----:B------:R-:W-:Y:S04]  /*9d9d0*/  STL.64 [R1+0x4998], R50 ;  /* 0x0049983201007387 */ /* 0x000fe80000100a00 */
[----:B------:R0:W-:Y:S01]  /*9d9e0*/  STL.64 [R1+0x4990], R48 ;  /* 0x0049903001007387 */ /* 0x0001e20000100a00 */
[----:B------:R-:W-:-:S03]  /*9d9f0*/  IMAD.MOV.U32 R60, RZ, RZ, R33 ;  /* 0x000000ffff3c7224 */ /* 0x000fc600078e0021 */
[----:B0-----:R-:W3:Y:S04]  /*9da00*/  LDL.LU R48, [R1+0x550] ;  /* 0x0005500001307983 */ /* 0x001ee80000300800 */
[----:B------:R-:W3:Y:S04]  /*9da10*/  LDL.LU R49, [R1+0x554] ;  /* 0x0005540001317983 */ /* 0x000ee80000300800 */
[----:B------:R-:W3:Y:S04]  /*9da20*/  LDL.LU R50, [R1+0x558] ;  /* 0x0005580001327983 */ /* 0x000ee80000300800 */
[----:B------:R-:W3:Y:S04]  /*9da30*/  LDL.LU R51, [R1+0x55c] ;  /* 0x00055c0001337983 */ /* 0x000ee80000300800 */
[----:B------:R0:W-:Y:S04]  /*9da40*/  STL.64 [R1+0x570], R20 ;  /* 0x0005701401007387 */ /* 0x0001e80000100a00 */
[----:B------:R1:W-:Y:S01]  /*9da50*/  STL.64 [R1+0x578], R22 ;  /* 0x0005781601007387 */ /* 0x0003e20000100a00 */
[----:B------:R-:W-:-:S03]  /*9da60*/  IMAD.MOV.U32 R61, RZ, RZ, R32 ;  /* 0x000000ffff3d7224 */ /* 0x000fc600078e0020 */
[----:B0-----:R-:W3:Y:S04]  /*9da70*/  LDL.LU R20, [R1+0x510] ;  /* 0x0005100001147983 */ /* 0x001ee80000300800 */
[----:B------:R-:W3:Y:S04]  /*9da80*/  LDL.LU R21, [R1+0x514] ;  /* 0x0005140001157983 */ /* 0x000ee80000300800 */
[----:B-1----:R-:W3:Y:S04]  /*9da90*/  LDL.LU R22, [R1+0x518] ;  /* 0x0005180001167983 */ /* 0x002ee80000300800 */
        /* <DEDUP_REMOVED lines=15> */
[----:B------:R-:W-:-:S02]  /*9db90*/  IMAD.MOV.U32 R4, RZ, RZ, R2 ;  /* 0x000000ffff047224 */ /* 0x000fc400078e0002 */
[----:B------:R-:W-:Y:S02]  /*9dba0*/  IMAD.MOV.U32 R5, RZ, RZ, R0 ;  /* 0x000000ffff057224 */ /* 0x000fe400078e0000 */
[----:B--2---:R-:W-:Y:S02]  /*9dbb0*/  IMAD.MOV.U32 R0, RZ, RZ, R36 ;  /* 0x000000ffff007224 */ /* 0x004fe400078e0024 */
[----:B------:R-:W-:Y:S01]  /*9dbc0*/  IMAD.MOV.U32 R3, RZ, RZ, R37 ;  /* 0x000000ffff037224 */ /* 0x000fe200078e0025 */
[C---:B---3--:R-:W-:Y:S08]  /*9dbd0*/  HMMA.16816.F32.BF16 R48, R40.reuse, R36, R48 ;  /* 0x000000242830723c */ /* 0x048ff00000041830 */
[----:B------:R-:W-:Y:S01]  /*9dbe0*/  HMMA.16816.F32.BF16 R36, R40, R4, R44 ;  /* 0x000000042824723c */ /* 0x000fe2000004182c */
[----:B------:R-:W-:-:S02]  /*9dbf0*/  IMAD.MOV.U32 R2, RZ, RZ, R9 ;  /* 0x000000ffff027224 */ /* 0x000fc400078e0009 */
[----:B------:R-:W2:Y:S04]  /*9dc00*/  LDL.LU.64 R8, [R1+0x49b0] ;  /* 0x0049b00001087983 */ /* 0x000ea80000300a00 */
[----:B------:R0:W-:Y:S04]  /*9dc10*/  STL [R1+0x487c], R2 ;  /* 0x00487c0201007387 */ /* 0x0001e80000100800 */
[----:B------:R-:W-:Y:S04]  /*9dc20*/  STL.64 [R1+0x550], R48 ;  /* 0x0005503001007387 */ /* 0x000fe80000100a00 */
[----:B------:R-:W-:Y:S04]  /*9dc30*/  STL.64 [R1+0x558], R50 ;  /* 0x0005583201007387 */ /* 0x000fe80000100a00 */
[----:B------:R-:W-:Y:S04]  /*9dc40*/  STL [R1+0x4884], R3 ;  /* 0x0048840301007387 */ /* 0x000fe80000100800 */
[----:B------:R1:W-:Y:S04]  /*9dc50*/  STL [R1+0x4880], R0 ;  /* 0x0048800001007387 */ /* 0x0003e80000100800 */
[----:B------:R-:W-:Y:S04]  /*9dc60*/  STL.64 [R1+0x540], R36 ;  /* 0x0005402401007387 */ /* 0x000fe80000100a00 */
[----:B------:R-:W-:Y:S01]  /*9dc70*/  STL.64 [R1+0x548], R38 ;  /* 0x0005482601007387 */ /* 0x000fe20000100a00 */
[----:B------:R-:W-:-:S02]  /*9dc80*/  IMAD.MOV.U32 R61, RZ, RZ, R17 ;  /* 0x000000ffff3d7224 */ /* 0x000fc400078e0011 */
[----:B------:R-:W-:Y:S02]  /*9dc90*/  IMAD.MOV.U32 R60, RZ, RZ, R16 ;  /* 0x000000ffff3c7224 */ /* 0x000fe400078e0010 */
[----:B------:R-:W-:Y:S02]  /*9dca0*/  IMAD.MOV.U32 R10, RZ, RZ, R57 ;  /* 0x000000ffff0a7224 */ /* 0x000fe400078e0039 */
[----:B------:R-:W-:Y:S01]  /*9dcb0*/  IMAD.MOV.U32 R11, RZ, RZ, R56 ;  /* 0x000000ffff0b7224 */ /* 0x000fe200078e0038 */
[----:B0-----:R-:W-:Y:S01]  /*9dcc0*/  MOV R2, R25 ;  /* 0x0000001900027202 */ /* 0x001fe20000000f00 */
[----:B-1----:R-:W-:Y:S01]  /*9dcd0*/  IMAD.MOV.U32 R0, RZ, RZ, R24 ;  /* 0x000000ffff007224 */ /* 0x002fe200078e0018 */
[----:B----4-:R-:W-:-:S15]  /*9dce0*/  HMMA.16816.F32.BF16 R4, R40, R16, R12 ;  /* 0x000000102804723c */ /* 0x010fde000004180c */
[----:B------:R-:W-:-:S04]  /*9dcf0*/  NOP ;  /* 0x0000000000007918 */ /* 0x000fc80000000000 */
[----:B------:R-:W-:Y:S04]  /*9dd00*/  STL.64 [R1+0x530], R4 ;  /* 0x0005300401007387 */ /* 0x000fe80000100a00 */
[----:B------:R0:W-:Y:S02]  /*9dd10*/  STL.64 [R1+0x538], R6 ;  /* 0x0005380601007387 */ /* 0x0001e40000100a00 */
[----:B0-----:R-:W-:Y:S02]  /*9dd20*/  HMMA.16816.F32.BF16 R4, R40, R56, R52 ;  /* 0x000000382804723c */ /* 0x001fe40000041834 */
[----:B------:R-:W-:Y:S04]  /*9dd30*/  STL [R1+0x488c], R61 ;  /* 0x00488c3d01007387 */ /* 0x000fe80000100800 */
[----:B------:R-:W-:-:S13]  /*9dd40*/  STL [R1+0x4888], R60 ;  /* 0x0048883c01007387 */ /* 0x000fda0000100800 */
[----:B------:R-:W-:Y:S04]  /*9dd50*/  STL.64 [R1+0x520], R4 ;  /* 0x0005200401007387 */ /* 0x000fe80000100a00 */
[----:B------:R0:W-:Y:S04]  /*9dd60*/  STL.64 [R1+0x528], R6 ;  /* 0x0005280601007387 */ /* 0x0001e80000100a00 */
[----:B------:R-:W3:Y:S04]  /*9dd70*/  LDL.LU R52, [R1+0x4f0] ;  /* 0x0004f00001347983 */ /* 0x000ee80000300800 */
[----:B------:R-:W3:Y:S04]  /*9dd80*/  LDL.LU R53, [R1+0x4f4] ;  /* 0x0004f40001357983 */ /* 0x000ee80000300800 */
[----:B------:R-:W3:Y:S04]  /*9dd90*/  LDL.LU R54, [R1+0x4f8] ;  /* 0x0004f80001367983 */ /* 0x000ee80000300800 */
[----:B------:R-:W3:Y:S04]  /*9dda0*/  LDL.LU R55, [R1+0x4fc] ;  /* 0x0004fc0001377983 */ /* 0x000ee80000300800 */
[----:B------:R-:W3:Y:S01]  /*9ddb0*/  LDL.LU.64 R56, [R1+0x60] ;  /* 0x0000600001387983 */ /* 0x000ee20000300a00 */
[----:B0-----:R-:W-:Y:S03]  /*9ddc0*/  HMMA.16816.F32.BF16 R4, R40, R24, R20 ;  /* 0x000000182804723c */ /* 0x001fe60000041814 */
[----:B------:R-:W-:Y:S04]  /*9ddd0*/  STL [R1+0x4894], R10 ;  /* 0x0048940a01007387 */ /* 0x000fe80000100800 */
[----:B------:R-:W-:-:S12]  /*9dde0*/  STL [R1+0x4890], R11 ;  /* 0x0048900b01007387 */ /* 0x000fd80000100800 */
[----:B------:R-:W-:Y:S04]  /*9ddf0*/  STL.64 [R1+0x510], R4 ;  /* 0x0005100401007387 */ /* 0x000fe80000100a00 */
[----:B------:R0:W-:Y:S02]  /*9de00*/  STL.64 [R1+0x518], R6 ;  /* 0x0005180601007387 */ /* 0x0001e40000100a00 */
[----:B0-----:R-:W-:Y:S02]  /*9de10*/  HMMA.16816.F32.BF16 R4, R40, R32, R28 ;  /* 0x000000202804723c */ /* 0x001fe4000004181c */
[----:B------:R-:W-:Y:S04]  /*9de20*/  STL [R1+0x489c], R2 ;  /* 0x00489c0201007387 */ /* 0x000fe80000100800 */
[----:B------:R-:W-:-:S13]  /*9de30*/  STL [R1+0x4898], R0 ;  /* 0x0048980001007387 */ /* 0x000fda0000100800 */
[----:B------:R0:W-:Y:S04]  /*9de40*/  STL.64 [R1+0x500], R4 ;  /* 0x0005000401007387 */ /* 0x0001e80000100a00 */
[----:B------:R1:W-:Y:S04]  /*9de50*/  STL.64 [R1+0x508], R6 ;  /* 0x0005080601007387 */ /* 0x0003e80000100a00 */
[----:B------:R-:W4:Y:S04]  /*9de60*/  LDL.LU R36, [R1+0x4e0] ;  /* 0x0004e00001247983 */ /* 0x000f280000300800 */
[----:B------:R-:W4:Y:S04]  /*9de70*/  LDL.LU R37, [R1+0x4e4] ;  /* 0x0004e40001257983 */ /* 0x000f280000300800 */
[----:B------:R-:W4:Y:S04]  /*9de80*/  LDL.LU R38, [R1+0x4e8] ;  /* 0x0004e80001267983 */ /* 0x000f280000300800 */
        /* <DEDUP_REMOVED lines=15> */
[----:B------:R-:W2:Y:S01]  /*9df80*/  LDL.LU.64 R24, [R1+0x30] ;  /* 0x0000300001187983 */ /* 0x000ea20000300a00 */
[----:B------:R-:W-:-:S02]  /*9df90*/  IMAD.MOV.U32 R3, RZ, RZ, R33 ;  /* 0x000000ffff037224 */ /* 0x000fc400078e0021 */
[----:B------:R-:W-:Y:S02]  /*9dfa0*/  IMAD.MOV.U32 R60, RZ, RZ, R32 ;  /* 0x000000ffff3c7224 */ /* 0x000fe400078e0020 */
[----:B------:R-:W2:Y:S04]  /*9dfb0*/  LDL.LU.64 R32, [R1+0x20] ;  /* 0x0000200001207983 */ /* 0x000ea80000300a00 */
[----:B------:R-:W-:Y:S04]  /*9dfc0*/  STL [R1+0x48a4], R3 ;  /* 0x0048a40301007387 */ /* 0x000fe80000100800 */
[----:B------:R-:W-:Y:S01]  /*9dfd0*/  STL [R1+0x48a0], R60 ;  /* 0x0048a03c01007387 */ /* 0x000fe20000100800 */
[----:B---3--:R-:W-:Y:S01]  /*9dfe0*/  HMMA.16816.F32.BF16 R16, R40, R56, R52 ;  /* 0x000000382810723c */ /* 0x008fe20000041834 */
[----:B------:R-:W-:-:S02]  /*9dff0*/  IMAD.MOV.U32 R11, RZ, RZ, R56 ;  /* 0x000000ffff0b7224 */ /* 0x000fc400078e0038 */
[----:B------:R-:W-:-:S15]  /*9e000*/  IMAD.MOV.U32 R61, RZ, RZ, R57 ;  /* 0x000000ffff3d7224 */ /* 0x000fde00078e0039 */
[----:B------:R-:W-:Y:S01]  /*9e010*/  NOP ;  /* 0x0000000000007918 */ /* 0x000fe20000000000 */
[----:B------:R0:W-:Y:S04]  /*9e020*/  STL.64 [R1+0x4f0], R16 ;  /* 0x0004f01001007387 */ /* 0x0001e80000100a00 */
[----:B------:R-:W-:Y:S04]  /*9e030*/  STL.64 [R1+0x4f8], R18 ;  /* 0x0004f81201007387 */ /* 0x000fe80000100a00 */
[----:B------:R-:W3:Y:S04]  /*9e040*/  LDL.LU R52, [R1+0x4a0] ;  /* 0x0004a00001347983 */ /* 0x000ee80000300800 */
[----:B------:R-:W3:Y:S04]  /*9e050*/  LDL.LU R53, [R1+0x4a4] ;  /* 0x0004a40001357983 */ /* 0x000ee80000300800 */
[----:B------:R-:W3:Y:S04]  /*9e060*/  LDL.LU R54, [R1+0x4a8] ;  /* 0x0004a80001367983 */ /* 0x000ee80000300800 */
[----:B------:R-:W3:Y:S04]  /*9e070*/  LDL.LU R55, [R1+0x4ac] ;  /* 0x0004ac0001377983 */ /* 0x000ee80000300800 */
[----:B0-----:R-:W3:Y:S04]  /*9e080*/  LDL.LU.64 R16, [R1+0x10] ;  /* 0x0000100001107983 */ /* 0x001ee80000300a00 */
[----:B------:R-:W3:Y:S04]  /*9e090*/  LDL.LU R56, [R1+0x490] ;  /* 0x0004900001387983 */ /* 0x000ee80000300800 */
[----:B------:R-:W3:Y:S04]  /*9e0a0*/  LDL.LU R57, [R1+0x494] ;  /* 0x0004940001397983 */ /* 0x000ee80000300800 */
[----:B------:R-:W3:Y:S04]  /*9e0b0*/  LDL.LU R58, [R1+0x498] ;  /* 0x00049800013a7983 */ /* 0x000ee80000300800 */
[----:B------:R-:W3:Y:S04]  /*9e0c0*/  LDL.LU R59, [R1+0x49c] ;  /* 0x00049c00013b7983 */ /* 0x000ee80000300800 */
[----:B------:R-:W3:Y:S04]  /*9e0d0*/  LDL.LU.64 R20, [R1] ;  /* 0x0000000001147983 */ /* 0x000ee80000300a00 */
[----:B------:R-:W-:Y:S04]  /*9e0e0*/  STL [R1+0x48ac], R61 ;  /* 0x0048ac3d01007387 */ /* 0x000fe80000100800 */
[----:B------:R-:W-:Y:S01]  /*9e0f0*/  STL [R1+0x48a8], R11 ;  /* 0x0048a80b01007387 */ /* 0x000fe20000100800 */
[C---:B----4-:R-:W-:Y:S08]  /*9e100*/  HMMA.16816.F32.BF16 R36, R40.reuse, R48, R36 ;  /* 0x000000302824723c */ /* 0x050ff00000041824 */
[----:B--2---:R-:W-:Y:S01]  /*9e110*/  HMMA.16816.F32.BF16 R44, R40, R12, R44 ;  /* 0x0000000c282c723c */ /* 0x004fe2000004182c */
[----:B------:R-:W-:-:S02]  /*9e120*/  IMAD.MOV.U32 R10, RZ, RZ, R49 ;  /* 0x000000ffff0a7224 */ /* 0x000fc400078e0031 */
[----:B------:R-:W-:-:S05]  /*9e130*/  IMAD.MOV.U32 R0, RZ, RZ, R48 ;  /* 0x000000ffff007224 */ /* 0x000fca00078e0030 */
[C---:B------:R-:W-:Y:S03]  /*9e140*/  HMMA.16816.F32.BF16 R4, R40.reuse, R24, R4 ;  /* 0x000000182804723c */ /* 0x040fe60000041804 */
[----:B------:R-:W-:Y:S04]  /*9e150*/  STL.64 [R1+0x4e0], R36 ;  /* 0x0004e02401007387 */ /* 0x000fe80000100a00 */
[----:B------:R0:W-:Y:S01]  /*9e160*/  STL.64 [R1+0x4e8], R38 ;  /* 0x0004e82601007387 */ /* 0x0001e20000100a00 */
[----:B------:R-:W-:Y:S02]  /*9e170*/  IMAD.MOV.U32 R60, RZ, RZ, R12 ;  /* 0x000000ffff3c7224 */ /* 0x000fe400078e000c */
[----:B------:R-:W-:Y:S01]  /*9e180*/  IMAD.MOV.U32 R2, RZ, RZ, R13 ;  /* 0x000000ffff027224 */ /* 0x000fe200078e000d */
[----:B0-----:R-:W2:Y:S04]  /*9e190*/  LDL.LU.64 R38, [R1+0x49a8] ;  /* 0x0049a80001267983 */ /* 0x001ea80000300a00 */
[----:B------:R-:W4:Y:S04]  /*9e1a0*/  LDL.LU.64 R36, [R1+0x49a0] ;  /* 0x0049a00001247983 */ /* 0x000f280000300a00 */
[----:B------:R-:W2:Y:S04]  /*9e1b0*/  LDL.LU.64 R50, [R1+0x4998] ;  /* 0x0049980001327983 */ /* 0x000ea80000300a00 */
[----:B------:R-:W2:Y:S04]  /*9e1c0*/  LDL.LU.64 R48, [R1+0x4990] ;  /* 0x0049900001307983 */ /* 0x000ea80000300a00 */
[----:B------:R-:W-:Y:S04]  /*9e1d0*/  STL [R1+0x48b4], R10 ;  /* 0x0048b40a01007387 */ /* 0x000fe80000100800 */
[----:B------:R-:W-:Y:S04]  /*9e1e0*/  STL [R1+0x48b0], R0 ;  /* 0x0048b00001007387 */ /* 0x000fe80000100800 */
[----:B------:R-:W-:Y:S04]  /*9e1f0*/  STL.64 [R1+0x4d0], R44 ;  /* 0x0004d02c01007387 */ /* 0x000fe80000100a00 */
[----:B------:R0:W-:Y:S04]  /*9e200*/  STL.64 [R1+0x4d8], R46 ;  /* 0x0004d82e01007387 */ /* 0x0001e80000100a00 */
[----:B0-----:R-:W2:Y:S04]  /*9e210*/  LDL.LU.64 R46, [R1+0x4988] ;  /* 0x00498800012e7983 */ /* 0x001ea80000300a00 */
[----:B------:R-:W2:Y:S04]  /*9e220*/  LDL.LU.64 R44, [R1+0x4980] ;  /* 0x00498000012c7983 */ /* 0x000ea80000300a00 */
[----:B------:R-:W2:Y:S04]  /*9e230*/  LDL.LU R12, [R1+0x460] ;  /* 0x00046000010c7983 */ /* 0x000ea80000300800 */
[----:B------:R-:W2:Y:S04]  /*9e240*/  LDL.LU R13, [R1+0x464] ;  /* 0x00046400010d7983 */ /* 0x000ea80000300800 */
[----:B------:R-:W2:Y:S04]  /*9e250*/  LDL.LU R14, [R1+0x468] ;  /* 0x00046800010e7983 */ /* 0x000ea80000300800 */
[----:B------:R-:W2:Y:S04]  /*9e260*/  LDL.LU R15, [R1+0x46c] ;  /* 0x00046c00010f7983 */ /* 0x000ea80000300800 */
[----:B------:R-:W-:Y:S04]  /*9e270*/  STL [R1+0x48b8], R60 ;  /* 0x0048b83c01007387 */ /* 0x000fe80000100800 */
[----:B------:R0:W-:Y:S04]  /*9e280*/  STL.64 [R1+0x4c0], R4 ;  /* 0x0004c00401007387 */ /* 0x0001e80000100a00 */
[----:B------:R1:W-:Y:S04]  /*9e290*/  STL.64 [R1+0x4c8], R6 ;  /* 0x0004c80601007387 */ /* 0x0003e80000100a00 */
[----:B0-----:R-:W2:Y:S01]  /*9e2a0*/  LDL.LU.64 R4, [R1+0x4978] ;  /* 0x0049780001047983 */ /* 0x001ea20000300a00 */
[----:B------:R-:W-:Y:S01]  /*9e2b0*/  HMMA.16816.F32.BF16 R28, R40, R32, R28 ;  /* 0x00000020281c723c */ /* 0x000fe2000004181c */
[----:B------:R-:W-:-:S02]  /*9e2c0*/  IMAD.MOV.U32 R11, RZ, RZ, R24 ;  /* 0x000000ffff0b7224 */ /* 0x000fc400078e0018 */
[----:B------:R-:W-:Y:S01]  /*9e2d0*/  IMAD.MOV.U32 R3, RZ, RZ, R25 ;  /* 0x000000ffff037224 */ /* 0x000fe200078e0019 */
[----:B------:R-:W4:Y:S04]  /*9e2e0*/  LDL.LU.64 R26, [R1+0x4970] ;  /* 0x00497000011a7983 */ /* 0x000f280000300a00 */
[----:B------:R-:W4:Y:S01]  /*9e2f0*/  LDL.LU.64 R24, [R1+0x4968] ;  /* 0x0049680001187983 */ /* 0x000f220000300a00 */
[----:B-1----:R-:W-:Y:S02]  /*9e300*/  IMAD.MOV.U32 R7, RZ, RZ, R32 ;  /* 0x000000ffff077224 */ /* 0x002fe400078e0020 */
[----:B------:R-:W-:-:S08]  /*9e310*/  IMAD.MOV.U32 R6, RZ, RZ, R33 ;  /* 0x000000ffff067224 */ /* 0x000fd000078e0021 */
[----:B------:R-:W-:Y:S04]  /*9e320*/  STL.64 [R1+0x4b0], R28 ;  /* 0x0004b01c01007387 */ /* 0x000fe80000100a00 */
[----:B------:R0:W-:Y:S04]  /*9e330*/  STL.64 [R1+0x4b8], R30 ;  /* 0x0004b81e01007387 */ /* 0x0001e80000100a00 */
[----:B0-----:R-:W4:Y:S04]  /*9e340*/  LDL.LU.64 R30, [R1+0x4960] ;  /* 0x00496000011e7983 */ /* 0x001f280000300a00 */
[----:B------:R-:W4:Y:S04]  /*9e350*/  LDL.LU.64 R28, [R1+0x4958] ;  /* 0x00495800011c7983 */ /* 0x000f280000300a00 */
[----:B------:R-:W4:Y:S04]  /*9e360*/  LDL.LU.64 R34, [R1+0x4950] ;  /* 0x0049500001227983 */ /* 0x000f280000300a00 */
[----:B------:R-:W4:Y:S04]  /*9e370*/  LDL.LU.64 R32, [R1+0x4948] ;  /* 0x0049480001207983 */ /* 0x000f280000300a00 */
[----:B------:R-:W-:Y:S01]  /*9e380*/  STL.64 [R1+0x48d8], R6 ;  /* 0x0048d80601007387 */ /* 0x000fe20000100a00 */
[C---:B---3--:R-:W-:Y:S08]  /*9e390*/  HMMA.16816.F32.BF16 R52, R40.reuse, R16, R52 ;  /* 0x000000102834723c */ /* 0x048ff00000041834 */
[----:B------:R-:W-:Y:S01]  /*9e3a0*/  HMMA.16816.F32.BF16 R56, R40, R20, R56 ;  /* 0x000000142838723c */ /* 0x000fe20000041838 */
[----:B------:R-:W-:-:S02]  /*9e3b0*/  IMAD.MOV.U32 R0, RZ, RZ, R16 ;  /* 0x000000ffff007224 */ /* 0x000fc400078e0010 */
[----:B------:R-:W-:Y:S02]  /*9e3c0*/  IMAD.MOV.U32 R61, RZ, RZ, R17 ;  /* 0x000000ffff3d7224 */ /* 0x000fe400078e0011 */
[----:B------:R-:W-:Y:S02]  /*9e3d0*/  IMAD.MOV.U32 R60, RZ, RZ, R20 ;  /* 0x000000ffff3c7224 */ /* 0x000fe400078e0014 */
[----:B------:R-:W-:Y:S01]  /*9e3e0*/  IMAD.MOV.U32 R10, RZ, RZ, R21 ;  /* 0x000000ffff0a7224 */ /* 0x000fe200078e0015 */
[----:B--2---:R0:W-:Y:S04]  /*9e3f0*/  STL.64 [R1+0x48d0], R4 ;  /* 0x0048d00401007387 */ /* 0x0041e80000100a00 */
        /* <DEDUP_REMOVED lines=8> */
[----:B------:R-:W4:Y:S04]  /*9e480*/  LDL.LU R16, [R1+0x450] ;  /* 0x0004500001107983 */ /* 0x000f280000300800 */
[----:B------:R-:W4:Y:S04]  /*9e490*/  LDL.LU R17, [R1+0x454] ;  /* 0x0004540001117983 */ /* 0x000f280000300800 */
[----:B------:R-:W4:Y:S04]  /*9e4a0*/  LDL.LU R18, [R1+0x458] ;  /* 0x0004580001127983 */ /* 0x000f280000300800 */
[----:B------:R-:W4:Y:S04]  /*9e4b0*/  LDL.LU R19, [R1+0x45c] ;  /* 0x00045c0001137983 */ /* 0x000f280000300800 */
[----:B------:R-:W-:Y:S04]  /*9e4c0*/  STL.64 [R1+0x490], R56 ;  /* 0x0004903801007387 */ /* 0x000fe80000100a00 */
[----:B------:R0:W-:Y:S04]  /*9e4d0*/  STL.64 [R1+0x498], R58 ;  /* 0x0004983a01007387 */ /* 0x0001e80000100a00 */
[----:B0-----:R-:W3:Y:S04]  /*9e4e0*/  LDL.LU.64 R58, [R1+0x4930] ;  /* 0x00493000013a7983 */ /* 0x001ee80000300a00 */
[----:B------:R-:W4:Y:S04]  /*9e4f0*/  LDL.LU.64 R56, [R1+0x4928] ;  /* 0x0049280001387983 */ /* 0x000f280000300a00 */
[----:B------:R-:W4:Y:S04]  /*9e500*/  LDL.LU R20, [R1+0x440] ;  /* 0x0004400001147983 */ /* 0x000f280000300800 */
[----:B------:R-:W4:Y:S04]  /*9e510*/  LDL.LU R21, [R1+0x444] ;  /* 0x0004440001157983 */ /* 0x000f280000300800 */
[----:B------:R-:W4:Y:S04]  /*9e520*/  LDL.LU R22, [R1+0x448] ;  /* 0x0004480001167983 */ /* 0x000f280000300800 */
[----:B------:R-:W4:Y:S04]  /*9e530*/  LDL.LU R23, [R1+0x44c] ;  /* 0x00044c0001177983 */ /* 0x000f280000300800 */
[----:B------:R-:W-:Y:S04]  /*9e540*/  STL.64 [R1+0x48e8], R10 ;  /* 0x0048e80a01007387 */ /* 0x000fe80000100a00 */
[----:B------:R0:W-:Y:S04]  /*9e550*/  STL.64 [R1+0x48e0], R8 ;  /* 0x0048e00801007387 */ /* 0x0001e80000100a00 */
[----:B0-----:R-:W4:Y:S04]  /*9e560*/  LDL.LU R8, [R1+0x480] ;  /* 0x0004800001087983 */ /* 0x001f280000300800 */
[----:B------:R-:W4:Y:S04]  /*9e570*/  LDL.LU R9, [R1+0x484] ;  /* 0x0004840001097983 */ /* 0x000f280000300800 */
[----:B------:R-:W4:Y:S04]  /*9e580*/  LDL.LU R10, [R1+0x488] ;  /* 0x00048800010a7983 */ /* 0x000f280000300800 */
[----:B------:R-:W4:Y:S01]  /*9e590*/  LDL.LU R11, [R1+0x48c] ;  /* 0x00048c00010b7983 */ /* 0x000f220000300800 */
[C---:B--2---:R-:W-:Y:S03]  /*9e5a0*/  HMMA.16816.F32.BF16 R4, R40.reuse, R52, R4 ;  /* 0x000000342804723c */ /* 0x044fe60000041804 */
[----:B---3--:R-:W-:Y:S04]  /*9e5b0*/  STL.64 [R1+0x4720], R58 ;  /* 0x0047203a01007387 */ /* 0x008fe80000100a00 */
[----:B----4-:R-:W-:Y:S01]  /*9e5c0*/  STL.64 [R1+0x4718], R56 ;  /* 0x0047183801007387 */ /* 0x010fe20000100a00 */
[----:B------:R-:W-:-:S15]  /*9e5d0*/  HMMA.16816.F32.BF16 R8, R40, R56, R8 ;  /* 0x000000382808723c */ /* 0x000fde0000041808 */
[----:B------:R-:W-:-:S04]  /*9e5e0*/  NOP ;  /* 0x0000000000007918 */ /* 0x000fc80000000000 */
[----:B------:R-:W-:Y:S04]  /*9e5f0*/  STL.64 [R1+0x480], R8 ;  /* 0x0004800801007387 */ /* 0x000fe80000100a00 */
[----:B------:R-:W-:Y:S04]  /*9e600*/  STL.64 [R1+0x488], R10 ;  /* 0x0004880a01007387 */ /* 0x000fe80000100a00 */
[----:B------:R-:W-:Y:S04]  /*9e610*/  STL.64 [R1+0x4710], R54 ;  /* 0x0047103601007387 */ /* 0x000fe80000100a00 */
[----:B------:R-:W-:Y:S04]  /*9e620*/  STL.64 [R1+0x4708], R52 ;  /* 0x0047083401007387 */ /* 0x000fe80000100a00 */
[----:B------:R-:W-:Y:S04]  /*9e630*/  STL.64 [R1+0x470], R4 ;  /* 0x0004700401007387 */ /* 0x000fe80000100a00 */
[----:B------:R0:W-:Y:S02]  /*9e640*/  STL.64 [R1+0x478], R6 ;  /* 0x0004780601007387 */ /* 0x0001e40000100a00 */
[----:B0-----:R-:W-:Y:S02]  /*9e650*/  HMMA.16816.F32.BF16 R4, R40, R48, R12 ;  /* 0x000000302804723c */ /* 0x001fe4000004180c */
[----:B------:R-:W2:Y:S01]  /*9e660*/  LDL.LU R12, [R1+0x430] ;  /* 0x00043000010c7983 */ /* 0x000ea20000300800 */
[----:B------:R-:W-:Y:S01]  /*9e670*/  IMAD.MOV.U32 R56, RZ, RZ, R51 ;  /* 0x000000ffff387224 */ /* 0x000fe200078e0033 */
[----:B------:R-:W-:-:S15]  /*9e680*/  MOV R57, R39 ;  /* 0x0000002700397202 */ /* 0x000fde0000000f00 */
[----:B------:R-:W-:Y:S04]  /*9e690*/  STL.64 [R1+0x460], R4 ;  /* 0x0004600401007387 */ /* 0x000fe80000100a00 */
[----:B------:R0:W-:Y:S04]  /*9e6a0*/  STL.64 [R1+0x468], R6 ;  /* 0x0004680601007387 */ /* 0x0001e80000100a00 */
[----:B------:R-:W2:Y:S04]  /*9e6b0*/  LDL.LU R13, [R1+0x434] ;  /* 0x00043400010d7983 */ /* 0x000ea80000300800 */
[----:B------:R-:W2:Y:S04]  /*9e6c0*/  LDL.LU R14, [R1+0x438] ;  /* 0x00043800010e7983 */ /* 0x000ea80000300800 */
[----:B------:R-:W2:Y:S04]  /*9e6d0*/  LDL.LU R15, [R1+0x43c] ;  /* 0x00043c00010f7983 */ /* 0x000ea80000300800 */
[----:B------:R-:W3:Y:S04]  /*9e6e0*/  LDL.LU R51, [R1+0x4924] ;  /* 0x0049240001337983 */ /* 0x000ee80000300800 */
[----:B------:R-:W4:Y:S04]  /*9e6f0*/  LDL.LU R39, [R1+0x4920] ;  /* 0x0049200001277983 */ /* 0x000f280000300800 */
[----:B------:R-:W2:Y:S04]  /*9e700*/  LDL.LU R52, [R1+0x2f0] ;  /* 0x0002f00001347983 */ /* 0x000ea80000300800 */
[----:B------:R-:W2:Y:S04]  /*9e710*/  LDL.LU R53, [R1+0x2f4] ;  /* 0x0002f40001357983 */ /* 0x000ea80000300800 */
[----:B------:R-:W2:Y:S04]  /*9e720*/  LDL.LU R54, [R1+0x2f8] ;  /* 0x0002f80001367983 */ /* 0x000ea80000300800 */
[----:B------:R-:W2:Y:S01]  /*9e730*/  LDL.LU R55, [R1+0x2fc] ;  /* 0x0002fc0001377983 */ /* 0x000ea20000300800 */
[C---:B0-----:R-:W-:Y:S03]  /*9e740*/  HMMA.16816.F32.BF16 R4, R40.reuse, R36, R16 ;  /* 0x000000242804723c */ /* 0x041fe60000041810 */
[----:B---3--:R-:W-:Y:S04]  /*9e750*/  STL.64 [R1+0x4700], R50 ;  /* 0x0047003201007387 */ /* 0x008fe80000100a00 */
[----:B------:R-:W-:Y:S04]  /*9e760*/  STL.64 [R1+0x46f8], R48 ;  /* 0x0046f83001007387 */ /* 0x000fe80000100a00 */
[----:B----4-:R-:W-:Y:S04]  /*9e770*/  STL.64 [R1+0x46f0], R38 ;  /* 0x0046f02601007387 */ /* 0x010fe80000100a00 */
[----:B------:R0:W-:Y:S04]  /*9e780*/  STL.64 [R1+0x46e8], R36 ;  /* 0x0046e82401007387 */ /* 0x0001e80000100a00 */
[----:B------:R-:W-:Y:S04]  /*9e790*/  STL.64 [R1+0x450], R4 ;  /* 0x0004500401007387 */ /* 0x000fe80000100a00 */
[----:B------:R1:W-:Y:S04]  /*9e7a0*/  STL.64 [R1+0x458], R6 ;  /* 0x0004580601007387 */ /* 0x0003e80000100a00 */
[----:B0-----:R-:W3:Y:S04]  /*9e7b0*/  LDL.LU R36, [R1+0x300] ;  /* 0x0003000001247983 */ /* 0x001ee80000300800 */
[----:B------:R-:W3:Y:S01]  /*9e7c0*/  LDL.LU R37, [R1+0x304] ;  /* 0x0003040001257983 */ /* 0x000ee20000300800 */
[C---:B-1----:R-:W-:Y:S03]  /*9e7d0*/  HMMA.16816.F32.BF16 R4, R40.reuse, R32, R20 ;  /* 0x000000202804723c */ /* 0x042fe60000041814 */
[----:B------:R-:W3:Y:S04]  /*9e7e0*/  LDL.LU R38, [R1+0x308] ;  /* 0x0003080001267983 */ /* 0x000ee80000300800 */
[----:B------:R-:W3:Y:S04]  /*9e7f0*/  LDL.LU R39, [R1+0x30c] ;  /* 0x00030c0001277983 */ /* 0x000ee80000300800 */
[----:B------:R-:W4:Y:S08]  /*9e800*/  LDL.LU R20, [R1+0x420] ;  /* 0x0004200001147983 */ /* 0x000f300000300800 */
[----:B------:R-:W-:Y:S04]  /*9e810*/  STL.64 [R1+0x440], R4 ;  /* 0x0004400401007387 */ /* 0x000fe80000100a00 */
[----:B------:R2:W-:Y:S04]  /*9e820*/  STL.64 [R1+0x448], R6 ;  /* 0x0004480601007387 */ /* 0x0005e80000100a00 */
[----:B------:R-:W4:Y:S04]  /*9e830*/  LDL.LU R21, [R1+0x424] ;  /* 0x0004240001157983 */ /* 0x000f280000300800 */
[----:B------:R-:W4:Y:S04]  /*9e840*/  LDL.LU R22, [R1+0x428] ;  /* 0x0004280001167983 */ /* 0x000f280000300800 */
[----:B------:R-:W4:Y:S04]  /*9e850*/  LDL.LU R23, [R1+0x42c] ;  /* 0x00042c0001177983 */ /* 0x000f280000300800 */
[----:B------:R-:W3:Y:S04]  /*9e860*/  LDL.LU R16, [R1+0x410] ;  /* 0x0004100001107983 */ /* 0x000ee80000300800 */
[----:B------:R-:W3:Y:S04]  /*9e870*/  LDL.LU R17, [R1+0x414] ;  /* 0x0004140001117983 */ /* 0x000ee80000300800 */
[----:B------:R-:W3:Y:S04]  /*9e880*/  LDL.LU R18, [R1+0x418] ;  /* 0x0004180001127983 */ /* 0x000ee80000300800 */
[----:B------:R-:W3:Y:S01]  /*9e890*/  LDL.LU R19, [R1+0x41c] ;  /* 0x00041c0001137983 */ /* 0x000ee20000300800 */
[----:B--2---:R-:W-:Y:S03]  /*9e8a0*/  HMMA.16816.F32.BF16 R4, R40, R28, R12 ;  /* 0x0000001c2804723c */ /* 0x004fe6000004180c */
[----:B------:R-:W-:Y:S04]  /*9e8b0*/  STL.64 [R1+0x46e0], R34 ;  /* 0x0046e02201007387 */ /* 0x000fe80000100a00 */
[----:B------:R0:W-:Y:S04]  /*9e8c0*/  STL.64 [R1+0x46d8], R32 ;  /* 0x0046d82001007387 */ /* 0x0001e80000100a00 */
[----:B------:R-:W2:Y:S01]  /*9e8d0*/  LDL.LU R12, [R1+0x400] ;  /* 0x00040000010c7983 */ /* 0x000ea20000300800 */
[----:B------:R-:W-:-:S02]  /*9e8e0*/  IMAD.MOV.U32 R49, RZ, RZ, R46 ;  /* 0x000000ffff317224 */ /* 0x000fc400078e002e */
[----:B------:R-:W-:-:S05]  /*9e8f0*/  IMAD.MOV.U32 R48, RZ, RZ, R47 ;  /* 0x000000ffff307224 */ /* 0x000fca00078e002f */
[----:B------:R1:W-:Y:S04]  /*9e900*/  STL.64 [R1+0x430], R4 ;  /* 0x0004300401007387 */ /* 0x0003e80000100a00 */
[----:B------:R0:W-:Y:S04]  /*9e910*/  STL.64 [R1+0x438], R6 ;  /* 0x0004380601007387 */ /* 0x0001e80000100a00 */
[----:B------:R-:W2:Y:S04]  /*9e920*/  LDL.LU R13, [R1+0x404] ;  /* 0x00040400010d7983 */ /* 0x000ea80000300800 */
        /* <DEDUP_REMOVED lines=50> */
[----:B---3--:R-:W-:Y:S04]  /*9ec50*/  STL.64 [R1+0x4740], R18 ;  /* 0x0047401201007387 */ /* 0x008fe80000100a00 */
        /* <DEDUP_REMOVED lines=21> */
[----:B------:R-:W-:Y:S01]  /*9edb0*/  STL.64 [R1+0x4758], R8 ;  /* 0x0047580801007387 */ /* 0x000fe20000100a00 */
[----:B--2---:R-:W-:Y:S03]  /*9edc0*/  HMMA.16816.F32.BF16 R40, R40, R4, R44 ;  /* 0x000000042828723c */ /* 0x004fe6000004182c */
[----:B------:R-:W3:Y:S04]  /*9edd0*/  LDL.LU.64 R46, [R1+0x48c8] ;  /* 0x0048c800012e7983 */ /* 0x000ee80000300a00 */
[----:B------:R-:W3:Y:S04]  /*9ede0*/  LDL.LU.64 R44, [R1+0x48c0] ;  /* 0x0048c000012c7983 */ /* 0x000ee80000300a00 */
[----:B------:R-:W-:Y:S08]  /*9edf0*/  STL.64 [R1+0x4760], R4 ;  /* 0x0047600401007387 */ /* 0x000ff00000100a00 */
[----:B------:R-:W-:Y:S04]  /*9ee00*/  STL.64 [R1+0x340], R40 ;  /* 0x0003402801007387 */ /* 0x000fe80000100a00 */
[----:B------:R-:W-:Y:S01]  /*9ee10*/  STL.64 [R1+0x348], R42 ;  /* 0x0003482a01007387 */ /* 0x000fe20000100a00 */
[C---:B---3--:R-:W-:Y:S08]  /*9ee20*/  HMMA.16816.F32.BF16 R16, R44.reuse, R16, R12 ;  /* 0x000000102c10723c */ /* 0x048ff0000004180c */
[C---:B----4-:R-:W-:Y:S08]  /*9ee30*/  HMMA.16816.F32.BF16 R12, R44.reuse, R24, R20 ;  /* 0x000000182c0c723c */ /* 0x050ff00000041814 */
        /* <DEDUP_REMOVED lines=9> */
[----:B------:R-:W2:Y:S04]  /*9eed0*/  LDL.LU R48, [R1+0x1e0] ;  /* 0x0001e00001307983 */ /* 0x000ea80000300800 */
[----:B------:R3:W-:Y:S04]  /*9eee0*/  STL.64 [R1+0x300], R16 ;  /* 0x0003001001007387 */ /* 0x0007e80000100a00 */
[----:B------:R-:W-:Y:S04]  /*9eef0*/  STL.64 [R1+0x308], R18 ;  /* 0x0003081201007387 */ /* 0x000fe80000100a00 */
[----:B------:R-:W-:Y:S04]  /*9ef00*/  STL.64 [R1+0x2f0], R12 ;  /* 0x0002f00c01007387 */ /* 0x000fe80000100a00 */
[----:B------:R-:W-:Y:S04]  /*9ef10*/  STL.64 [R1+0x2f8], R14 ;  /* 0x0002f80e01007387 */ /* 0x000fe80000100a00 */
        /* <DEDUP_REMOVED lines=13> */
[----:B------:R-:W4:Y:S04]  /*9eff0*/  LDL.LU R60, [R1+0x48b8] ;  /* 0x0048b800013c7983 */ /* 0x000f280000300800 */
        /* <DEDUP_REMOVED lines=8> */
[----:B------:R-:W-:Y:S02]  /*9f080*/  IMAD.MOV.U32 R8, RZ, RZ, R7 ;  /* 0x000000ffff087224 */ /* 0x000fe400078e0007 */
[----:B------:R-:W-:Y:S01]  /*9f090*/  IMAD.MOV.U32 R9, RZ, RZ, R6 ;  /* 0x000000ffff097224 */ /* 0x000fe200078e0006 */
[----:B--2---:R-:W-:Y:S04]  /*9f0a0*/  STL.64 [R1+0x4798], R22 ;  /* 0x0047981601007387 */ /* 0x004fe80000100a00 */
[----:B------:R0:W-:Y:S04]  /*9f0b0*/  STL.64 [R1+0x4790], R20 ;  /* 0x0047901401007387 */ /* 0x0001e80000100a00 */
        /* <DEDUP_REMOVED lines=12> */
[----:B------:R-:W1:Y:S04]  /*9f180*/  LDL.LU R11, [R1+0x48a8] ;  /* 0x0048a800010b7983 */ /* 0x000e680000300800 */
[----:B------:R-:W2:Y:S04]  /*9f190*/  LDL.LU R3, [R1+0x48a4] ;  /* 0x0048a40001037983 */ /* 0x000ea80000300800 */
[----:B------:R0:W-:Y:S04]  /*9f1a0*/  STL.64 [R1+0x47c0], R48 ;  /* 0x0047c03001007387 */ /* 0x0001e80000100a00 */
[----:B------:R-:W2:Y:S04]  /*9f1b0*/  LDL.LU R52, [R1+0x230] ;  /* 0x0002300001347983 */ /* 0x000ea80000300800 */
[----:B------:R-:W2:Y:S04]  /*9f1c0*/  LDL.LU R53, [R1+0x234] ;  /* 0x0002340001357983 */ /* 0x000ea80000300800 */
[----:B------:R-:W2:Y:S04]  /*9f1d0*/  LDL.LU R54, [R1+0x238] ;  /* 0x0002380001367983 */ /* 0x000ea80000300800 */
[----:B------:R-:W2:Y:S01]  /*9f1e0*/  LDL.LU R55, [R1+0x23c] ;  /* 0x00023c0001377983 */ /* 0x000ea20000300800 */
[----:B----4-:R-:W-:-:S02]  /*9f1f0*/  IMAD.MOV.U32 R56, RZ, RZ, R60 ;  /* 0x000000ffff387224 */ /* 0x010fc400078e003c */
[----:B------:R-:W-:Y:S01]  /*9f200*/  IMAD.MOV.U32 R57, RZ, RZ, R2 ;  /* 0x000000ffff397224 */ /* 0x000fe200078e0002 */
[----:B--2---:R-:W-:Y:S04]  /*9f210*/  STL.64 [R1+0x47d0], R54 ;  /* 0x0047d03601007387 */ /* 0x004fe80000100a00 */
[----:B------:R2:W-:Y:S04]  /*9f220*/  STL.64 [R1+0x47c8], R52 ;  /* 0x0047c83401007387 */ /* 0x0005e80000100a00 */
[----:B------:R-:W2:Y:S04]  /*9f230*/  LDL.LU R60, [R1+0x48a0] ;  /* 0x0048a000013c7983 */ /* 0x000ea80000300800 */
[----:B------:R-:W4:Y:S04]  /*9f240*/  LDL.LU R2, [R1+0x489c] ;  /* 0x00489c0001027983 */ /* 0x000f280000300800 */
[----:B------:R1:W-:Y:S04]  /*9f250*/  STL.64 [R1+0x47d8], R56 ;  /* 0x0047d83801007387 */ /* 0x0003e80000100a00 */
[----:B0-----:R-:W2:Y:S04]  /*9f260*/  LDL.LU R20, [R1+0x240] ;  /* 0x0002400001147983 */ /* 0x001ea80000300800 */
[----:B------:R-:W2:Y:S04]  /*9f270*/  LDL.LU R21, [R1+0x244] ;  /* 0x0002440001157983 */ /* 0x000ea80000300800 */
[----:B------:R-:W2:Y:S04]  /*9f280*/  LDL.LU R22, [R1+0x248] ;  /* 0x0002480001167983 */ /* 0x000ea80000300800 */
[----:B------:R-:W2:Y:S01]  /*9f290*/  LDL.LU R23, [R1+0x24c] ;  /* 0x00024c0001177983 */ /* 0x000ea20000300800 */
[----:B------:R-:W-:-:S02]  /*9f2a0*/  IMAD.MOV.U32 R16, RZ, RZ, R0 ;  /* 0x000000ffff107224 */ /* 0x000fc400078e0000 */
[----:B------:R-:W-:Y:S02]  /*9f2b0*/  IMAD.MOV.U32 R17, RZ, RZ, R10 ;  /* 0x000000ffff117224 */ /* 0x000fe400078e000a */
[----:B-1----:R-:W-:Y:S01]  /*9f2c0*/  IMAD.MOV.U32 R4, RZ, RZ, R11 ;  /* 0x000000ffff047224 */ /* 0x002fe200078e000b */
[----:B---3--:R-:W-:Y:S01]  /*9f2d0*/  MOV R5, R61 ;  /* 0x0000003d00057202 */ /* 0x008fe20000000f00 */
[----:B--2---:R-:W-:Y:S04]  /*9f2e0*/  STL.64 [R1+0x47e8], R22 ;  /* 0x0047e81601007387 */ /* 0x004fe80000100a00 */
[----:B------:R0:W-:Y:S04]  /*9f2f0*/  STL.64 [R1+0x47e0], R20 ;  /* 0x0047e01401007387 */ /* 0x0001e80000100a00 */
[----:B------:R-:W0:Y:S04]  /*9f300*/  LDL.LU R0, [R1+0x4898] ;  /* 0x0048980001007983 */ /* 0x000e280000300800 */
[----:B------:R-:W2:Y:S04]  /*9f310*/  LDL.LU R10, [R1+0x4894] ;  /* 0x00489400010a7983 */ /* 0x000ea80000300800 */
[----:B------:R1:W-:Y:S04]  /*9f320*/  STL.64 [R1+0x47f0], R16 ;  /* 0x0047f01001007387 */ /* 0x0003e80000100a00 */
[----:B------:R-:W3:Y:S04]  /*9f330*/  LDL.LU R11, [R1+0x4890] ;  /* 0x00489000010b7983 */ /* 0x000ee80000300800 */
[----:B------:R-:W2:Y:S04]  /*9f340*/  LDL.LU R61, [R1+0x488c] ;  /* 0x00488c00013d7983 */ /* 0x000ea80000300800 */
        /* <DEDUP_REMOVED lines=16> */
[----:B0-----:R-:W-:-:S02]  /*9f450*/  IMAD.MOV.U32 R20, RZ, RZ, R0 ;  /* 0x000000ffff147224 */ /* 0x001fc400078e0000 */
[----:B----4-:R-:W-:Y:S01]  /*9f460*/  IMAD.MOV.U32 R21, RZ, RZ, R2 ;  /* 0x000000ffff157224 */ /* 0x010fe200078e0002 */
[----:B--2---:R-:W-:Y:S04]  /*9f470*/  STL.64 [R1+0x4820], R58 ;  /* 0x0048203a01007387 */ /* 0x004fe80000100a00 */
[----:B------:R0:W-:Y:S04]  /*9f480*/  STL.64 [R1+0x4818], R56 ;  /* 0x0048183801007387 */ /* 0x0001e80000100a00 */
[----:B------:R-:W2:Y:S04]  /*9f490*/  LDL.LU R0, [R1+0x4880] ;  /* 0x0048800001007983 */ /* 0x000ea80000300800 */
[----:B------:R-:W4:Y:S04]  /*9f4a0*/  LDL.LU R2, [R1+0x487c] ;  /* 0x00487c0001027983 */ /* 0x000f280000300800 */
[----:B------:R-:W-:Y:S04]  /*9f4b0*/  STL.64 [R1+0x4828], R20 ;  /* 0x0048281401007387 */ /* 0x000fe80000100a00 */
[----:B-1----:R-:W2:Y:S04]  /*9f4c0*/  LDL.LU R16, [R1+0x280] ;  /* 0x0002800001107983 */ /* 0x002ea80000300800 */
        /* <DEDUP_REMOVED lines=13> */
[----:B------:R-:W2:Y:S04]  /*9f5a0*/  LDL.LU R55, [R1+0x2ac] ;  /* 0x0002ac0001377983 */ /* 0x000ea80000300800 */
[----:B--2---:R-:W-:Y:S04]  /*9f5b0*/  STL.64 [R1+0x4850], R54 ;  /* 0x0048503601007387 */ /* 0x004fe80000100a00 */
[----:B------:R1:W-:Y:S04]  /*9f5c0*/  STL.64 [R1+0x4848], R52 ;  /* 0x0048483401007387 */ /* 0x0003e80000100a00 */
[----:B0-----:R-:W2:Y:S04]  /*9f5d0*/  LDL.LU R56, [R1+0xb0] ;  /* 0x0000b00001387983 */ /* 0x001ea80000300800 */
[----:B------:R-:W2:Y:S01]  /*9f5e0*/  LDL.LU R57, [R1+0xb4] ;  /* 0x0000b40001397983 */ /* 0x000ea20000300800 */
[----:B----4-:R-:W-:-:S02]  /*9f5f0*/  IMAD.MOV.U32 R33, RZ, RZ, R2 ;  /* 0x000000ffff217224 */ /* 0x010fc400078e0002 */
[----:B-1----:R-:W-:Y:S02]  /*9f600*/  IMAD.MOV.U32 R52, RZ, RZ, R61 ;  /* 0x000000ffff347224 */ /* 0x002fe400078e003d */
[----:B------:R-:W-:Y:S02]  /*9f610*/  IMAD.MOV.U32 R53, RZ, RZ, R60 ;  /* 0x000000ffff357224 */ /* 0x000fe400078e003c */
[----:B------:R-:W-:Y:S02]  /*9f620*/  IMAD.MOV.U32 R40, RZ, RZ, R0 ;  /* 0x000000ffff287224 */ /* 0x000fe400078e0000 */
[----:B------:R-:W-:Y:S01]  /*9f630*/  IMAD.MOV.U32 R41, RZ, RZ, R3 ;  /* 0x000000ffff297224 */ /* 0x000fe200078e0003 */
[----:B--2---:R0:W-:Y:S04]  /*9f640*/  STL.64 [R1+0x4858], R56 ;  /* 0x0048583801007387 */ /* 0x0041e80000100a00 */
[----:B------:R-:W2:Y:S04]  /*9f650*/  LDL.LU R32, [R1+0xd0] ;  /* 0x0000d00001207983 */ /* 0x000ea80000300800 */
[----:B------:R-:W4:Y:S04]  /*9f660*/  LDL.LU R2, [R1+0x4870] ;  /* 0x0048700001027983 */ /* 0x000f280000300800 */
[----:B------:R-:W2:Y:S04]  /*9f670*/  LDL.LU R61, [R1+0x486c] ;  /* 0x00486c00013d7983 */ /* 0x000ea80000300800 */
[----:B------:R-:W2:Y:S04]  /*9f680*/  LDL.LU R60, [R1+0x4868] ;  /* 0x00486800013c7983 */ /* 0x000ea80000300800 */
[----:B0-----:R-:W2:Y:S04]  /*9f690*/  LDL.LU R56, [R1+0x2e0] ;  /* 0x0002e00001387983 */ /* 0x001ea80000300800 */
        /* <DEDUP_REMOVED lines=35> */
[----:B------:R-:W0:Y:S01]  /*9f8d0*/  S2R R31, SR_TID.X ;  /* 0x00000000001f7919 */ /* 0x000e220000002100 */
[C---:B--2---:R-:W-:Y:S02]  /*9f8e0*/  HMMA.16816.F32.BF16 R52, R44.reuse, R52, R56 ;  /* 0x000000342c34723c */ /* 0x044fe40000041838 */
[----:B------:R-:W2:Y:S06]  /*9f8f0*/  LDL.LU.64 R56, [R1+0x4858] ;  /* 0x0048580001387983 */ /* 0x000eac0000300a00 */
[C---:B----4-:R-:W-:Y:S11]  /*9f900*/  HMMA.16816.F32.BF16 R32, R44.reuse, R32, R24 ;  /* 0x000000202c20723c */ /* 0x050ff60000041818 */
[----:B------:R-:W-:Y:S04]  /*9f910*/  STL.64 [R1+0x2e0], R52 ;  /* 0x0002e03401007387 */ /* 0x000fe80000100a00 */
[----:B------:R1:W-:Y:S04]  /*9f920*/  STL.64 [R1+0x2e8], R54 ;  /* 0x0002e83601007387 */ /* 0x0003e80000100a00 */
[----:B-1----:R-:W4:Y:S04]  /*9f930*/  LDL.LU.64 R54, [R1+0x4850] ;  /* 0x0048500001367983 */ /* 0x002f280000300a00 */
[----:B------:R-:W4:Y:S04]  /*9f940*/  LDL.LU.64 R52, [R1+0x4848] ;  /* 0x0048480001347983 */ /* 0x000f280000300a00 */
[----:B------:R-:W4:Y:S04]  /*9f950*/  LDL.LU.64 R24, [R1+0x4840] ;  /* 0x0048400001187983 */ /* 0x000f280000300a00 */
[----:B------:R1:W-:Y:S04]  /*9f960*/  STL.64 [R1+0x2d0], R32 ;  /* 0x0002d02001007387 */ /* 0x0003e80000100a00 */
[----:B------:R0:W-:Y:S01]  /*9f970*/  STL.64 [R1+0x2d8], R34 ;  /* 0x0002d82201007387 */ /* 0x0001e20000100a00 */
[----:B------:R-:W-:Y:S03]  /*9f980*/  HMMA.16816.F32.BF16 R40, R44, R40, R16 ;  /* 0x000000282c28723c */ /* 0x000fe60000041810 */
[----:B-1----:R-:W3:Y:S01]  /*9f990*/  LDL.LU R32, [R1+0x1c0] ;  /* 0x0001c00001207983 */ /* 0x002ee20000300800 */
[C---:B0-----:R-:W-:Y:S01]  /*9f9a0*/  LOP3.LUT R34, R31.reuse, 0x7, RZ, 0xc0, !PT ;  /* 0x000000071f227812 */ /* 0x041fe200078ec0ff */
[----:B------:R-:W-:-:S02]  /*9f9b0*/  IMAD.SHL.U32 R35, R31, 0x40, RZ ;  /* 0x000000401f237824 */ /* 0x000fc400078e00ff */
[----:B------:R-:W-:Y:S01]  /*9f9c0*/  IMAD.SHL.U32 R31, R31, 0x2, RZ ;  /* 0x000000021f1f7824 */ /* 0x000fe200078e00ff */
[----:B------:R-:W3:Y:S01]  /*9f9d0*/  LDL.LU R33, [R1+0x1c4] ;  /* 0x0001c40001217983 */ /* 0x000ee20000300800 */
[----:B------:R-:W-:-:S05]  /*9f9e0*/  IMAD R34, R34, 0x90, RZ ;  /* 0x0000009022227824 */ /* 0x000fca00078e02ff */
[----:B------:R-:W-:Y:S02]  /*9f9f0*/  LOP3.LUT R31, R34, 0x10, R31, 0x78, !PT ;  /* 0x00000010221f7812 */ /* 0x000fe400078e781f */
[----:B------:R-:W3:Y:S02]  /*9fa00*/  LDL.LU R34, [R1+0x1c8] ;  /* 0x0001c80001227983 */ /* 0x000ee40000300800 */
[----:B------:R-:W-:Y:S02]  /*9fa10*/  LOP3.LUT R31, R31, 0x400, R35, 0xf8, !PT ;  /* 0x000004001f1f7812 */ /* 0x000fe400078ef823 */
[----:B------:R-:W3:Y:S04]  /*9fa20*/  LDL.LU R35, [R1+0x1cc] ;  /* 0x0001cc0001237983 */ /* 0x000ee80000300800 */
[----:B------:R-:W3:Y:S04]  /*9fa30*/  LDL.LU.64 R18, [R1+0x4838] ;  /* 0x0048380001127983 */ /* 0x000ee80000300a00 */
[----:B------:R-:W3:Y:S04]  /*9fa40*/  LDL.LU.64 R16, [R1+0x4830] ;  /* 0x0048300001107983 */ /* 0x000ee80000300a00 */
[----:B------:R-:W-:Y:S04]  /*9fa50*/  STL.64 [R1+0x2c0], R40 ;  /* 0x0002c02801007387 */ /* 0x000fe80000100a00 */
[----:B------:R-:W-:Y:S04]  /*9fa60*/  STL.64 [R1+0x2c8], R42 ;  /* 0x0002c82a01007387 */ /* 0x000fe80000100a00 */
[----:B------:R-:W3:Y:S04]  /*9fa70*/  LDL.LU R28, [R1+0x1b0] ;  /* 0x0001b000011c7983 */ /* 0x000ee80000300800 */
[----:B------:R-:W3:Y:S04]  /*9fa80*/  LDL.LU R29, [R1+0x1b4] ;  /* 0x0001b400011d7983 */ /* 0x000ee80000300800 */
[----:B------:R0:W1:Y:S04]  /*9fa90*/  LDSM.16.MT88.4 R40, [R31+UR5+0x13800] ;  /* 0x013800051f28783b */ /* 0x0000680008004200 */
[----:B------:R-:W3:Y:S04]  /*9faa0*/  LDL.LU R30, [R1+0x1b8] ;  /* 0x0001b800011e7983 */ /* 0x000ee80000300800 */
[----:B0-----:R-:W3:Y:S01]  /*9fab0*/  LDL.LU R31, [R1+0x1bc] ;  /* 0x0001bc00011f7983 */ /* 0x001ee20000300800 */
[----:B--2---:R-:W-:Y:S03]  /*9fac0*/  HMMA.16816.F32.BF16 R56, R44, R56, R20 ;  /* 0x000000382c38723c */ /* 0x004fe60000041814 */
[----:B------:R-:W3:-:S15]  /*9fad0*/  LDL.LU.64 R20, [R1+0x4828] ;  /* 0x0048280001147983 */ /* 0x000ede0000300a00 */
[----:B------:R-:W-:Y:S01]  /*9fae0*/  NOP ;  /* 0x0000000000007918 */ /* 0x000fe20000000000 */
[----:B------:R-:W-:Y:S04]  /*9faf0*/  STL.64 [R1+0x2b0], R56 ;  /* 0x0002b03801007387 */ /* 0x000fe80000100a00 */
[----:B------:R0:W-:Y:S04]  /*9fb00*/  STL.64 [R1+0x2b8], R58 ;  /* 0x0002b83a01007387 */ /* 0x0001e80000100a00 */
[----:B0-----:R-:W2:Y:S04]  /*9fb10*/  LDL.LU.64 R58, [R1+0x4820] ;  /* 0x00482000013a7983 */ /* 0x001ea80000300a00 */
[----:B------:R-:W2:Y:S01]  /*9fb20*/  LDL.LU.64 R56, [R1+0x4818] ;  /* 0x0048180001387983 */ /* 0x000ea20000300a00 */
[C---:B----4-:R-:W-:Y:S03]  /*9fb30*/  HMMA.16816.F32.BF16 R24, R44.reuse, R24, R52 ;  /* 0x000000182c18723c */ /* 0x050fe60000041834 */
[----:B------:R-:W2:Y:S05]  /*9fb40*/  LDL.LU.64 R52, [R1+0x4810] ;  /* 0x0048100001347983 */ /* 0x000eaa0000300a00 */
[C---:B------:R-:W-:Y:S11]  /*9fb50*/  HMMA.16816.F32.BF16 R4, R44.reuse, R4, R48 ;  /* 0x000000042c04723c */ /* 0x040ff60000041830 */
[----:B------:R0:W-:Y:S04]  /*9fb60*/  STL.64 [R1+0x2a0], R24 ;  /* 0x0002a01801007387 */ /* 0x0001e80000100a00 */
[----:B------:R4:W-:Y:S04]  /*9fb70*/  STL.64 [R1+0x2a8], R26 ;  /* 0x0002a81a01007387 */ /* 0x0009e80000100a00 */
[----:B0-----:R-:W2:Y:S04]  /*9fb80*/  LDL.LU R24, [R1+0x1a0] ;  /* 0x0001a00001187983 */ /* 0x001ea80000300800 */
[----:B------:R-:W2:Y:S04]  /*9fb90*/  LDL.LU R25, [R1+0x1a4] ;  /* 0x0001a40001197983 */ /* 0x000ea80000300800 */
[----:B----4-:R-:W4:Y:S04]  /*9fba0*/  LDL.LU R26, [R1+0x1a8] ;  /* 0x0001a800011a7983 */ /* 0x010f280000300800 */
[----:B------:R-:W4:Y:S04]  /*9fbb0*/  LDL.LU R27, [R1+0x1ac] ;  /* 0x0001ac00011b7983 */ /* 0x000f280000300800 */
[----:B------:R-:W4:Y:S04]  /*9fbc0*/  LDL.LU.64 R50, [R1+0x4808] ;  /* 0x0048080001327983 */ /* 0x000f280000300a00 */
[----:B------:R-:W4:Y:S04]  /*9fbd0*/  LDL.LU.64 R48, [R1+0x4800] ;  /* 0x0048000001307983 */ /* 0x000f280000300a00 */
[----:B------:R0:W-:Y:S04]  /*9fbe0*/  STL.64 [R1+0x290], R4 ;  /* 0x0002900401007387 */ /* 0x0001e80000100a00 */
[----:B------:R-:W-:Y:S04]  /*9fbf0*/  STL.64 [R1+0x298], R6 ;  /* 0x0002980601007387 */ /* 0x000fe80000100a00 */
[----:B0-----:R-:W4:Y:S01]  /*9fc00*/  LDL.LU.64 R4, [R1+0x47f8] ;  /* 0x0047f80001047983 */ /* 0x001f220000300a00 */
[----:B---3--:R-:W-:Y:S03]  /*9fc10*/  HMMA.16816.F32.BF16 R20, R44, R20, R16 ;  /* 0x000000142c14723c */ /* 0x008fe60000041810 */
[----:B------:R-:W3:-:S15]  /*9fc20*/  LDL.LU.64 R16, [R1+0x47f0] ;  /* 0x0047f00001107983 */ /* 0x000ede0000300a00 */
[----:B------:R-:W-:Y:S01]  /*9fc30*/  NOP ;  /* 0x0000000000007918 */ /* 0x000fe20000000000 */
[----:B------:R-:W-:Y:S04]  /*9fc40*/  STL.64 [R1+0x280], R20 ;  /* 0x0002801401007387 */ /* 0x000fe80000100a00 */
[----:B------:R0:W-:Y:S04]  /*9fc50*/  STL.64 [R1+0x288], R22 ;  /* 0x0002881601007387 */ /* 0x0001e80000100a00 */
[----:B0-----:R-:W3:Y:S04]  /*9fc60*/  LDL.LU.64 R22, [R1+0x47e8] ;  /* 0x0047e80001167983 */ /* 0x001ee80000300a00 */
[----:B------:R-:W3:Y:S01]  /*9fc70*/  LDL.LU.64 R20, [R1+0x47e0] ;  /* 0x0047e00001147983 */ /* 0x000ee20000300a00 */
        /* <DEDUP_REMOVED lines=10> */
[----:B------:R-:W-:Y:S04]  /*9fd20*/  STL.64 [R1+0x260], R4 ;  /* 0x0002600401007387 */ /* 0x000fe80000100a00 */
[----:B------:R0:W-:Y:S04]  /*9fd30*/  STL.64 [R1+0x268], R6 ;  /* 0x0002680601007387 */ /* 0x0001e80000100a00 */
[----:B0-----:R-:W4:Y:S04]  /*9fd40*/  LDL.LU.64 R6, [R1+0x47b8] ;  /* 0x0047b80001067983 */ /* 0x001f280000300a00 */
[----:B------:R-:W4:Y:S01]  /*9fd50*/  LDL.LU.64 R4, [R1+0x47b0] ;  /* 0x0047b00001047983 */ /* 0x000f220000300a00 */
[----:B---3--:R-:W-:Y:S03]  /*9fd60*/  HMMA.16816.F32.BF16 R16, R44, R16, R8 ;  /* 0x000000102c10723c */ /* 0x008fe60000041808 */
[----:B------:R-:W3:-:S15]  /*9fd70*/  LDL.LU.64 R8, [R1+0x47a8] ;  /* 0x0047a80001087983 */ /* 0x000ede0000300a00 */
[----:B------:R-:W-:Y:S01]  /*9fd80*/  NOP ;  /* 0x0000000000007918 */ /* 0x000fe20000000000 */
        /* <DEDUP_REMOVED lines=9> */
[----:B----4-:R-:W-:Y:S03]  /*9fe20*/  HMMA.16816.F32.BF16 R48, R44, R48, R52 ;  /* 0x000000302c30723c */ /* 0x010fe60000041834 */
[----:B------:R-:W4:Y:S04]  /*9fe30*/  LDL.LU.64 R54, [R1+0x4780] ;  /* 0x0047800001367983 */ /* 0x000f280000300a00 */
[----:B------:R-:W4:-:S12]  /*9fe40*/  LDL.LU.64 R52, [R1+0x4778] ;  /* 0x0047780001347983 */ /* 0x000f180000300a00 */
[----:B------:R-:W-:Y:S04]  /*9fe50*/  STL.64 [R1+0x230], R48 ;  /* 0x0002303001007387 */ /* 0x000fe80000100a00 */
[----:B------:R0:W-:Y:S04]  /*9fe60*/  STL.64 [R1+0x238], R50 ;  /* 0x0002383201007387 */ /* 0x0001e80000100a00 */
[----:B0-----:R-:W4:Y:S04]  /*9fe70*/  LDL.LU.64 R50, [R1+0x4770] ;  /* 0x0047700001327983 */ /* 0x001f280000300a00 */
[----:B------:R-:W4:Y:S01]  /*9fe80*/  LDL.LU.64 R48, [R1+0x4768] ;  /* 0x0047680001307983 */ /* 0x000f220000300a00 */
[C---:B---3--:R-:W-:Y:S03]  /*9fe90*/  HMMA.16816.F32.BF16 R8, R44.reuse, R8, R4 ;  /* 0x000000082c08723c */ /* 0x048fe60000041804 */
[----:B------:R-:W3:Y:S05]  /*9fea0*/  LDL.LU.64 R4, [R1+0x4760] ;  /* 0x0047600001047983 */ /* 0x000eea0000300a00 */
[C---:B------:R-:W-:Y:S11]  /*9feb0*/  HMMA.16816.F32.BF16 R16, R44.reuse, R16, R12 ;  /* 0x000000102c10723c */ /* 0x040ff6000004180c */
[----:B------:R0:W-:Y:S04]  /*9fec0*/  STL.64 [R1+0x220], R8 ;  /* 0x0002200801007387 */ /* 0x0001e80000100a00 */
[----:B------:R-:W-:Y:S04]  /*9fed0*/  STL.64 [R1+0x228], R10 ;  /* 0x0002280a01007387 */ /* 0x000fe80000100a00 */
[----:B0-----:R-:W3:Y:S04]  /*9fee0*/  LDL.LU.64 R8, [R1+0x4758] ;  /* 0x0047580001087983 */ /* 0x001ee80000300a00 */
        /* <DEDUP_REMOVED lines=64> */
[----:B------:R3:W-:Y:S02]  /*a02f0*/  STL.64 [R1+0x4538], R30 ;  /* 0x0045381e01007387 */ /* 0x0007e40000100a00 */
[----:B---3--:R-:W-:Y:S02]  /*a0300*/  HMMA.16816.F32.BF16 R28, R44, R24, R32 ;  /* 0x000000182c1c723c */ /* 0x008fe40000041820 */
[----:B--2---:R0:W-:Y:S04]  /*a0310*/  STL.64 [R1+0x4530], R26 ;  /* 0x0045301a01007387 */ /* 0x0041e80000100a00 */
[----:B------:R-:W2:-:S13]  /*a0320*/  LDL.LU R24, [R1+0x140] ;  /* 0x0001400001187983 */ /* 0x000e9a0000300800 */
[----:B------:R-:W-:Y:S04]  /*a0330*/  STL.64 [R1+0x190], R28 ;  /* 0x0001901c01007387 */ /* 0x000fe80000100a00 */
[----:B------:R3:W-:Y:S04]  /*a0340*/  STL.64 [R1+0x198], R30 ;  /* 0x0001981e01007387 */ /* 0x0007e80000100a00 */
[----:B------:R-:W2:Y:S04]  /*a0350*/  LDL.LU R25, [R1+0x144] ;  /* 0x0001440001197983 */ /* 0x000ea80000300800 */
[----:B0-----:R-:W2:Y:S04]  /*a0360*/  LDL.LU R26, [R1+0x148] ;  /* 0x00014800011a7983 */ /* 0x001ea80000300800 */
[----:B------:R-:W2:Y:S01]  /*a0370*/  LDL.LU R27, [R1+0x14c] ;  /* 0x00014c00011b7983 */ /* 0x000ea20000300800 */
[----:B---3--:R-:W-:Y:S03]  /*a0380*/  HMMA.16816.F32.BF16 R28, R44, R20, R36 ;  /* 0x000000142c1c723c */ /* 0x008fe60000041824 */
[----:B------:R0:W-:Y:S04]  /*a0390*/  STL.64 [R1+0x4528], R22 ;  /* 0x0045281601007387 */ /* 0x0001e80000100a00 */
[----:B------:R-:W3:-:S12]  /*a03a0*/  LDL.LU R20, [R1+0x150] ;  /* 0x0001500001147983 */ /* 0x000ed80000300800 */
[----:B------:R-:W-:Y:S04]  /*a03b0*/  STL.64 [R1+0x180], R28 ;  /* 0x0001801c01007387 */ /* 0x000fe80000100a00 */
[----:B------:R1:W-:Y:S04]  /*a03c0*/  STL.64 [R1+0x188], R30 ;  /* 0x0001881e01007387 */ /* 0x0003e80000100a00 */
[----:B------:R-:W3:Y:S04]  /*a03d0*/  LDL.LU R21, [R1+0x154] ;  /* 0x0001540001157983 */ /* 0x000ee80000300800 */
[----:B0-----:R-:W3:Y:S01]  /*a03e0*/  LDL.LU R22, [R1+0x158] ;  /* 0x0001580001167983 */ /* 0x001ee20000300800 */
[----:B-1----:R-:W-:Y:S01]  /*a03f0*/  HMMA.16816.F32.BF16 R28, R44, R16, R48 ;  /* 0x000000102c1c723c */ /* 0x002fe20000041830 */
[----:B------:R-:W-:-:S02]  /*a0400*/  IMAD.MOV.U32 R23, RZ, RZ, R3 ;  /* 0x000000ffff177224 */ /* 0x000fc400078e0003 */
[----:B------:R-:W-:-:S15]  /*a0410*/  IMAD.MOV.U32 R36, RZ, RZ, R2 ;  /* 0x000000ffff247224 */ /* 0x000fde00078e0002 */
[----:B------:R-:W-:Y:S01]  /*a0420*/  NOP ;  /* 0x0000000000007918 */ /* 0x000fe20000000000 */
[----:B------:R-:W-:Y:S04]  /*a0430*/  STL.64 [R1+0x170], R28 ;  /* 0x0001701c01007387 */ /* 0x000fe80000100a00 */
[----:B------:R0:W-:Y:S01]  /*a0440*/  STL [R1+0x178], R30 ;  /* 0x0001781e01007387 */ /* 0x0001e20000100800 */
[----:B------:R-:W-:Y:S02]  /*a0450*/  IMAD.MOV.U32 R3, RZ, RZ, R31 ;  /* 0x000000ffff037224 */ /* 0x000fe400078e001f */
[----:B------:R-:W-:Y:S02]  /*a0460*/  IMAD.MOV.U32 R31, RZ, RZ, R61 ;  /* 0x000000ffff1f7224 */ /* 0x000fe400078e003d */
[----:B0-----:R-:W-:Y:S01]  /*a0470*/  IMAD.MOV.U32 R30, RZ, RZ, R60 ;  /* 0x000000ffff1e7224 */ /* 0x001fe200078e003c */
[----:B------:R-:W2:Y:S01]  /*a0480*/  LDL.LU R28, [R1+0x930] ;  /* 0x00093000011c7983 */ /* 0x000ea20000300800 */
[----:B------:R-:W-:-:S03]  /*a0490*/  MOV R29, R0 ;  /* 0x00000000001d7202 */ /* 0x000fc60000000f00 */
[----:B------:R-:W2:Y:S04]  /*a04a0*/  LDL.LU R0, [R1+0x46b4] ;  /* 0x0046b40001007983 */ /* 0x000ea80000300800 */
[----:B------:R-:W3:Y:S04]  /*a04b0*/  LDL.LU R60, [R1+0x46b0] ;  /* 0x0046b000013c7983 */ /* 0x000ee80000300800 */
[----:B------:R-:W3:Y:S04]  /*a04c0*/  LDL.LU R61, [R1+0x46ac] ;  /* 0x0046ac00013d7983 */ /* 0x000ee80000300800 */
[----:B------:R-:W3:Y:S04]  /*a04d0*/  LDL.64 R34, [R1+0x138] ;  /* 0x0001380001227983 */ /* 0x000ee80000100a00 */
[----:B------:R-:W3:Y:S04]  /*a04e0*/  LDL.LU R2, [R1+0x46a8] ;  /* 0x0046a80001027983 */ /* 0x000ee80000300800 */
[----:B------:R-:W3:Y:S01]  /*a04f0*/  LDL.LU R37, [R1+0x924] ;  /* 0x0009240001257983 */ /* 0x000ee20000300800 */
[----:B----4-:R-:W-:-:S02]  /*a0500*/  IMAD.MOV.U32 R38, RZ, RZ, R54 ;  /* 0x000000ffff267224 */ /* 0x010fc400078e0036 */
[----:B------:R-:W-:Y:S01]  /*a0510*/  IMAD.MOV.U32 R39, RZ, RZ, R55 ;  /* 0x000000ffff277224 */ /* 0x000fe200078e0037 */
[----:B------:R-:W4:Y:S04]  /*a0520*/  LDL.LU R54, [R1+0x46a4] ;  /* 0x0046a40001367983 */ /* 0x000f280000300800 */
[----:B------:R-:W4:Y:S04]  /*a0530*/  LDL.LU R55, [R1+0x46a0] ;  /* 0x0046a00001377983 */ /* 0x000f280000300800 */
[----:B------:R-:W4:Y:S01]  /*a0540*/  LDL.64 R50, [R1+0x128] ;  /* 0x0001280001327983 */ /* 0x000f220000100a00 */
[----:B------:R-:W0:Y:S03]  /*a0550*/  S2R R7, SR_TID.X ;  /* 0x0000000000077919 */ /* 0x000e260000002100 */
[----:B------:R2:W-:Y:S04]  /*a0560*/  STL.64 [R1+0x4550], R18 ;  /* 0x0045501201007387 */ /* 0x0005e80000100a00 */
[----:B------:R-:W-:Y:S04]  /*a0570*/  STL [R1+0x4020], R3 ;  /* 0x0040200301007387 */ /* 0x000fe80000100800 */
[----:B------:R1:W-:Y:S01]  /*a0580*/  STL.64 [R1+0x4558], R14 ;  /* 0x0045580e01007387 */ /* 0x0003e20000100a00 */
[C---:B0-----:R-:W-:Y:S01]  /*a0590*/  LOP3.LUT R11, R7.reuse, 0x7, RZ, 0xc0, !PT ;  /* 0x00000007070b7812 */ /* 0x041fe200078ec0ff */
[C---:B------:R-:W-:Y:S01]  /*a05a0*/  IMAD.SHL.U32 R6, R7.reuse, 0x40, RZ ;  /* 0x0000004007067824 */ /* 0x040fe200078e00ff */
[----:B------:R-:W-:-:S03]  /*a05b0*/  SHF.L.U32 R7, R7, 0x1, RZ ;  /* 0x0000000107077819 */ /* 0x000fc600000006ff */
[----:B------:R-:W-:-:S05]  /*a05c0*/  IMAD R11, R11, 0x90, RZ ;  /* 0x000000900b0b7824 */ /* 0x000fca00078e02ff */
[----:B------:R-:W-:-:S04]  /*a05d0*/  LOP3.LUT R7, R11, 0x10, R7, 0x78, !PT ;  /* 0x000000100b077812 */ /* 0x000fc800078e7807 */
[----:B------:R-:W-:-:S04]  /*a05e0*/  LOP3.LUT R7, R7, 0x400, R6, 0xf8, !PT ;  /* 0x0000040007077812 */ /* 0x000fc800078ef806 */
[----:B------:R-:W-:Y:S01]  /*a05f0*/  LOP3.LUT R7, R7, 0x20, RZ, 0x3c, !PT ;  /* 0x0000002007077812 */ /* 0x000fe200078e3cff */
[----:B--2---:R-:W-:Y:S02]  /*a0600*/  IMAD.MOV.U32 R19, RZ, RZ, R0 ;  /* 0x000000ffff137224 */ /* 0x004fe400078e0000 */
[----:B---3--:R-:W-:Y:S02]  /*a0610*/  IMAD.MOV.U32 R17, RZ, RZ, R60 ;  /* 0x000000ffff117224 */ /* 0x008fe400078e003c */
[----:B------:R-:W-:Y:S02]  /*a0620*/  IMAD.MOV.U32 R16, RZ, RZ, R61 ;  /* 0x000000ffff107224 */ /* 0x000fe400078e003d */
[----:B------:R-:W-:-:S07]  /*a0630*/  IMAD.MOV.U32 R18, RZ, RZ, R2 ;  /* 0x000000ffff127224 */ /* 0x000fce00078e0002 */
[C---:B------:R-:W-:Y:S08]  /*a0640*/  HMMA.16816.F32.BF16 R16, R44.reuse, R12, R16 ;  /* 0x0000000c2c10723c */ /* 0x040ff00000041810 */
[C---:B-1----:R-:W-:Y:S11]  /*a0650*/  HMMA.16816.F32.BF16 R12, R44.reuse, R4, R24 ;  /* 0x000000042c0c723c */ /* 0x042ff60000041818 */
[----:B------:R-:W-:Y:S04]  /*a0660*/  STL.64 [R1+0x160], R16 ;  /* 0x0001601001007387 */ /* 0x000fe80000100a00 */
[----:B------:R0:W-:Y:S02]  /*a0670*/  STL.64 [R1+0x168], R18 ;  /* 0x0001681201007387 */ /* 0x0001e40000100a00 */
[----:B0-----:R-:W-:Y:S02]  /*a0680*/  HMMA.16816.F32.BF16 R16, R44, R8, R20 ;  /* 0x000000082c10723c */ /* 0x001fe40000041814 */
[----:B------:R0:W1:Y:S01]  /*a0690*/  LDSM.16.MT88.4 R44, [R7+UR5+0x13800] ;  /* 0x01380005072c783b */ /* 0x0000620008004200 */
[----:B------:R-:W-:-:S05]  /*a06a0*/  IMAD.MOV.U32 R0, RZ, RZ, R15 ;  /* 0x000000ffff007224 */ /* 0x000fca00078e000f */
[----:B0-----:R-:W-:Y:S01]  /*a06b0*/  HMMA.16816.F32.BF16 R4, R40, R34, R28 ;  /* 0x000000222804723c */ /* 0x001fe2000004181c */
[----:B------:R-:W-:Y:S02]  /*a06c0*/  IMAD.MOV.U32 R60, RZ, RZ, R14 ;  /* 0x000000ffff3c7224 */ /* 0x000fe400078e000e */
[----:B------:R-:W-:Y:S02]  /*a06d0*/  IMAD.MOV.U32 R61, RZ, RZ, R13 ;  /* 0x000000ffff3d7224 */ /* 0x000fe400078e000d */
[----:B------:R-:W-:-:S06]  /*a06e0*/  IMAD.MOV.U32 R2, RZ, RZ, R12 ;  /* 0x000000ffff027224 */ /* 0x000fcc00078e000c */
[----:B------:R-:W-:Y:S02]  /*a06f0*/  IMAD.MOV.U32 R8, RZ, RZ, R19 ;  /* 0x000000ffff087224 */ /* 0x000fe400078e0013 */
[----:B------:R-:W-:Y:S02]  /*a0700*/  IMAD.MOV.U32 R9, RZ, RZ, R18 ;  /* 0x000000ffff097224 */ /* 0x000fe400078e0012 */
[----:B------:R-:W-:Y:S01]  /*a0710*/  IMAD.MOV.U32 R3, RZ, RZ, R17 ;  /* 0x000000ffff037224 */ /* 0x000fe200078e0011 */
        /* <DEDUP_REMOVED lines=8> */
[----:B-1----:R-:W-:Y:S04]  /*a07a0*/  STL [R1+0x44ec], R44 ;  /* 0x0044ec2c01007387 */ /* 0x002fe80000100800 */
[----:B------:R-:W-:Y:S04]  /*a07b0*/  STL [R1+0x44e8], R45 ;  /* 0x0044e82d01007387 */ /* 0x000fe80000100800 */
[----:B------:R-:W-:Y:S04]  /*a07c0*/  STL [R1+0x44cc], R46 ;  /* 0x0044cc2e01007387 */ /* 0x000fe80000100800 */
[----:B------:R-:W-:Y:S04]  /*a07d0*/  STL [R1+0x44c8], R47 ;  /* 0x0044c82f01007387 */ /* 0x000fe80000100800 */
[----:B------:R-:W-:Y:S04]  /*a07e0*/  STL.64 [R1+0x930], R4 ;  /* 0x0009300401007387 */ /* 0x000fe80000100a00 */
[----:B------:R4:W-:Y:S01]  /*a07f0*/  STL.64 [R1+0x938], R6 ;  /* 0x0009380601007387 */ /* 0x0009e20000100a00 */
[----:B------:R-:W-:Y:S01]  /*a0800*/  IMAD.MOV.U32 R52, RZ, RZ, R35 ;  /* 0x000000ffff347224 */ /* 0x000fe200078e0023 */
[----:B----4-:R-:W-:Y:S01]  /*a0810*/  HMMA.16816.F32.BF16 R4, R40, R50, R36 ;  /* 0x000000322804723c */ /* 0x010fe20000041824 */
[----:B------:R-:W-:-:S03]  /*a0820*/  IMAD.MOV.U32 R53, RZ, RZ, R34 ;  /* 0x000000ffff357224 */ /* 0x000fc600078e0022 */
[----:B------:R-:W-:Y:S04]  /*a0830*/  STL [R1+0x44fc], R52 ;  /* 0x0044fc3401007387 */ /* 0x000fe80000100800 */
[----:B------:R-:W-:Y:S04]  /*a0840*/  STL [R1+0x44f8], R53 ;  /* 0x0044f83501007387 */ /* 0x000fe80000100800 */
[----:B------:R-:W-:Y:S01]  /*a0850*/  STL.64 [R1+0x4658], R54 ;  /* 0x0046583601007387 */ /* 0x000fe20000100a00 */
[----:B------:R-:W-:Y:S02]  /*a0860*/  IMAD.MOV.U32 R57, RZ, RZ, R50 ;  /* 0x000000ffff397224 */ /* 0x000fe400078e0032 */
[----:B------:R-:W-:-:S04]  /*a0870*/  IMAD.MOV.U32 R56, RZ, RZ, R51 ;  /* 0x000000ffff387224 */ /* 0x000fc800078e0033 */
[----:B------:R-:W-:Y:S04]  /*a0880*/  STL.64 [R1+0x920], R4 ;  /* 0x0009200401007387 */ /* 0x000fe80000100a00 */
[----:B------:R-:W-:Y:S04]  /*a0890*/  STL.64 [R1+0x928], R6 ;  /* 0x0009280601007387 */ /* 0x000fe80000100a00 */
[----:B------:R-:W2:Y:S04]  /*a08a0*/  LDL.LU R48, [R1+0x8d0] ;  /* 0x0008d00001307983 */ /* 0x000ea80000300800 */
[----:B------:R-:W2:Y:S04]  /*a08b0*/  LDL.LU R49, [R1+0x8d4] ;  /* 0x0008d40001317983 */ /* 0x000ea80000300800 */
[----:B------:R-:W3:Y:S04]  /*a08c0*/  LDL.LU R50, [R1+0x8d8] ;  /* 0x0008d80001327983 */ /* 0x000ee80000300800 */
[----:B------:R-:W3:Y:S04]  /*a08d0*/  LDL.LU R51, [R1+0x8dc] ;  /* 0x0008dc0001337983 */ /* 0x000ee80000300800 */
[----:B---3--:R0:W-:Y:S04]  /*a08e0*/  STL.64 [R1+0x4668], R50 ;  /* 0x0046683201007387 */ /* 0x0081e80000100a00 */
[----:B--2---:R-:W-:Y:S04]  /*a08f0*/  STL.64 [R1+0x4660], R48 ;  /* 0x0046603001007387 */ /* 0x004fe80000100a00 */
[----:B------:R-:W2:Y:S04]  /*a0900*/  LDL.LU R44, [R1+0x8e0] ;  /* 0x0008e000012c7983 */ /* 0x000ea80000300800 */
[----:B------:R-:W2:Y:S04]  /*a0910*/  LDL.LU R45, [R1+0x8e4] ;  /* 0x0008e400012d7983 */ /* 0x000ea80000300800 */
[----:B------:R-:W3:Y:S04]  /*a0920*/  LDL.LU R46, [R1+0x8e8] ;  /* 0x0008e800012e7983 */ /* 0x000ee80000300800 */
[----:B------:R-:W3:Y:S04]  /*a0930*/  LDL.LU R47, [R1+0x8ec] ;  /* 0x0008ec00012f7983 */ /* 0x000ee80000300800 */
[----:B---3--:R-:W-:Y:S04]  /*a0940*/  STL.64 [R1+0x4678], R46 ;  /* 0x0046782e01007387 */ /* 0x008fe80000100a00 */
[----:B--2---:R-:W-:Y:S04]  /*a0950*/  STL.64 [R1+0x4670], R44 ;  /* 0x0046702c01007387 */ /* 0x004fe80000100a00 */
[----:B0-----:R-:W2:Y:S04]  /*a0960*/  LDL R50, [R1+0xf8] ;  /* 0x0000f80001327983 */ /* 0x001ea80000100800 */
[----:B------:R-:W2:Y:S04]  /*a0970*/  LDL R51, [R1+0xfc] ;  /* 0x0000fc0001337983 */ /* 0x000ea80000100800 */
        /* <DEDUP_REMOVED lines=10> */
[----:B----4-:R0:W-:Y:S04]  /*a0a20*/  STL.64 [R1+0x4690], R10 ;  /* 0x0046900a01007387 */ /* 0x0101e80000100a00 */
[----:B---3--:R-:W-:Y:S04]  /*a0a30*/  STL.64 [R1+0x4688], R8 ;  /* 0x0046880801007387 */ /* 0x008fe80000100a00 */
[----:B0-----:R-:W3:Y:S04]  /*a0a40*/  LDL.64 R10, [R1+0x118] ;  /* 0x00011800010a7983 */ /* 0x001ee80000100a00 */
[----:B--2---:R0:W-:Y:S04]  /*a0a50*/  STL.64 [R1+0x4680], R50 ;  /* 0x0046803201007387 */ /* 0x0041e80000100a00 */
[----:B0-----:R-:W2:Y:S04]  /*a0a60*/  LDL.64 R50, [R1+0x108] ;  /* 0x0001080001327983 */ /* 0x001ea80000100a00 */
[----:B------:R-:W4:Y:S04]  /*a0a70*/  LDL.LU R44, [R1+0x8f0] ;  /* 0x0008f000012c7983 */ /* 0x000f280000300800 */
[----:B------:R-:W4:Y:S04]  /*a0a80*/  LDL.LU R45, [R1+0x8f4] ;  /* 0x0008f400012d7983 */ /* 0x000f280000300800 */
[----:B------:R-:W4:Y:S04]  /*a0a90*/  LDL.LU R46, [R1+0x8f8] ;  /* 0x0008f800012e7983 */ /* 0x000f280000300800 */
[----:B------:R-:W4:Y:S04]  /*a0aa0*/  LDL.LU R47, [R1+0x8fc] ;  /* 0x0008fc00012f7983 */ /* 0x000f280000300800 */
[----:B------:R-:W2:Y:S04]  /*a0ab0*/  LDL.64 R54, [R1+0xe8] ;  /* 0x0000e80001367983 */ /* 0x000ea80000100a00 */
        /* <DEDUP_REMOVED lines=10> */
[----:B------:R-:W4:Y:S04]  /*a0b60*/  LDL.64 R30, [R1+0xa8] ;  /* 0x0000a800011e7983 */ /* 0x000f280000100a00 */
[----:B------:R-:W4:Y:S04]  /*a0b70*/  LDL.LU R32, [R1+0x890] ;  /* 0x0008900001207983 */ /* 0x000f280000300800 */
[----:B------:R-:W4:Y:S04]  /*a0b80*/  LDL.LU R33, [R1+0x894] ;  /* 0x0008940001217983 */ /* 0x000f280000300800 */
[----:B------:R-:W4:Y:S04]  /*a0b90*/  LDL.LU R34, [R1+0x898] ;  /* 0x0008980001227983 */ /* 0x000f280000300800 */
[----:B------:R-:W4:Y:S04]  /*a0ba0*/  LDL.LU R35, [R1+0x89c] ;  /* 0x00089c0001237983 */ /* 0x000f280000300800 */
[----:B------:R-:W4:Y:S01]  /*a0bb0*/  LDL.64 R38, [R1+0x98] ;  /* 0x0000980001267983 */ /* 0x000f220000100a00 */
[----:B---3--:R-:W-:Y:S03]  /*a0bc0*/  HMMA.16816.F32.BF16 R4, R40, R10, R4 ;  /* 0x0000000a2804723c */ /* 0x008fe60000041804 */
[----:B--2---:R-:W-:Y:S04]  /*a0bd0*/  STL.64 [R1+0x4568], R58 ;  /* 0x0045683a01007387 */ /* 0x004fe80000100a00 */
[----:B------:R0:W-:Y:S04]  /*a0be0*/  STL.64 [R1+0x4560], R56 ;  /* 0x0045603801007387 */ /* 0x0001e80000100a00 */
[----:B0-----:R-:W2:Y:S04]  /*a0bf0*/  LDL.LU R56, [R1+0x8c0] ;  /* 0x0008c00001387983 */ /* 0x001ea80000300800 */
[----:B------:R-:W2:Y:S04]  /*a0c00*/  LDL.LU R57, [R1+0x8c4] ;  /* 0x0008c40001397983 */ /* 0x000ea80000300800 */
[----:B------:R-:W2:Y:S04]  /*a0c10*/  LDL.LU R58, [R1+0x8c8] ;  /* 0x0008c800013a7983 */ /* 0x000ea80000300800 */
[----:B------:R-:W2:Y:S04]  /*a0c20*/  LDL.LU R59, [R1+0x8cc] ;  /* 0x0008cc00013b7983 */ /* 0x000ea80000300800 */
[----:B------:R-:W-:Y:S04]  /*a0c30*/  STL.64 [R1+0x910], R4 ;  /* 0x0009100401007387 */ /* 0x000fe80000100a00 */
[----:B------:R0:W-:Y:S02]  /*a0c40*/  STL.64 [R1+0x918], R6 ;  /* 0x0009180601007387 */ /* 0x0001e40000100a00 */
[----:B0-----:R-:W-:-:S02]  /*a0c50*/  IMAD.MOV.U32 R7, RZ, RZ, R10 ;  /* 0x000000ffff077224 */ /* 0x001fc400078e000a */
[----:B------:R-:W-:Y:S02]  /*a0c60*/  IMAD.MOV.U32 R6, RZ, RZ, R11 ;  /* 0x000000ffff067224 */ /* 0x000fe400078e000b */
[----:B------:R-:W3:Y:S04]  /*a0c70*/  LDL.LU.64 R10, [R1+0x4690] ;  /* 0x00469000010a7983 */ /* 0x000ee80000300a00 */
[----:B------:R-:W3:Y:S04]  /*a0c80*/  LDL.LU.64 R8, [R1+0x4688] ;  /* 0x0046880001087983 */ /* 0x000ee80000300a00 */
[----:B------:R0:W-:Y:S04]  /*a0c90*/  STL.64 [R1+0x45d0], R6 ;  /* 0x0045d00601007387 */ /* 0x0001e80000100a00 */
[----:B0-----:R-:W2:Y:S01]  /*a0ca0*/  LDL.64 R6, [R1+0xd8] ;  /* 0x0000d80001067983 */ /* 0x001ea20000100a00 */
[----:B---3--:R-:W-:-:S15]  /*a0cb0*/  HMMA.16816.F32.BF16 R8, R40, R50, R8 ;  /* 0x000000322808723c */ /* 0x008fde0000041808 */
[----:B------:R-:W-:-:S04]  /*a0cc0*/  NOP ;  /* 0x0000000000007918 */ /* 0x000fc80000000000 */
[----:B------:R0:W-:Y:S04]  /*a0cd0*/  STL.64 [R1+0x900], R8 ;  /* 0x0009000801007387 */ /* 0x0001e80000100a00 */
[----:B------:R-:W-:Y:S01]  /*a0ce0*/  STL.64 [R1+0x908], R10 ;  /* 0x0009080a01007387 */ /* 0x000fe20000100a00 */
[----:B0-----:R-:W-:Y:S02]  /*a0cf0*/  IMAD.MOV.U32 R8, RZ, RZ, R50 ;  /* 0x000000ffff087224 */ /* 0x001fe400078e0032 */
[----:B------:R-:W-:Y:S02]  /*a0d00*/  IMAD.MOV.U32 R9, RZ, RZ, R51 ;  /* 0x000000ffff097224 */ /* 0x000fe400078e0033 */
[----:B------:R-:W4:Y:S02]  /*a0d10*/  LDL.LU.64 R50, [R1+0x4680] ;  /* 0x0046800001327983 */ /* 0x000f240000300a00 */
[----:B----4-:R-:W-:Y:S02]  /*a0d20*/  HMMA.16816.F32.BF16 R48, R40, R50, R44 ;  /* 0x000000322830723c */ /* 0x010fe4000004182c */
[----:B------:R-:W3:Y:S04]  /*a0d30*/  LDL.LU.64 R46, [R1+0x4678] ;  /* 0x00467800012e7983 */ /* 0x000ee80000300a00 */
[----:B------:R-:W3:-:S13]  /*a0d40*/  LDL.LU.64 R44, [R1+0x4670] ;  /* 0x00467000012c7983 */ /* 0x000eda0000300a00 */
[----:B------:R-:W-:Y:S04]  /*a0d50*/  STL.64 [R1+0x8f0], R48 ;  /* 0x0008f03001007387 */ /* 0x000fe80000100a00 */
[----:B------:R0:W-:Y:S04]  /*a0d60*/  STL.64 [R1+0x8f8], R50 ;  /* 0x0008f83201007387 */ /* 0x0001e80000100a00 */
[----:B0-----:R-:W2:Y:S04]  /*a0d70*/  LDL.LU.64 R50, [R1+0x4668] ;  /* 0x0046680001327983 */ /* 0x001ea80000300a00 */
[----:B------:R-:W2:Y:S01]  /*a0d80*/  LDL.LU.64 R48, [R1+0x4660] ;  /* 0x0046600001307983 */ /* 0x000ea20000300a00 */
[C---:B---3--:R-:W-:Y:S08]  /*a0d90*/  HMMA.16816.F32.BF16 R44, R40.reuse, R54, R44 ;  /* 0x00000036282c723c */ /* 0x048ff0000004182c */
[----:B--2---:R-:W-:Y:S11]  /*a0da0*/  HMMA.16816.F32.BF16 R48, R40, R6, R48 ;  /* 0x000000062830723c */ /* 0x004ff60000041830 */
[----:B------:R-:W-:Y:S04]  /*a0db0*/  STL.64 [R1+0x8e0], R44 ;  /* 0x0008e02c01007387 */ /* 0x000fe80000100a00 */
[----:B------:R0:W-:Y:S02]  /*a0dc0*/  STL.64 [R1+0x8e8], R46 ;  /* 0x0008e82e01007387 */ /* 0x0001e40000100a00 */
[----:B0-----:R-:W-:-:S02]  /*a0dd0*/  IMAD.MOV.U32 R46, RZ, RZ, R54 ;  /* 0x000000ffff2e7224 */ /* 0x001fc400078e0036 */
[----:B------:R-:W-:Y:S02]  /*a0de0*/  IMAD.MOV.U32 R47, RZ, RZ, R55 ;  /* 0x000000ffff2f7224 */ /* 0x000fe400078e0037 */
[----:B------:R-:W2:Y:S04]  /*a0df0*/  LDL.LU.64 R54, [R1+0x4658] ;  /* 0x0046580001367983 */ /* 0x000ea80000300a00 */
[----:B------:R-:W-:Y:S04]  /*a0e00*/  STL.64 [R1+0x8d0], R48 ;  /* 0x0008d03001007387 */ /* 0x000fe80000100a00 */
[----:B------:R0:W-:Y:S04]  /*a0e10*/  STL.64 [R1+0x8d8], R50 ;  /* 0x0008d83201007387 */ /* 0x0001e80000100a00 */
[----:B0-----:R-:W3:Y:S01]  /*a0e20*/  LDL.LU.64 R50, [R1+0x4650] ;  /* 0x0046500001327983 */ /* 0x001ee20000300a00 */
[----:B------:R-:W-:-:S02]  /*a0e30*/  IMAD.MOV.U32 R44, RZ, RZ, R6 ;  /* 0x000000ffff2c7224 */ /* 0x000fc400078e0006 */
[----:B------:R-:W-:Y:S02]  /*a0e40*/  IMAD.MOV.U32 R45, RZ, RZ, R7 ;  /* 0x000000ffff2d7224 */ /* 0x000fe400078e0007 */
[----:B------:R-:W-:Y:S01]  /*a0e50*/  HMMA.16816.F32.BF16 R4, R40, R14, R56 ;  /* 0x0000000e2804723c */ /* 0x000fe20000041838 */
[----:B------:R-:W-:Y:S04]  /*a0e60*/  STL.64 [R1+0x4520], R46 ;  /* 0x0045202e01007387 */ /* 0x000fe80000100a00 */
[----:B------:R-:W-:Y:S01]  /*a0e70*/  STL.64 [R1+0x4518], R44 ;  /* 0x0045182c01007387 */ /* 0x000fe20000100a00 */
[----:B------:R-:W-:Y:S02]  /*a0e80*/  IMAD.MOV.U32 R49, RZ, RZ, R14 ;  /* 0x000000ffff317224 */ /* 0x000fe400078e000e */
[----:B------:R-:W-:-:S11]  /*a0e90*/  IMAD.MOV.U32 R48, RZ, RZ, R15 ;  /* 0x000000ffff307224 */ /* 0x000fd600078e000f */
[----:B------:R-:W-:Y:S04]  /*a0ea0*/  STL.64 [R1+0x8c0], R4 ;  /* 0x0008c00401007387 */ /* 0x000fe80000100a00 */
[----:B------:R0:W-:Y:S02]  /*a0eb0*/  STL.64 [R1+0x8c8], R6 ;  /* 0x0008c80601007387 */ /* 0x0001e40000100a00 */
[C---:B0-----:R-:W-:Y:S01]  /*a0ec0*/  HMMA.16816.F32.BF16 R4, R40.reuse, R22, R16 ;  /* 0x000000162804723c */ /* 0x041fe20000041810 */
[----:B------:R-:W-:Y:S01]  /*a0ed0*/  IMAD.MOV.U32 R52, RZ, RZ, R22 ;  /* 0x000000ffff347224 */ /* 0x000fe200078e0016 */
[----:B------:R-:W-:Y:S01]  /*a0ee0*/  MOV R53, R23 ;  /* 0x0000001700357202 */ /* 0x000fe20000000f00 */
[----:B------:R-:W-:Y:S02]  /*a0ef0*/  IMAD.MOV.U32 R11, RZ, RZ, R30 ;  /* 0x000000ffff0b7224 */ /* 0x000fe400078e001e */
[----:B------:R-:W-:Y:S01]  /*a0f00*/  IMAD.MOV.U32 R10, RZ, RZ, R31 ;  /* 0x000000ffff0a7224 */ /* 0x000fe200078e001f */
[----:B---3--:R-:W-:Y:S04]  /*a0f10*/  STL.64 [R1+0x4578], R50 ;  /* 0x0045783201007387 */ /* 0x008fe80000100a00 */
[----:B------:R-:W-:Y:S09]  /*a0f20*/  STL.64 [R1+0x4570], R48 ;  /* 0x0045703001007387 */ /* 0x000ff20000100a00 */
[----:B------:R-:W-:Y:S04]  /*a0f30*/  STL.64 [R1+0x8b0], R4 ;  /* 0x0008b00401007387 */ /* 0x000fe80000100a00 */
[----:B------:R0:W-:Y:S02]  /*a0f40*/  STL.64 [R1+0x8b8], R6 ;  /* 0x0008b80601007387 */ /* 0x0001e40000100a00 */
[----:B0-----:R-:W-:Y:S02]  /*a0f50*/  HMMA.16816.F32.BF16 R4, R40, R30, R24 ;  /* 0x0000001e2804723c */ /* 0x001fe40000041818 */
[----:B--2---:R-:W-:Y:S04]  /*a0f60*/  STL.64 [R1+0x4588], R54 ;  /* 0x0045883601007387 */ /* 0x004fe80000100a00 */
[----:B------:R-:W-:-:S13]  /*a0f70*/  STL.64 [R1+0x4580], R52 ;  /* 0x0045803401007387 */ /* 0x000fda0000100a00 */
[----:B------:R-:W-:Y:S04]  /*a0f80*/  STL.64 [R1+0x8a0], R4 ;  /* 0x0008a00401007387 */ /* 0x000fe80000100a00 */
[----:B------:R0:W-:Y:S02]  /*a0f90*/  STL.64 [R1+0x8a8], R6 ;  /* 0x0008a80601007387 */ /* 0x0001e40000100a00 */
[----:B0-----:R-:W-:Y:S02]  /*a0fa0*/  HMMA.16816.F32.BF16 R4, R40, R38, R32 ;  /* 0x000000262804723c */ /* 0x001fe40000041820 */
[----:B------:R-:W-:Y:S04]  /*a0fb0*/  STL.64 [R1+0x4598], R10 ;  /* 0x0045980a01007387 */ /* 0x000fe80000100a00 */
[----:B------:R0:W-:Y:S04]  /*a0fc0*/  STL.64 [R1+0x4590], R8 ;  /* 0x0045900801007387 */ /* 0x0001e80000100a00 */
[----:B------:R-:W2:Y:S09]  /*a0fd0*/  LDL.LU R20, [R1+0x790] ;  /* 0x0007900001147983 */ /* 0x000eb20000300800 */
[----:B------:R1:W-:Y:S04]  /*a0fe0*/  STL.64 [R1+0x890], R4 ;  /* 0x0008900401007387 */ /* 0x0003e80000100a00 */
        /* <DEDUP_REMOVED lines=15> */
[----:B------:R-:W4:Y:S01]  /*a10e0*/  LDL.LU R35, [R1+0x7cc] ;  /* 0x0007cc0001237983 */ /* 0x000f220000300800 */
[----:B------:R-:W-:-:S03]  /*a10f0*/  IMAD.MOV.U32 R61, RZ, RZ, R39 ;  /* 0x000000ffff3d7224 */ /* 0x000fc600078e0027 */
        /* <DEDUP_REMOVED lines=17> */
[----:B------:R-:W2:Y:S04]  /*a1210*/  LDL.LU R11, [R1+0x81c] ;  /* 0x00081c00010b7983 */ /* 0x000ea80000300800 */
[----:B--2---:R-:W-:Y:S04]  /*a1220*/  STL.64 [R1+0x4600], R10 ;  /* 0x0046000a01007387 */ /* 0x004fe80000100a00 */
[----:B------:R-:W-:Y:S04]  /*a1230*/  STL.64 [R1+0x45f8], R8 ;  /* 0x0045f80801007387 */ /* 0x000fe80000100a00 */
[----:B-1----:R-:W2:Y:S04]  /*a1240*/  LDL.LU R4, [R1+0x830] ;  /* 0x0008300001047983 */ /* 0x002ea80000300800 */
[----:B------:R-:W2:Y:S04]  /*a1250*/  LDL.LU R5, [R1+0x834] ;  /* 0x0008340001057983 */ /* 0x000ea80000300800 */
[----:B---3--:R-:W3:Y:S04]  /*a1260*/  LDL.LU R6, [R1+0x838] ;  /* 0x0008380001067983 */ /* 0x008ee80000300800 */
[----:B------:R-:W3:Y:S04]  /*a1270*/  LDL.LU R7, [R1+0x83c] ;  /* 0x00083c0001077983 */ /* 0x000ee80000300800 */
[----:B---3--:R-:W-:Y:S04]  /*a1280*/  STL.64 [R1+0x4610], R6 ;  /* 0x0046100601007387 */ /* 0x008fe80000100a00 */
[----:B--2---:R-:W-:Y:S04]  /*a1290*/  STL.64 [R1+0x4608], R4 ;  /* 0x0046080401007387 */ /* 0x004fe80000100a00 */
[----:B----4-:R-:W2:Y:S04]  /*a12a0*/  LDL R38, [R1+0x48] ;  /* 0x0000480001267983 */ /* 0x010ea80000100800 */
[----:B------:R-:W2:Y:S04]  /*a12b0*/  LDL R39, [R1+0x4c] ;  /* 0x00004c0001277983 */ /* 0x000ea80000100800 */
[----:B--2---:R-:W-:Y:S04]  /*a12c0*/  STL.64 [R1+0x4618], R38 ;  /* 0x0046182601007387 */ /* 0x004fe80000100a00 */
[----:B------:R-:W2:Y:S04]  /*a12d0*/  LDL.LU R12, [R1+0x840] ;  /* 0x00084000010c7983 */ /* 0x000ea80000300800 */
[----:B------:R-:W2:Y:S04]  /*a12e0*/  LDL.LU R13, [R1+0x844] ;  /* 0x00084400010d7983 */ /* 0x000ea80000300800 */
[----:B------:R-:W3:Y:S04]  /*a12f0*/  LDL.LU R14, [R1+0x848] ;  /* 0x00084800010e7983 */ /* 0x000ee80000300800 */
[----:B------:R-:W3:Y:S04]  /*a1300*/  LDL.LU R15, [R1+0x84c] ;  /* 0x00084c00010f7983 */ /* 0x000ee80000300800 */
[----:B---3--:R-:W-:Y:S04]  /*a1310*/  STL.64 [R1+0x4628], R14 ;  /* 0x0046280e01007387 */ /* 0x008fe80000100a00 */
[----:B--2---:R-:W-:Y:S04]  /*a1320*/  STL.64 [R1+0x4620], R12 ;  /* 0x0046200c01007387 */ /* 0x004fe80000100a00 */
[----:B------:R-:W2:Y:S04]  /*a1330*/  LDL R46, [R1+0x68] ;  /* 0x00006800012e7983 */ /* 0x000ea80000100800 */
[----:B------:R-:W2:Y:S04]  /*a1340*/  LDL R47, [R1+0x6c] ;  /* 0x00006c00012f7983 */ /* 0x000ea80000100800 */
[----:B--2---:R0:W-:Y:S04]  /*a1350*/  STL.64 [R1+0x4630], R46 ;  /* 0x0046302e01007387 */ /* 0x0041e80000100a00 */
[----:B------:R-:W2:Y:S04]  /*a1360*/  LDL.LU R44, [R1+0x870] ;  /* 0x00087000012c7983 */ /* 0x000ea80000300800 */
[----:B------:R-:W2:Y:S04]  /*a1370*/  LDL.LU R45, [R1+0x874] ;  /* 0x00087400012d7983 */ /* 0x000ea80000300800 */
[----:B0-----:R-:W3:Y:S04]  /*a1380*/  LDL.LU R46, [R1+0x878] ;  /* 0x00087800012e7983 */ /* 0x001ee80000300800 */
[----:B------:R-:W3:Y:S04]  /*a1390*/  LDL.LU R47, [R1+0x87c] ;  /* 0x00087c00012f7983 */ /* 0x000ee80000300800 */
[----:B---3--:R0:W-:Y:S04]  /*a13a0*/  STL.64 [R1+0x4640], R46 ;  /* 0x0046402e01007387 */ /* 0x0081e80000100a00 */
[----:B--2---:R-:W-:Y:S04]  /*a13b0*/  STL.64 [R1+0x4638], R44 ;  /* 0x0046382c01007387 */ /* 0x004fe80000100a00 */
[----:B------:R-:W2:Y:S04]  /*a13c0*/  LDL.64 R14, [R1+0x78] ;  /* 0x00007800010e7983 */ /* 0x000ea80000100a00 */
[----:B0-----:R-:W3:Y:S04]  /*a13d0*/  LDL R46, [R1+0x88] ;  /* 0x00008800012e7983 */ /* 0x001ee80000100800 */
[----:B------:R-:W3:Y:S04]  /*a13e0*/  LDL R47, [R1+0x8c] ;  /* 0x00008c00012f7983 */ /* 0x000ee80000100800 */
[----:B--2---:R0:W-:Y:S04]  /*a13f0*/  STL.64 [R1+0x4648], R14 ;  /* 0x0046480e01007387 */ /* 0x0041e80000100a00 */
[----:B------:R-:W3:Y:S04]  /*a1400*/  LDL.LU R12, [R1+0x880] ;  /* 0x00088000010c7983 */ /* 0x000ee80000300800 */
[----:B------:R-:W3:Y:S04]  /*a1410*/  LDL.LU R13, [R1+0x884] ;  /* 0x00088400010d7983 */ /* 0x000ee80000300800 */
[----:B0-----:R-:W3:Y:S04]  /*a1420*/  LDL.LU R14, [R1+0x888] ;  /* 0x00088800010e7983 */ /* 0x001ee80000300800 */
        /* <DEDUP_REMOVED lines=9> */
[----:B------:R-:W4:Y:S04]  /*a14c0*/  LDL.64 R10, [R1+0x58] ;  /* 0x00005800010a7983 */ /* 0x000f280000100a00 */
[----:B------:R-:W2:Y:S04]  /*a14d0*/  LDL.64 R34, [R1+0x38] ;  /* 0x0000380001227983 */ /* 0x000ea80000100a00 */
[----:B------:R-:W2:Y:S04]  /*a14e0*/  LDL.LU R28, [R1+0x820] ;  /* 0x00082000011c7983 */ /* 0x000ea80000300800 */
[----:B------:R-:W2:Y:S04]  /*a14f0*/  LDL.LU R29, [R1+0x824] ;  /* 0x00082400011d7983 */ /* 0x000ea80000300800 */
        /* <DEDUP_REMOVED lines=17> */
[----:B------:R-:W-:Y:S01]  /*a1610*/  STL [R1+0x4450], R61 ;  /* 0x0044503d01007387 */ /* 0x000fe20000100800 */
[----:B---3--:R-:W-:Y:S03]  /*a1620*/  HMMA.16816.F32.BF16 R44, R40, R46, R12 ;  /* 0x0000002e282c723c */ /* 0x008fe6000004180c */
[----:B------:R-:W3:-:S15]  /*a1630*/  LDL.LU.64 R14, [R1+0x4648] ;  /* 0x00464800010e7983 */ /* 0x000ede0000300a00 */
[----:B------:R-:W-:Y:S01]  /*a1640*/  NOP ;  /* 0x0000000000007918 */ /* 0x000fe20000000000 */
[----:B------:R-:W-:Y:S04]  /*a1650*/  STL.64 [R1+0x880], R44 ;  /* 0x0008802c01007387 */ /* 0x000fe80000100a00 */
[----:B------:R0:W-:Y:S04]  /*a1660*/  STL.64 [R1+0x888], R46 ;  /* 0x0008882e01007387 */ /* 0x0001e80000100a00 */
[----:B0-----:R-:W3:Y:S04]  /*a1670*/  LDL.LU.64 R46, [R1+0x4640] ;  /* 0x00464000012e7983 */ /* 0x001ee80000300a00 */
[----:B------:R-:W3:Y:S02]  /*a1680*/  LDL.LU.64 R44, [R1+0x4638] ;  /* 0x00463800012c7983 */ /* 0x000ee40000300a00 */
[----:B---3--:R-:W-:-:S15]  /*a1690*/  HMMA.16816.F32.BF16 R44, R40, R14, R44 ;  /* 0x0000000e282c723c */ /* 0x008fde000004182c */
[----:B------:R-:W-:-:S04]  /*a16a0*/  NOP ;  /* 0x0000000000007918 */ /* 0x000fc80000000000 */
[----:B------:R-:W-:Y:S04]  /*a16b0*/  STL.64 [R1+0x870], R44 ;  /* 0x0008702c01007387 */ /* 0x000fe80000100a00 */
[----:B------:R0:W-:Y:S04]  /*a16c0*/  STL.64 [R1+0x878], R46 ;  /* 0x0008782e01007387 */ /* 0x0001e80000100a00 */
[----:B0-----:R-:W2:Y:S01]  /*a16d0*/  LDL.LU.64 R46, [R1+0x4630] ;  /* 0x00463000012e7983 */ /* 0x001ea20000300a00 */
[----:B----4-:R-:W-:Y:S01]  /*a16e0*/  HMMA.16816.F32.BF16 R4, R40, R10, R4 ;  /* 0x0000000a2804723c */ /* 0x010fe20000041804 */
[----:B------:R-:W-:-:S02]  /*a16f0*/  IMAD.MOV.U32 R61, RZ, RZ, R15 ;  /* 0x000000ffff3d7224 */ /* 0x000fc400078e000f */
[----:B------:R-:W3:Y:S04]  /*a1700*/  LDL.LU.64 R14, [R1+0x4628] ;  /* 0x00462800010e7983 */ /* 0x000ee80000300a00 */
[----:B------:R-:W3:Y:S04]  /*a1710*/  LDL.LU.64 R12, [R1+0x4620] ;  /* 0x00462000010c7983 */ /* 0x000ee80000300a00 */
[----:B------:R0:W-:Y:S02]  /*a1720*/  STL [R1+0x4454], R61 ;  /* 0x0044543d01007387 */ /* 0x0001e40000100800 */
[----:B0-----:R-:W-:Y:S01]  /*a1730*/  IMAD.MOV.U32 R61, RZ, RZ, R10 ;  /* 0x000000ffff3d7224 */ /* 0x001fe200078e000a */
[----:B--2---:R-:W-:Y:S01]  /*a1740*/  HMMA.16816.F32.BF16 R44, R40, R46, R36 ;  /* 0x0000002e282c723c */ /* 0x004fe20000041824 */
[----:B------:R-:W3:-:S15]  /*a1750*/  LDL.LU.64 R38, [R1+0x4618] ;  /* 0x0046180001267983 */ /* 0x000ede0000300a00 */
[----:B------:R-:W-:-:S03]  /*a1760*/  NOP ;  /* 0x0000000000007918 */ /* 0x000fc60000000000 */
        /* <DEDUP_REMOVED lines=8> */
[----:B0-----:R-:W4:Y:S04]  /*a17f0*/  LDL.LU.64 R6, [R1+0x4610] ;  /* 0x0046100001067983 */ /* 0x001f280000300a00 */
[----:B------:R-:W4:Y:S04]  /*a1800*/  LDL.LU.64 R4, [R1+0x4608] ;  /* 0x0046080001047983 */ /* 0x000f280000300a00 */
[----:B------:R-:W2:Y:S04]  /*a1810*/  LDL.LU.64 R10, [R1+0x4600] ;  /* 0x00460000010a7983 */ /* 0x000ea80000300a00 */
[----:B------:R-:W2:Y:S01]  /*a1820*/  LDL.LU.64 R8, [R1+0x45f8] ;  /* 0x0045f80001087983 */ /* 0x000ea20000300a00 */
[C---:B------:R-:W-:Y:S03]  /*a1830*/  HMMA.16816.F32.BF16 R28, R40.reuse, R22, R28 ;  /* 0x00000016281c723c */ /* 0x040fe6000004181c */
[----:B------:R0:W-:Y:S05]  /*a1840*/  STL [R1+0x4458], R61 ;  /* 0x0044583d01007387 */ /* 0x0001ea0000100800 */
[----:B------:R-:W-:Y:S01]  /*a1850*/  HMMA.16816.F32.BF16 R48, R40, R58, R48 ;  /* 0x0000003a2830723c */ /* 0x000fe20000041830 */
[----:B------:R-:W-:-:S02]  /*a1860*/  IMAD.MOV.U32 R2, RZ, RZ, R54 ;  /* 0x000000ffff027224 */ /* 0x000fc400078e0036 */
[----:B------:R-:W-:Y:S02]  /*a1870*/  IMAD.MOV.U32 R0, RZ, RZ, R55 ;  /* 0x000000ffff007224 */ /* 0x000fe400078e0037 */
[----:B0-----:R-:W-:Y:S02]  /*a1880*/  IMAD.MOV.U32 R61, RZ, RZ, R23 ;  /* 0x000000ffff3d7224 */ /* 0x001fe400078e0017 */
[----:B------:R-:W-:Y:S02]  /*a1890*/  IMAD.MOV.U32 R60, RZ, RZ, R58 ;  /* 0x000000ffff3c7224 */ /* 0x000fe400078e003a */
[----:B------:R-:W-:Y:S01]  /*a18a0*/  IMAD.MOV.U32 R3, RZ, RZ, R59 ;  /* 0x000000ffff037224 */ /* 0x000fe200078e003b */
[----:B---3--:R-:W-:Y:S01]  /*a18b0*/  HMMA.16816.F32.BF16 R36, R40, R38, R12 ;  /* 0x000000262824723c */ /* 0x008fe2000004180c */
[----:B------:R-:W3:Y:S04]  /*a18c0*/  LDL.LU.64 R14, [R1+0x45f0] ;  /* 0x0045f000010e7983 */ /* 0x000ee80000300a00 */
[----:B------:R-:W3:-:S14]  /*a18d0*/  LDL.LU.64 R12, [R1+0x45e8] ;  /* 0x0045e800010c7983 */ /* 0x000edc0000300a00 */
[----:B------:R-:W-:Y:S04]  /*a18e0*/  STL.64 [R1+0x840], R36 ;  /* 0x0008402401007387 */ /* 0x000fe80000100a00 */
[----:B------:R0:W-:Y:S04]  /*a18f0*/  STL.64 [R1+0x848], R38 ;  /* 0x0008482601007387 */ /* 0x0001e80000100a00 */
[----:B0-----:R-:W3:Y:S04]  /*a1900*/  LDL.LU.64 R38, [R1+0x45e0] ;  /* 0x0045e00001267983 */ /* 0x001ee80000300a00 */
[----:B------:R-:W3:Y:S01]  /*a1910*/  LDL.LU.64 R36, [R1+0x45d8] ;  /* 0x0045d80001247983 */ /* 0x000ee20000300a00 */
[C---:B----4-:R-:W-:Y:S08]  /*a1920*/  HMMA.16816.F32.BF16 R4, R40.reuse, R34, R4 ;  /* 0x000000222804723c */ /* 0x050ff00000041804 */
[----:B--2---:R-:W-:Y:S11]  /*a1930*/  HMMA.16816.F32.BF16 R8, R40, R54, R8 ;  /* 0x000000362808723c */ /* 0x004ff60000041808 */
[----:B------:R0:W-:Y:S04]  /*a1940*/  STL.64 [R1+0x830], R4 ;  /* 0x0008300401007387 */ /* 0x0001e80000100a00 */
[----:B------:R1:W-:Y:S01]  /*a1950*/  STL.64 [R1+0x838], R6 ;  /* 0x0008380601007387 */ /* 0x0003e20000100a00 */
[----:B0-----:R-:W-:-:S03]  /*a1960*/  IMAD.MOV.U32 R5, RZ, RZ, R34 ;  /* 0x000000ffff057224 */ /* 0x001fc600078e0022 */
[----:B-1----:R-:W2:Y:S01]  /*a1970*/  LDL.LU.64 R6, [R1+0x45d0] ;  /* 0x0045d00001067983 */ /* 0x002ea20000300a00 */
[----:B------:R-:W-:-:S03]  /*a1980*/  IMAD.MOV.U32 R4, RZ, RZ, R35 ;  /* 0x000000ffff047224 */ /* 0x000fc600078e0023 */
[----:B------:R-:W4:Y:S04]  /*a1990*/  LDL.LU.64 R34, [R1+0x45c8] ;  /* 0x0045c80001227983 */ /* 0x000f280000300a00 */
[----:B------:R-:W4:Y:S04]  /*a19a0*/  LDL.LU.64 R32, [R1+0x45c0] ;  /* 0x0045c00001207983 */ /* 0x000f280000300a00 */
        /* <DEDUP_REMOVED lines=14> */
[----:B0-----:R-:W3:Y:S04]  /*a1a90*/  LDL.LU.64 R50, [R1+0x4578] ;  /* 0x0045780001327983 */ /* 0x001ee80000300a00 */
[----:B------:R-:W3:Y:S04]  /*a1aa0*/  LDL.LU.64 R48, [R1+0x4570] ;  /* 0x0045700001307983 */ /* 0x000ee80000300a00 */
[----:B------:R-:W3:Y:S04]  /*a1ab0*/  LDL.LU.64 R58, [R1+0x4568] ;  /* 0x00456800013a7983 */ /* 0x000ee80000300a00 */
[----:B------:R-:W4:Y:S01]  /*a1ac0*/  LDL.LU.64 R56, [R1+0x4560] ;  /* 0x0045600001387983 */ /* 0x000f220000300a00 */
[C---:B--2---:R-:W-:Y:S08]  /*a1ad0*/  HMMA.16816.F32.BF16 R16, R40.reuse, R54, R16 ;  /* 0x000000362810723c */ /* 0x044ff00000041810 */
[C---:B---3--:R-:W-:Y:S08]  /*a1ae0*/  HMMA.16816.F32.BF16 R12, R40.reuse, R58, R12 ;  /* 0x0000003a280c723c */ /* 0x048ff0000004180c */
[C---:B------:R-:W-:Y:S11]  /*a1af0*/  HMMA.16816.F32.BF16 R36, R40.reuse, R50, R36 ;  /* 0x000000322824723c */ /* 0x040ff60000041824 */
[----:B------:R-:W-:Y:S04]  /*a1b00*/  STL.64 [R1+0x7f0], R12 ;  /* 0x0007f00c01007387 */ /* 0x000fe80000100a00 */
[----:B------:R0:W-:Y:S04]  /*a1b10*/  STL.64 [R1+0x7f8], R14 ;  /* 0x0007f80e01007387 */ /* 0x0001e80000100a00 */
[----:B0-----:R-:W2:Y:S04]  /*a1b20*/  LDL.LU.64 R14, [R1+0x4558] ;  /* 0x00455800010e7983 */ /* 0x001ea80000300a00 */
[----:B------:R-:W-:Y:S04]  /*a1b30*/  STL.64 [R1+0x7e0], R16 ;  /* 0x0007e01001007387 */ /* 0x000fe80000100a00 */
[----:B------:R0:W-:Y:S04]  /*a1b40*/  STL.64 [R1+0x7e8], R18 ;  /* 0x0007e81201007387 */ /* 0x0001e80000100a00 */
[----:B0-----:R-:W3:Y:S04]  /*a1b50*/  LDL.LU.64 R18, [R1+0x4550] ;  /* 0x0045500001127983 */ /* 0x001ee80000300a00 */
[----:B------:R-:W-:Y:S04]  /*a1b60*/  STL.64 [R1+0x7d0], R36 ;  /* 0x0007d02401007387 */ /* 0x000fe80000100a00 */
[----:B------:R0:W-:Y:S04]  /*a1b70*/  STL.64 [R1+0x7d8], R38 ;  /* 0x0007d82601007387 */ /* 0x0001e80000100a00 */
[----:B0-----:R-:W4:Y:S02]  /*a1b80*/  LDL.LU.64 R38, [R1+0x4548] ;  /* 0x0045480001267983 */ /* 0x001f240000300a00 */
[----:B----4-:R-:W-:-:S15]  /*a1b90*/  HMMA.16816.F32.BF16 R32, R40, R38, R32 ;  /* 0x000000262820723c */ /* 0x010fde0000041820 */
[----:B------:R-:W-:-:S04]  /*a1ba0*/  NOP ;  /* 0x0000000000007918 */ /* 0x000fc80000000000 */
        /* <DEDUP_REMOVED lines=15> */
[----:B------:R-:W-:Y:S01]  /*a1ca0*/  STL.64 [R1+0x790], R20 ;  /* 0x0007901401007387 */ /* 0x000fe20000100a00 */
[----:B------:R-:W-:Y:S02]  /*a1cb0*/  IMAD.MOV.U32 R17, RZ, RZ, R23 ;  /* 0x000000ffff117224 */ /* 0x000fe400078e0017 */
[----:B------:R-:W-:Y:S01]  /*a1cc0*/  IMAD.MOV.U32 R13, RZ, RZ, R22 ;  /* 0x000000ffff0d7224 */ /* 0x000fe200078e0016 */
[----:B------:R0:W-:Y:S04]  /*a1cd0*/  STL.64 [R1+0x798], R22 ;  /* 0x0007981601007387 */ /* 0x0001e80000100a00 */
[----:B0-----:R-:W4:Y:S01]  /*a1ce0*/  LDL.LU.64 R22, [R1+0x4528] ;  /* 0x0045280001167983 */ /* 0x001f220000300a00 */
[----:B------:R-:W-:Y:S02]  /*a1cf0*/  IMAD.MOV.U32 R12, RZ, RZ, R20 ;  /* 0x000000ffff0c7224 */ /* 0x000fe400078e0014 */
[----:B------:R-:W-:-:S03]  /*a1d00*/  IMAD.MOV.U32 R16, RZ, RZ, R21 ;  /* 0x000000ffff107224 */ /* 0x000fc600078e0015 */
[----:B------:R-:W-:Y:S04]  /*a1d10*/  STL [R1+0x3fa4], R12 ;  /* 0x003fa40c01007387 */ /* 0x000fe80000100800 */
[----:B------:R-:W-:Y:S04]  /*a1d20*/  STL [R1+0x3fa0], R13 ;  /* 0x003fa00d01007387 */ /* 0x000fe80000100800 */
[----:B------:R-:W-:Y:S04]  /*a1d30*/  STL [R1+0x3f9c], R16 ;  /* 0x003f9c1001007387 */ /* 0x000fe80000100800 */
[----:B------:R-:W-:Y:S01]  /*a1d40*/  STL [R1+0x3f98], R17 ;  /* 0x003f981101007387 */ /* 0x000fe20000100800 */
[----:B----4-:R-:W-:-:S15]  /*a1d50*/  HMMA.16816.F32.BF16 R44, R40, R22, R44 ;  /* 0x00000016282c723c */ /* 0x010fde000004182c */
[----:B------:R-:W-:-:S04]  /*a1d60*/  NOP ;  /* 0x0000000000007918 */ /* 0x000fc80000000000 */
[----:B------:R-:W-:Y:S01]  /*a1d70*/  IMAD.MOV.U32 R21, RZ, RZ, R46 ;  /* 0x000000ffff157224 */ /* 0x000fe200078e002e */
[----:B------:R-:W-:Y:S01]  /*a1d80*/  STL.64 [R1+0x780], R44 ;  /* 0x0007802c01007387 */ /* 0x000fe20000100a00 */
[----:B------:R-:W-:Y:S02]  /*a1d90*/  IMAD.MOV.U32 R20, RZ, RZ, R44 ;  /* 0x000000ffff147224 */ /* 0x000fe400078e002c */
[----:B------:R-:W-:Y:S01]  /*a1da0*/  IMAD.MOV.U32 R25, RZ, RZ, R47 ;  /* 0x000000ffff197224 */ /* 0x000fe200078e002f */
[----:B------:R0:W-:Y:S01]  /*a1db0*/  STL.64 [R1+0x788], R46 ;  /* 0x0007882e01007387 */ /* 0x0001e20000100a00 */
[----:B------:R-:W-:-:S03]  /*a1dc0*/  MOV R24, R45 ;  /* 0x0000002d00187202 */ /* 0x000fc60000000f00 */
[----:B0-----:R-:W4:Y:S04]  /*a1dd0*/  LDL.LU.64 R46, [R1+0x4520] ;  /* 0x00452000012e7983 */ /* 0x001f280000300a00 */
[----:B------:R-:W4:Y:S04]  /*a1de0*/  LDL.LU.64 R44, [R1+0x4518] ;  /* 0x00451800012c7983 */ /* 0x000f280000300a00 */
[----:B------:R3:W-:Y:S04]  /*a1df0*/  STL.64 [R1+0x4358], R22 ;  /* 0x0043581601007387 */ /* 0x0007e80000100a00 */
[----:B------:R0:W-:Y:S01]  /*a1e00*/  STL.64 [R1+0x4350], R20 ;  /* 0x0043501401007387 */ /* 0x0001e20000100a00 */
[----:B---3--:R-:W-:-:S03]  /*a1e10*/  IMAD.MOV.U32 R22, RZ, RZ, R18 ;  /* 0x000000ffff167224 */ /* 0x008fc600078e0012 */
[----:B0-----:R-:W3:Y:S04]  /*a1e20*/  LDL.LU R20, [R1+0x760] ;  /* 0x0007600001147983 */ /* 0x001ee80000300800 */
[----:B------:R-:W3:Y:S04]  /*a1e30*/  LDL.LU R21, [R1+0x764] ;  /* 0x0007640001157983 */ /* 0x000ee80000300800 */
[----:B------:R-:W3:Y:S01]  /*a1e40*/  LDL.LU R18, [R1+0x4514] ;  /* 0x0045140001127983 */ /* 0x000ee20000300800 */
[----:B------:R-:W-:-:S03]  /*a1e50*/  IMAD.MOV.U32 R23, RZ, RZ, R19 ;  /* 0x000000ffff177224 */ /* 0x000fc600078e0013 */
[----:B------:R-:W3:Y:S04]  /*a1e60*/  LDL.LU R19, [R1+0x4510] ;  /* 0x0045100001137983 */ /* 0x000ee80000300800 */
[----:B------:R-:W-:Y:S04]  /*a1e70*/  STL [R1+0x3fa8], R25 ;  /* 0x003fa81901007387 */ /* 0x000fe80000100800 */
[----:B------:R-:W-:Y:S04]  /*a1e80*/  STL.64 [R1+0x4368], R26 ;  /* 0x0043681a01007387 */ /* 0x000fe80000100a00 */
[----:B------:R0:W-:Y:S04]  /*a1e90*/  STL [R1+0x4360], R24 ;  /* 0x0043601801007387 */ /* 0x0001e80000100800 */
[----:B0-----:R-:W3:Y:S04]  /*a1ea0*/  LDL.LU R24, [R1+0x770] ;  /* 0x0007700001187983 */ /* 0x001ee80000300800 */
[----:B------:R-:W3:Y:S01]  /*a1eb0*/  LDL.LU R25, [R1+0x774] ;  /* 0x0007740001197983 */ /* 0x000ee20000300800 */
[----:B--2---:R-:W-:-:S02]  /*a1ec0*/  IMAD.MOV.U32 R26, RZ, RZ, R14 ;  /* 0x000000ffff1a7224 */ /* 0x004fc400078e000e */
[----:B------:R-:W-:Y:S01]  /*a1ed0*/  IMAD.MOV.U32 R27, RZ, RZ, R15 ;  /* 0x000000ffff1b7224 */ /* 0x000fe200078e000f */
[----:B------:R-:W2:Y:S04]  /*a1ee0*/  LDL.LU R14, [R1+0x450c] ;  /* 0x00450c00010e7983 */ /* 0x000ea80000300800 */
[----:B------:R-:W2:Y:S02]  /*a1ef0*/  LDL.LU R15, [R1+0x4508] ;  /* 0x00450800010f7983 */ /* 0x000ea40000300800 */
[C---:B---3--:R-:W-:Y:S08]  /*a1f00*/  HMMA.16816.F32.BF16 R24, R40.reuse, R18, R24 ;  /* 0x000000122818723c */ /* 0x048ff00000041818 */
[----:B--2---:R-:W-:Y:S11]  /*a1f10*/  HMMA.16816.F32.BF16 R20, R40, R14, R20 ;  /* 0x0000000e2814723c */ /* 0x004ff60000041814 */
[----:B------:R-:W-:-:S02]  /*a1f20*/  IMAD.MOV.U32 R29, RZ, RZ, R26 ;  /* 0x000000ffff1d7224 */ /* 0x000fc400078e001a */
[----:B------:R-:W-:Y:S02]  /*a1f30*/  IMAD.MOV.U32 R28, RZ, RZ, R24 ;  /* 0x000000ffff1c7224 */ /* 0x000fe400078e0018 */
[----:B------:R-:W-:Y:S02]  /*a1f40*/  IMAD.MOV.U32 R33, RZ, RZ, R27 ;  /* 0x000000ffff217224 */ /* 0x000fe400078e001b */
[----:B------:R-:W-:Y:S01]  /*a1f50*/  IMAD.MOV.U32 R32, RZ, RZ, R25 ;  /* 0x000000ffff207224 */ /* 0x000fe200078e0019 */
[----:B------:R-:W-:Y:S04]  /*a1f60*/  STL.64 [R1+0x770], R24 ;  /* 0x0007701801007387 */ /* 0x000fe80000100a00 */
[----:B------:R-:W-:Y:S04]  /*a1f70*/  STL.64 [R1+0x778], R26 ;  /* 0x0007781a01007387 */ /* 0x000fe80000100a00 */
[----:B------:R-:W-:Y:S04]  /*a1f80*/  STL.64 [R1+0x4390], R30 ;  /* 0x0043901e01007387 */ /* 0x000fe80000100a00 */
[----:B------:R-:W-:Y:S04]  /*a1f90*/  STL.64 [R1+0x4388], R28 ;  /* 0x0043881c01007387 */ /* 0x000fe80000100a00 */
[----:B------:R-:W-:Y:S04]  /*a1fa0*/  STL.64 [R1+0x4380], R34 ;  /* 0x0043802201007387 */ /* 0x000fe80000100a00 */
[----:B------:R-:W-:Y:S04]  /*a1fb0*/  STL.64 [R1+0x4378], R32 ;  /* 0x0043782001007387 */ /* 0x000fe80000100a00 */
[----:B------:R-:W-:Y:S04]  /*a1fc0*/  STL.64 [R1+0x4370], R18 ;  /* 0x0043701201007387 */ /* 0x000fe80000100a00 */
[----:B------:R-:W-:Y:S01]  /*a1fd0*/  STL.64 [R1+0x760], R20 ;  /* 0x0007601401007387 */ /* 0x000fe20000100a00 */
[----:B------:R-:W-:-:S03]  /*a1fe0*/  IMAD.MOV.U32 R37, RZ, RZ, R22 ;  /* 0x000000ffff257224 */ /* 0x000fc600078e0016 */
[----:B------:R0:W-:Y:S01]  /*a1ff0*/  STL.64 [R1+0x768], R22 ;  /* 0x0007681601007387 */ /* 0x0001e20000100a00 */
[----:B------:R-:W-:Y:S02]  /*a2000*/  IMAD.MOV.U32 R36, RZ, RZ, R20 ;  /* 0x000000ffff247224 */ /* 0x000fe400078e0014 */
[----:B0-----:R-:W-:Y:S02]  /*a2010*/  IMAD.MOV.U32 R22, RZ, RZ, R11 ;  /* 0x000000ffff167224 */ /* 0x001fe400078e000b */
[----:B------:R-:W-:Y:S01]  /*a2020*/  IMAD.MOV.U32 R23, RZ, RZ, R10 ;  /* 0x000000ffff177224 */ /* 0x000fe200078e000a */
[----:B------:R-:W2:Y:S04]  /*a2030*/  LDL.LU R11, [R1+0x4504] ;  /* 0x00450400010b7983 */ /* 0x000ea80000300800 */
[----:B------:R-:W3:Y:S04]  /*a2040*/  LDL.LU R10, [R1+0x4500] ;  /* 0x00450000010a7983 */ /* 0x000ee80000300800 */
        /* <DEDUP_REMOVED lines=17> */
[----:B------:R-:W2:Y:S01]  /*a2160*/  LDL.LU R33, [R1+0x734] ;  /* 0x0007340001217983 */ /* 0x000ea20000300800 */
[----:B---3--:R-:W-:Y:S01]  /*a2170*/  IMAD.MOV.U32 R34, RZ, RZ, R10 ;  /* 0x000000ffff227224 */ /* 0x008fe200078e000a */
[----:B------:R-:W-:-:S02]  /*a2180*/  MOV R35, R11 ;  /* 0x0000000b00237202 */ /* 0x000fc40000000f00 */
[----:B------:R-:W3:Y:S04]  /*a2190*/  LDL.LU R10, [R1+0x44f4] ;  /* 0x0044f400010a7983 */ /* 0x000ee80000300800 */
[----:B------:R-:W3:Y:S01]  /*a21a0*/  LDL.LU R11, [R1+0x44f0] ;  /* 0x0044f000010b7983 */ /* 0x000ee20000300800 */
[----:B------:R-:W-:Y:S02]  /*a21b0*/  IMAD.MOV.U32 R18, RZ, RZ, R49 ;  /* 0x000000ffff127224 */ /* 0x000fe400078e0031 */
[----:B------:R-:W-:Y:S01]  /*a21c0*/  IMAD.MOV.U32 R19, RZ, RZ, R48 ;  /* 0x000000ffff137224 */ /* 0x000fe200078e0030 */
[----:B------:R-:W-:Y:S04]  /*a21d0*/  STL.64 [R1+0x4488], R34 ;  /* 0x0044882201007387 */ /* 0x000fe80000100a00 */
[----:B--2---:R-:W-:Y:S04]  /*a21e0*/  STL.64 [R1+0x4480], R32 ;  /* 0x0044802001007387 */ /* 0x004fe80000100a00 */
        /* <DEDUP_REMOVED lines=9> */
[----:B------:R-:W-:Y:S02]  /*a2280*/  IMAD.MOV.U32 R49, RZ, RZ, R19 ;  /* 0x000000ffff317224 */ /* 0x000fe400078e0013 */
[----:B------:R-:W-:Y:S01]  /*a2290*/  IMAD.MOV.U32 R48, RZ, RZ, R17 ;  /* 0x000000ffff307224 */ /* 0x000fe200078e0011 */
[----:B--2---:R-:W-:Y:S04]  /*a22a0*/  STL.64 [R1+0x44a0], R38 ;  /* 0x0044a02601007387 */ /* 0x004fe80000100a00 */
[----:B------:R-:W-:Y:S04]  /*a22b0*/  STL.64 [R1+0x4498], R36 ;  /* 0x0044982401007387 */ /* 0x000fe80000100a00 */
[----:B------:R-:W-:Y:S04]  /*a22c0*/  STL.64 [R1+0x4398], R14 ;  /* 0x0043980e01007387 */ /* 0x000fe80000100a00 */
[----:B------:R-:W-:Y:S04]  /*a22d0*/  STL.64 [R1+0x750], R16 ;  /* 0x0007501001007387 */ /* 0x000fe80000100a00 */
[----:B------:R-:W-:Y:S04]  /*a22e0*/  STL.64 [R1+0x758], R18 ;  /* 0x0007581201007387 */ /* 0x000fe80000100a00 */
[----:B------:R4:W-:Y:S04]  /*a22f0*/  STL.64 [R1+0x43c8], R50 ;  /* 0x0043c83201007387 */ /* 0x0009e80000100a00 */
[----:B------:R-:W-:Y:S01]  /*a2300*/  STL.64 [R1+0x43c0], R48 ;  /* 0x0043c03001007387 */ /* 0x000fe20000100a00 */
[----:B----4-:R-:W-:-:S02]  /*a2310*/  IMAD.MOV.U32 R50, RZ, RZ, R44 ;  /* 0x000000ffff327224 */ /* 0x010fc400078e002c */
[----:B------:R-:W-:Y:S01]  /*a2320*/  IMAD.MOV.U32 R51, RZ, RZ, R45 ;  /* 0x000000ffff337224 */ /* 0x000fe200078e002d */
[----:B------:R-:W2:Y:S04]  /*a2330*/  LDL.LU R44, [R1+0x44ec] ;  /* 0x0044ec00012c7983 */ /* 0x000ea80000300800 */
        /* <DEDUP_REMOVED lines=11> */
[----:B------:R-:W-:Y:S02]  /*a23f0*/  IMAD.MOV.U32 R27, RZ, RZ, R9 ;  /* 0x000000ffff1b7224 */ /* 0x000fe400078e0009 */
[----:B------:R-:W-:Y:S02]  /*a2400*/  IMAD.MOV.U32 R34, RZ, RZ, R7 ;  /* 0x000000ffff227224 */ /* 0x000fe400078e0007 */
[----:B------:R-:W-:Y:S01]  /*a2410*/  IMAD.MOV.U32 R35, RZ, RZ, R6 ;  /* 0x000000ffff237224 */ /* 0x000fe200078e0006 */
[----:B----4-:R-:W-:Y:S04]  /*a2420*/  STL.64 [R1+0x44b8], R22 ;  /* 0x0044b81601007387 */ /* 0x010fe80000100a00 */
[----:B---3--:R-:W-:Y:S04]  /*a2430*/  STL.64 [R1+0x44b0], R20 ;  /* 0x0044b01401007387 */ /* 0x008fe80000100a00 */
[----:B------:R-:W3:Y:S04]  /*a2440*/  LDL.LU R8, [R1+0x44e4] ;  /* 0x0044e40001087983 */ /* 0x000ee80000300800 */
[----:B------:R-:W3:Y:S04]  /*a2450*/  LDL.LU R9, [R1+0x44e0] ;  /* 0x0044e00001097983 */ /* 0x000ee80000300800 */
[----:B------:R0:W-:Y:S04]  /*a2460*/  STL.64 [R1+0x44c0], R26 ;  /* 0x0044c01a01007387 */ /* 0x0001e80000100a00 */
[----:B------:R-:W4:Y:S04]  /*a2470*/  LDL.LU R7, [R1+0x44dc] ;  /* 0x0044dc0001077983 */ /* 0x000f280000300800 */
[----:B------:R-:W2:Y:S04]  /*a2480*/  LDL.LU R6, [R1+0x44d8] ;  /* 0x0044d80001067983 */ /* 0x000ea80000300800 */
        /* <DEDUP_REMOVED lines=15> */
[----:B--2---:R-:W-:Y:S02]  /*a2580*/  IMAD.MOV.U32 R30, RZ, RZ, R6 ;  /* 0x000000ffff1e7224 */ /* 0x004fe400078e0006 */
[----:B------:R-:W2:Y:S04]  /*a2590*/  LDL.LU R6, [R1+0x44d4] ;  /* 0x0044d40001067983 */ /* 0x000ea80000300800 */
[----:B------:R-:W2:Y:S04]  /*a25a0*/  LDL.LU R7, [R1+0x44d0] ;  /* 0x0044d00001077983 */ /* 0x000ea80000300800 */
[----:B------:R-:W-:Y:S04]  /*a25b0*/  STL.64 [R1+0x43b8], R10 ;  /* 0x0043b80a01007387 */ /* 0x000fe80000100a00 */
[----:B---3--:R0:W-:Y:S04]  /*a25c0*/  STL.64 [R1+0x43b0], R8 ;  /* 0x0043b00801007387 */ /* 0x0081e80000100a00 */
        /* <DEDUP_REMOVED lines=11> */
[----:B------:R-:W2:Y:S01]  /*a2680*/  LDL.LU R47, [R1+0x44c8] ;  /* 0x0044c800012f7983 */ /* 0x000ea20000300800 */
[----:B------:R-:W-:-:S02]  /*a2690*/  IMAD.MOV.U32 R22, RZ, RZ, R53 ;  /* 0x000000ffff167224 */ /* 0x000fc400078e0035 */
[----:B------:R-:W-:Y:S02]  /*a26a0*/  IMAD.MOV.U32 R23, RZ, RZ, R52 ;  /* 0x000000ffff177224 */ /* 0x000fe400078e0034 */
[----:B------:R-:W-:Y:S02]  /*a26b0*/  IMAD.MOV.U32 R53, RZ, RZ, R14 ;  /* 0x000000ffff357224 */ /* 0x000fe400078e000e */
[----:B------:R-:W-:Y:S01]  /*a26c0*/  IMAD.MOV.U32 R52, RZ, RZ, R12 ;  /* 0x000000ffff347224 */ /* 0x000fe200078e000c */
[----:B------:R-:W-:Y:S01]  /*a26d0*/  STL.64 [R1+0x43f0], R54 ;  /* 0x0043f03601007387 */ /* 0x000fe20000100a00 */
[----:B------:R-:W-:Y:S02]  /*a26e0*/  IMAD.MOV.U32 R38, RZ, RZ, R57 ;  /* 0x000000ffff267224 */ /* 0x000fe400078e0039 */
[----:B------:R-:W-:Y:S02]  /*a26f0*/  IMAD.MOV.U32 R39, RZ, RZ, R56 ;  /* 0x000000ffff277224 */ /* 0x000fe400078e0038 */
[----:B------:R-:W-:Y:S01]  /*a2700*/  IMAD.MOV.U32 R57, RZ, RZ, R15 ;  /* 0x000000ffff397224 */ /* 0x000fe200078e000f */
[----:B------:R0:W-:Y:S01]  /*a2710*/  STL.64 [R1+0x43e8], R52 ;  /* 0x0043e83401007387 */ /* 0x0001e20000100a00 */
[----:B------:R-:W-:-:S03]  /*a2720*/  MOV R56, R13 ;  /* 0x0000000d00387202 */ /* 0x000fc60000000f00 */
[----:B0-----:R-:W4:Y:S04]  /*a2730*/  LDL.LU R52, [R1+0x370] ;  /* 0x0003700001347983 */ /* 0x001f280000300800 */
[----:B------:R-:W4:Y:S04]  /*a2740*/  LDL.LU R53, [R1+0x374] ;  /* 0x0003740001357983 */ /* 0x000f280000300800 */
[----:B------:R-:W4:Y:S04]  /*a2750*/  LDL.LU R54, [R1+0x378] ;  /* 0x0003780001367983 */ /* 0x000f280000300800 */
[----:B------:R-:W4:Y:S04]  /*a2760*/  LDL.LU R55, [R1+0x37c] ;  /* 0x00037c0001377983 */ /* 0x000f280000300800 */
[----:B------:R0:W-:Y:S04]  /*a2770*/  STL.64 [R1+0x43e0], R58 ;  /* 0x0043e03a01007387 */ /* 0x0001e80000100a00 */
[----:B------:R-:W-:Y:S04]  /*a2780*/  STL.64 [R1+0x43d8], R56 ;  /* 0x0043d83801007387 */ /* 0x000fe80000100a00 */
[----:B0-----:R-:W3:Y:S04]  /*a2790*/  LDL R58, [R1+0xf8] ;  /* 0x0000f800013a7983 */ /* 0x001ee80000100800 */
[----:B------:R-:W3:Y:S04]  /*a27a0*/  LDL R59, [R1+0xfc] ;  /* 0x0000fc00013b7983 */ /* 0x000ee80000100800 */
        /* <DEDUP_REMOVED lines=8> */
[C---:B------:R-:W-:Y:S08]  /*a2830*/  HMMA.16816.F32.BF16 R36, R44.reuse, R38, R48 ;  /* 0x000000262c24723c */ /* 0x040ff00000041830 */
[C---:B------:R-:W-:Y:S01]  /*a2840*/  HMMA.16816.F32.BF16 R32, R44.reuse, R34, R16 ;  /* 0x000000222c20723c */ /* 0x040fe20000041810 */
[----:B------:R-:W4:Y:S10]  /*a2850*/  LDL.LU.64 R50, [R1+0x44a8] ;  /* 0x0044a80001327983 */ /* 0x000f340000300a00 */
        /* <DEDUP_REMOVED lines=14> */
[----:B0-----:R-:W2:Y:S04]  /*a2940*/  LDL.LU.64 R26, [R1+0x4470] ;  /* 0x00447000011a7983 */ /* 0x001ea80000300a00 */
[----:B------:R-:W2:Y:S01]  /*a2950*/  LDL.LU.64 R24, [R1+0x4468] ;  /* 0x0044680001187983 */ /* 0x000ea20000300a00 */
[C---:B---3--:R-:W-:Y:S03]  /*a2960*/  HMMA.16816.F32.BF16 R56, R44.reuse, R58, R20 ;  /* 0x0000003a2c38723c */ /* 0x048fe60000041814 */
[----:B------:R-:W2:Y:S01]  /*a2970*/  LDL.LU.64 R22, [R1+0x4460] ;  /* 0x0044600001167983 */ /* 0x000ea20000300a00 */
[----:B------:R-:W0:Y:S04]  /*a2980*/  S2R R12, SR_TID.X ;  /* 0x00000000000c7919 */ /* 0x000e280000002100 */
[----:B----4-:R-:W-:Y:S01]  /*a2990*/  HMMA.16816.F32.BF16 R52, R44, R42, R52 ;  /* 0x0000002a2c34723c */ /* 0x010fe20000041834 */
        /* <DEDUP_REMOVED lines=8> */
[C---:B------:R-:W-:Y:S08]  /*a2a20*/  HMMA.16816.F32.BF16 R8, R44.reuse, R50, R8 ;  /* 0x000000322c08723c */ /* 0x040ff00000041808 */
[C---:B------:R-:W-:Y:S01]  /*a2a30*/  HMMA.16816.F32.BF16 R16, R44.reuse, R18, R36 ;  /* 0x000000122c10723c */ /* 0x040fe20000041824 */
[----:B------:R-:W-:Y:S04]  /*a2a40*/  STL.64 [R1+0xc40], R56 ;  /* 0x000c403801007387 */ /* 0x000fe80000100a00 */
[----:B------:R-:W-:Y:S04]  /*a2a50*/  STL.64 [R1+0xc48], R58 ;  /* 0x000c483a01007387 */ /* 0x000fe80000100a00 */
[----:B------:R-:W-:Y:S04]  /*a2a60*/  STL.64 [R1+0xc30], R52 ;  /* 0x000c303401007387 */ /* 0x000fe80000100a00 */
[----:B------:R-:W-:Y:S04]  /*a2a70*/  STL.64 [R1+0xc38], R54 ;  /* 0x000c383601007387 */ /* 0x000fe80000100a00 */
[----:B0-----:R-:W-:Y:S04]  /*a2a80*/  STL.64 [R1+0x4348], R42 ;  /* 0x0043482a01007387 */ /* 0x001fe80000100a00 */
[----:B------:R-:W-:Y:S04]  /*a2a90*/  STL.64 [R1+0xc10], R8 ;  /* 0x000c100801007387 */ /* 0x000fe80000100a00 */
[----:B------:R2:W-:Y:S04]  /*a2aa0*/  STL.64 [R1+0xc18], R10 ;  /* 0x000c180a01007387 */ /* 0x0005e80000100a00 */
[----:B------:R-:W-:Y:S04]  /*a2ab0*/  STL.64 [R1+0x4340], R40 ;  /* 0x0043402801007387 */ /* 0x000fe80000100a00 */
[----:B------:R-:W-:Y:S04]  /*a2ac0*/  STL.64 [R1+0x740], R16 ;  /* 0x0007401001007387 */ /* 0x000fe80000100a00 */
[----:B------:R0:W-:Y:S01]  /*a2ad0*/  STL.64 [R1+0x748], R18 ;  /* 0x0007481201007387 */ /* 0x0001e20000100a00 */
[C---:B--2---:R-:W-:Y:S03]  /*a2ae0*/  HMMA.16816.F32.BF16 R8, R44.reuse, R22, R24 ;  /* 0x000000162c08723c */ /* 0x044fe60000041818 */
[----:B------:R-:W2:Y:S05]  /*a2af0*/  LDL R22, [R1+0x28] ;  /* 0x0000280001167983 */ /* 0x000eaa0000100800 */
[----:B------:R-:W-:Y:S01]  /*a2b00*/  HMMA.16816.F32.BF16 R12, R44, R30, R32 ;  /* 0x0000001e2c0c723c */ /* 0x000fe20000041820 */
[----:B------:R-:W-:-:S15]  /*a2b10*/  IMAD.MOV.U32 R23, RZ, RZ, R61 ;  /* 0x000000ffff177224 */ /* 0x000fde00078e003d */
[----:B------:R-:W-:-:S03]  /*a2b20*/  NOP ;  /* 0x0000000000007918 */ /* 0x000fc60000000000 */
[----:B------:R-:W-:Y:S04]  /*a2b30*/  STL.64 [R1+0x730], R12 ;  /* 0x0007300c01007387 */ /* 0x000fe80000100a00 */
[----:B------:R-:W-:Y:S04]  /*a2b40*/  STL.64 [R1+0x738], R14 ;  /* 0x0007380e01007387 */ /* 0x000fe80000100a00 */
[----:B------:R-:W-:Y:S04]  /*a2b50*/  STL.64 [R1+0x720], R8 ;  /* 0x0007200801007387 */ /* 0x000fe80000100a00 */
[----:B------:R-:W-:Y:S04]  /*a2b60*/  STL.64 [R1+0x728], R10 ;  /* 0x0007280a01007387 */ /* 0x000fe80000100a00 */
[----:B------:R-:W3:Y:S04]  /*a2b70*/  LDL.LU R61, [R1+0x4458] ;  /* 0x00445800013d7983 */ /* 0x000ee80000300800 */
[----:B--2---:R-:W-:Y:S04]  /*a2b80*/  STL.64 [R1+0x43f8], R22 ;  /* 0x0043f81601007387 */ /* 0x004fe80000100a00 */
[----:B------:R-:W2:Y:S04]  /*a2b90*/  LDL.LU R24, [R1+0x6a0] ;  /* 0x0006a00001187983 */ /* 0x000ea80000300800 */
[----:B------:R-:W2:Y:S04]  /*a2ba0*/  LDL.LU R25, [R1+0x6a4] ;  /* 0x0006a40001197983 */ /* 0x000ea80000300800 */
[----:B------:R-:W4:Y:S04]  /*a2bb0*/  LDL.LU R26, [R1+0x6a8] ;  /* 0x0006a800011a7983 */ /* 0x000f280000300800 */
[----:B------:R-:W4:Y:S04]  /*a2bc0*/  LDL.LU R27, [R1+0x6ac] ;  /* 0x0006ac00011b7983 */ /* 0x000f280000300800 */
[----:B----4-:R1:W-:Y:S04]  /*a2bd0*/  STL.64 [R1+0x4408], R26 ;  /* 0x0044081a01007387 */ /* 0x0103e80000100a00 */
[----:B--2---:R-:W-:Y:S04]  /*a2be0*/  STL.64 [R1+0x4400], R24 ;  /* 0x0044001801007387 */ /* 0x004fe80000100a00 */
[----:B0-----:R-:W2:Y:S04]  /*a2bf0*/  LDL R18, [R1+0x48] ;  /* 0x0000480001127983 */ /* 0x001ea80000100800 */
[----:B------:R-:W2:Y:S04]  /*a2c00*/  LDL R19, [R1+0x4c] ;  /* 0x00004c0001137983 */ /* 0x000ea80000100800 */
[----:B--2---:R-:W-:Y:S04]  /*a2c10*/  STL.64 [R1+0x4410], R18 ;  /* 0x0044101201007387 */ /* 0x004fe80000100a00 */
[----:B------:R-:W2:Y:S04]  /*a2c20*/  LDL.LU R56, [R1+0x6c0] ;  /* 0x0006c00001387983 */ /* 0x000ea80000300800 */
[----:B------:R-:W2:Y:S04]  /*a2c30*/  LDL.LU R57, [R1+0x6c4] ;  /* 0x0006c40001397983 */ /* 0x000ea80000300800 */
[----:B------:R-:W4:Y:S04]  /*a2c40*/  LDL.LU R58, [R1+0x6c8] ;  /* 0x0006c800013a7983 */ /* 0x000f280000300800 */
[----:B------:R-:W4:Y:S01]  /*a2c50*/  LDL.LU R59, [R1+0x6cc] ;  /* 0x0006cc00013b7983 */ /* 0x000f220000300800 */
[----:B---3--:R-:W-:-:S03]  /*a2c60*/  IMAD.MOV.U32 R54, RZ, RZ, R61 ;  /* 0x000000ffff367224 */ /* 0x008fc600078e003d */
[----:B----4-:R-:W-:Y:S04]  /*a2c70*/  STL.64 [R1+0x4420], R58 ;  /* 0x0044203a01007387 */ /* 0x010fe80000100a00 */
[----:B--2---:R0:W-:Y:S04]  /*a2c80*/  STL.64 [R1+0x4418], R56 ;  /* 0x0044183801007387 */ /* 0x0041e80000100a00 */
[----:B------:R-:W2:Y:S04]  /*a2c90*/  LDL.LU R61, [R1+0x4454] ;  /* 0x00445400013d7983 */ /* 0x000ea80000300800 */
[----:B------:R-:W3:Y:S04]  /*a2ca0*/  LDL R55, [R1+0x5c] ;  /* 0x00005c0001377983 */ /* 0x000ee80000100800 */
[----:B---3--:R3:W-:Y:S04]  /*a2cb0*/  STL.64 [R1+0x4428], R54 ;  /* 0x0044283601007387 */ /* 0x0087e80000100a00 */
[----:B-1----:R-:W4:Y:S04]  /*a2cc0*/  LDL R26, [R1+0x68] ;  /* 0x00006800011a7983 */ /* 0x002f280000100800 */
[----:B------:R-:W4:Y:S01]  /*a2cd0*/  LDL R27, [R1+0x6c] ;  /* 0x00006c00011b7983 */ /* 0x000f220000100800 */
[----:B--2---:R-:W-:-:S03]  /*a2ce0*/  IMAD.MOV.U32 R35, RZ, RZ, R61 ;  /* 0x000000ffff237224 */ /* 0x004fc600078e003d */
[----:B----4-:R1:W-:Y:S04]  /*a2cf0*/  STL.64 [R1+0x4430], R26 ;  /* 0x0044301a01007387 */ /* 0x0103e80000100a00 */
[----:B------:R-:W2:Y:S04]  /*a2d00*/  LDL R34, [R1+0x78] ;  /* 0x0000780001227983 */ /* 0x000ea80000100800 */
[----:B------:R-:W4:Y:S04]  /*a2d10*/  LDL.LU R61, [R1+0x4450] ;  /* 0x00445000013d7983 */ /* 0x000f280000300800 */
[----:B--2---:R2:W-:Y:S04]  /*a2d20*/  STL.64 [R1+0x4438], R34 ;  /* 0x0044382201007387 */ /* 0x0045e80000100a00 */
[----:B0-----:R-:W2:Y:S04]  /*a2d30*/  LDL.LU R56, [R1+0x6f0] ;  /* 0x0006f00001387983 */ /* 0x001ea80000300800 */
[----:B------:R-:W2:Y:S04]  /*a2d40*/  LDL.LU R57, [R1+0x6f4] ;  /* 0x0006f40001397983 */ /* 0x000ea80000300800 */
[----:B------:R-:W2:Y:S04]  /*a2d50*/  LDL.LU R58, [R1+0x6f8] ;  /* 0x0006f800013a7983 */ /* 0x000ea80000300800 */
[----:B------:R-:W2:Y:S04]  /*a2d60*/  LDL.LU R59, [R1+0x6fc] ;  /* 0x0006fc00013b7983 */ /* 0x000ea80000300800 */
[----:B--2---:R-:W-:Y:S04]  /*a2d70*/  STL.64 [R1+0x4448], R58 ;  /* 0x0044483a01007387 */ /* 0x004fe80000100a00 */
[----:B------:R0:W-:Y:S04]  /*a2d80*/  STL.64 [R1+0x4440], R56 ;  /* 0x0044403801007387 */ /* 0x0001e80000100a00 */
[----:B---3--:R-:W2:Y:S04]  /*a2d90*/  LDL R54, [R1+0x88] ;  /* 0x0000880001367983 */ /* 0x008ea80000100800 */
[----:B------:R-:W2:Y:S04]  /*a2da0*/  LDL R55, [R1+0x8c] ;  /* 0x00008c0001377983 */ /* 0x000ea80000100800 */
[----:B------:R-:W2:Y:S04]  /*a2db0*/  LDL.LU R24, [R1+0x700] ;  /* 0x0007000001187983 */ /* 0x000ea80000300800 */
[----:B------:R-:W2:Y:S04]  /*a2dc0*/  LDL.LU R25, [R1+0x704] ;  /* 0x0007040001197983 */ /* 0x000ea80000300800 */
[----:B-1----:R-:W2:Y:S04]  /*a2dd0*/  LDL.LU R26, [R1+0x708] ;  /* 0x00070800011a7983 */ /* 0x002ea80000300800 */
[----:B------:R-:W2:Y:S04]  /*a2de0*/  LDL.LU R27, [R1+0x70c] ;  /* 0x00070c00011b7983 */ /* 0x000ea80000300800 */
[----:B------:R-:W3:Y:S04]  /*a2df0*/  LDL R34, [R1+0x98] ;  /* 0x0000980001227983 */ /* 0x000ee80000100800 */
[----:B0-----:R-:W3:Y:S04]  /*a2e00*/  LDL.LU R56, [R1+0x710] ;  /* 0x0007100001387983 */ /* 0x001ee80000300800 */
[----:B------:R-:W3:Y:S04]  /*a2e10*/  LDL.LU R57, [R1+0x714] ;  /* 0x0007140001397983 */ /* 0x000ee80000300800 */
[----:B------:R-:W3:Y:S04]  /*a2e20*/  LDL.LU R58, [R1+0x718] ;  /* 0x00071800013a7983 */ /* 0x000ee80000300800 */
[----:B------:R-:W3:Y:S01]  /*a2e30*/  LDL.LU R59, [R1+0x71c] ;  /* 0x00071c00013b7983 */ /* 0x000ee20000300800 */
[----:B----4-:R-:W-:-:S03]  /*a2e40*/  IMAD.MOV.U32 R35, RZ, RZ, R61 ;  /* 0x000000ffff237224 */ /* 0x010fc600078e003d */
[----:B------:R-:W4:Y:S04]  /*a2e50*/  LDL.LU R16, [R1+0x6e0] ;  /* 0x0006e00001107983 */ /* 0x000f280000300800 */
[----:B------:R-:W4:Y:S04]  /*a2e60*/  LDL.LU R17, [R1+0x6e4] ;  /* 0x0006e40001117983 */ /* 0x000f280000300800 */
        /* <DEDUP_REMOVED lines=24> */
[----:B---3--:R-:W-:Y:S03]  /*a2ff0*/  HMMA.16816.F32.BF16 R32, R44, R34, R56 ;  /* 0x000000222c20723c */ /* 0x008fe60000041838 */
[----:B------:R-:W3:Y:S04]  /*a3000*/  LDL.LU.64 R58, [R1+0x4448] ;  /* 0x00444800013a7983 */ /* 0x000ee80000300a00 */
[----:B------:R-:W3:-:S12]  /*a3010*/  LDL.LU.64 R56, [R1+0x4440] ;  /* 0x0044400001387983 */ /* 0x000ed80000300a00 */
[----:B------:R-:W-:Y:S04]  /*a3020*/  STL.64 [R1+0x710], R32 ;  /* 0x0007102001007387 */ /* 0x000fe80000100a00 */
[----:B------:R0:W-:Y:S04]  /*a3030*/  STL.64 [R1+0x718], R34 ;  /* 0x0007182201007387 */ /* 0x0001e80000100a00 */
[----:B0-----:R-:W3:Y:S01]  /*a3040*/  LDL.LU.64 R34, [R1+0x4438] ;  /* 0x0044380001227983 */ /* 0x001ee20000300a00 */
[----:B--2---:R-:W-:Y:S03]  /*a3050*/  HMMA.16816.F32.BF16 R52, R44, R54, R24 ;  /* 0x000000362c34723c */ /* 0x004fe60000041818 */
[----:B------:R-:W4:-:S15]  /*a3060*/  LDL.LU.64 R26, [R1+0x4430] ;  /* 0x00443000011a7983 */ /* 0x000f1e0000300a00 */
        /* <DEDUP_REMOVED lines=8> */
[----:B------:R0:W-:Y:S04]  /*a30f0*/  STL.64 [R1+0x6f0], R32 ;  /* 0x0006f02001007387 */ /* 0x0001e80000100a00 */
[----:B------:R1:W-:Y:S04]  /*a3100*/  STL.64 [R1+0x6f8], R34 ;  /* 0x0006f82201007387 */ /* 0x0003e80000100a00 */
[----:B0-----:R-:W4:Y:S04]  /*a3110*/  LDL.LU R32, [R1+0x660] ;  /* 0x0006600001207983 */ /* 0x001f280000300800 */
[----:B------:R-:W4:Y:S04]  /*a3120*/  LDL.LU R33, [R1+0x664] ;  /* 0x0006640001217983 */ /* 0x000f280000300800 */
[----:B-1----:R-:W4:Y:S04]  /*a3130*/  LDL.LU R34, [R1+0x668] ;  /* 0x0006680001227983 */ /* 0x002f280000300800 */
[----:B------:R-:W4:Y:S04]  /*a3140*/  LDL.LU R35, [R1+0x66c] ;  /* 0x00066c0001237983 */ /* 0x000f280000300800 */
[----:B------:R-:W3:Y:S04]  /*a3150*/  LDL.LU.64 R18, [R1+0x4410] ;  /* 0x0044100001127983 */ /* 0x000ee80000300a00 */
        /* <DEDUP_REMOVED lines=8> */
[----:B0-----:R-:W4:Y:S04]  /*a31e0*/  LDL.LU.64 R54, [R1+0x43f0] ;  /* 0x0043f00001367983 */ /* 0x001f280000300a00 */
[----:B------:R-:W4:Y:S01]  /*a31f0*/  LDL.LU.64 R52, [R1+0x43e8] ;  /* 0x0043e80001347983 */ /* 0x000f220000300a00 */
[C---:B---3--:R-:W-:Y:S03]  /*a3200*/  HMMA.16816.F32.BF16 R16, R44.reuse, R18, R56 ;  /* 0x000000122c10723c */ /* 0x048fe60000041838 */
[----:B------:R-:W3:Y:S04]  /*a3210*/  LDL.LU.64 R58, [R1+0x43e0] ;  /* 0x0043e000013a7983 */ /* 0x000ee80000300a00 */
[----:B------:R-:W3:Y:S01]  /*a3220*/  LDL.LU.64 R56, [R1+0x43d8] ;  /* 0x0043d80001387983 */ /* 0x000ee20000300a00 */
[----:B------:R-:W-:Y:S01]  /*a3230*/  HMMA.16816.F32.BF16 R40, R44, R42, R4 ;  /* 0x0000002a2c28723c */ /* 0x000fe20000041804 */
[----:B------:R-:W-:-:S02]  /*a3240*/  IMAD.MOV.U32 R10, RZ, RZ, R2 ;  /* 0x000000ffff0a7224 */ /* 0x000fc400078e0002 */
[----:B------:R-:W-:-:S05]  /*a3250*/  IMAD.MOV.U32 R11, RZ, RZ, R0 ;  /* 0x000000ffff0b7224 */ /* 0x000fca00078e0000 */
[C---:B--2---:R-:W-:Y:S03]  /*a3260*/  HMMA.16816.F32.BF16 R20, R44.reuse, R22, R24 ;  /* 0x000000162c14723c */ /* 0x044fe60000041818 */
[----:B------:R0:W-:Y:S04]  /*a3270*/  STL.64 [R1+0x6c0], R16 ;  /* 0x0006c01001007387 */ /* 0x0001e80000100a00 */
[----:B------:R1:W-:Y:S01]  /*a3280*/  STL.64 [R1+0x6c8], R18 ;  /* 0x0006c81201007387 */ /* 0x0003e20000100a00 */
[----:B------:R-:W-:Y:S02]  /*a3290*/  IMAD.MOV.U32 R14, RZ, RZ, R60 ;  /* 0x000000ffff0e7224 */ /* 0x000fe400078e003c */
[----:B------:R-:W-:Y:S01]  /*a32a0*/  IMAD.MOV.U32 R15, RZ, RZ, R3 ;  /* 0x000000ffff0f7224 */ /* 0x000fe200078e0003 */
[C---:B------:R-:W-:Y:S01]  /*a32b0*/  HMMA.16816.F32.BF16 R8, R44.reuse, R10, R48 ;  /* 0x0000000a2c08723c */ /* 0x040fe20000041830 */
[----:B0-----:R-:W2:Y:S04]  /*a32c0*/  LDL.LU R16, [R1+0x650] ;  /* 0x0006500001107983 */ /* 0x001ea80000300800 */
[----:B------:R-:W2:Y:S04]  /*a32d0*/  LDL.LU R17, [R1+0x654] ;  /* 0x0006540001117983 */ /* 0x000ea80000300800 */
[----:B-1----:R-:W2:Y:S04]  /*a32e0*/  LDL.LU R18, [R1+0x658] ;  /* 0x0006580001127983 */ /* 0x002ea80000300800 */
[----:B------:R-:W2:Y:S04]  /*a32f0*/  LDL.LU R19, [R1+0x65c] ;  /* 0x00065c0001137983 */ /* 0x000ea80000300800 */
[----:B------:R-:W2:Y:S04]  /*a3300*/  LDL.LU.64 R6, [R1+0x43d0] ;  /* 0x0043d00001067983 */ /* 0x000ea80000300a00 */
[----:B------:R-:W2:Y:S04]  /*a3310*/  LDL.LU R24, [R1+0x640] ;  /* 0x0006400001187983 */ /* 0x000ea80000300800 */
[----:B------:R0:W-:Y:S04]  /*a3320*/  STL.64 [R1+0x6b0], R40 ;  /* 0x0006b02801007387 */ /* 0x0001e80000100a00 */
[----:B------:R1:W-:Y:S04]  /*a3330*/  STL.64 [R1+0x6b8], R42 ;  /* 0x0006b82a01007387 */ /* 0x0003e80000100a00 */
[----:B------:R0:W-:Y:S04]  /*a3340*/  STL.64 [R1+0x6a0], R20 ;  /* 0x0006a01401007387 */ /* 0x0001e80000100a00 */
[----:B------:R0:W-:Y:S04]  /*a3350*/  STL.64 [R1+0x6a8], R22 ;  /* 0x0006a81601007387 */ /* 0x0001e80000100a00 */
[----:B------:R-:W2:Y:S01]  /*a3360*/  LDL.LU R25, [R1+0x644] ;  /* 0x0006440001197983 */ /* 0x000ea20000300800 */
[C---:B------:R-:W-:Y:S03]  /*a3370*/  HMMA.16816.F32.BF16 R12, R44.reuse, R14, R36 ;  /* 0x0000000e2c0c723c */ /* 0x040fe60000041824 */
[----:B------:R-:W2:Y:S04]  /*a3380*/  LDL.LU R26, [R1+0x648] ;  /* 0x00064800011a7983 */ /* 0x000ea80000300800 */
[----:B------:R-:W2:Y:S04]  /*a3390*/  LDL.LU R27, [R1+0x64c] ;  /* 0x00064c00011b7983 */ /* 0x000ea80000300800 */
        /* <DEDUP_REMOVED lines=8> */
[----:B------:R-:W2:Y:S04]  /*a3420*/  LDL.LU.64 R50, [R1+0x43c8] ;  /* 0x0043c80001327983 */ /* 0x000ea80000300a00 */
[----:B------:R-:W2:Y:S04]  /*a3430*/  LDL.LU.64 R48, [R1+0x43c0] ;  /* 0x0043c00001307983 */ /* 0x000ea80000300a00 */
        /* <DEDUP_REMOVED lines=9> */
[----:B0-----:R-:W4:Y:S01]  /*a34d0*/  LDL.LU.64 R14, [R1+0x4398] ;  /* 0x00439800010e7983 */ /* 0x001f220000300a00 */
[----:B---3--:R-:W-:-:S15]  /*a34e0*/  HMMA.16816.F32.BF16 R28, R44, R58, R28 ;  /* 0x0000003a2c1c723c */ /* 0x008fde000004181c */
[----:B------:R-:W-:-:S04]  /*a34f0*/  NOP ;  /* 0x0000000000007918 */ /* 0x000fc80000000000 */
[----:B------:R-:W-:Y:S04]  /*a3500*/  STL.64 [R1+0x670], R28 ;  /* 0x0006701c01007387 */ /* 0x000fe80000100a00 */
[----:B------:R0:W-:Y:S04]  /*a3510*/  STL.64 [R1+0x678], R30 ;  /* 0x0006781e01007387 */ /* 0x0001e80000100a00 */
[----:B0-----:R-:W3:Y:S04]  /*a3520*/  LDL.LU.64 R30, [R1+0x4390] ;  /* 0x00439000011e7983 */ /* 0x001ee80000300a00 */
[----:B------:R-:W3:Y:S04]  /*a3530*/  LDL.LU.64 R28, [R1+0x4388] ;  /* 0x00438800011c7983 */ /* 0x000ee80000300a00 */
[----:B------:R-:W-:Y:S04]  /*a3540*/  STL.64 [R1+0x4280], R58 ;  /* 0x0042803a01007387 */ /* 0x000fe80000100a00 */
[----:B------:R0:W-:Y:S04]  /*a3550*/  STL.64 [R1+0x4278], R56 ;  /* 0x0042783801007387 */ /* 0x0001e80000100a00 */
[----:B0-----:R-:W3:Y:S04]  /*a3560*/  LDL.LU R56, [R1+0x5e0] ;  /* 0x0005e00001387983 */ /* 0x001ee80000300800 */
[----:B------:R-:W3:Y:S04]  /*a3570*/  LDL.LU R57, [R1+0x5e4] ;  /* 0x0005e40001397983 */ /* 0x000ee80000300800 */
[----:B------:R-:W3:Y:S04]  /*a3580*/  LDL.LU R58, [R1+0x5e8] ;  /* 0x0005e800013a7983 */ /* 0x000ee80000300800 */
[----:B------:R-:W3:Y:S04]  /*a3590*/  LDL.LU R59, [R1+0x5ec] ;  /* 0x0005ec00013b7983 */ /* 0x000ee80000300800 */
[----:B------:R-:W-:Y:S04]  /*a35a0*/  STL.64 [R1+0x660], R32 ;  /* 0x0006602001007387 */ /* 0x000fe80000100a00 */
[----:B------:R0:W-:Y:S04]  /*a35b0*/  STL.64 [R1+0x668], R34 ;  /* 0x0006682201007387 */ /* 0x0001e80000100a00 */
[----:B0-----:R-:W3:Y:S04]  /*a35c0*/  LDL.LU.64 R34, [R1+0x4380] ;  /* 0x0043800001227983 */ /* 0x001ee80000300a00 */
[----:B------:R-:W3:Y:S01]  /*a35d0*/  LDL.LU.64 R32, [R1+0x4378] ;  /* 0x0043780001207983 */ /* 0x000ee20000300a00 */
[C---:B--2---:R-:W-:Y:S03]  /*a35e0*/  HMMA.16816.F32.BF16 R16, R44.reuse, R50, R16 ;  /* 0x000000322c10723c */ /* 0x044fe60000041810 */
[----:B------:R-:W-:Y:S04]  /*a35f0*/  STL.64 [R1+0x4290], R54 ;  /* 0x0042903601007387 */ /* 0x000fe80000100a00 */
[----:B------:R0:W-:Y:S01]  /*a3600*/  STL.64 [R1+0x4288], R52 ;  /* 0x0042883401007387 */ /* 0x0001e20000100a00 */
[C---:B----4-:R-:W-:Y:S03]  /*a3610*/  HMMA.16816.F32.BF16 R24, R44.reuse, R38, R24 ;  /* 0x000000262c18723c */ /* 0x050fe60000041818 */
[----:B0-----:R-:W2:Y:S04]  /*a3620*/  LDL.LU R52, [R1+0x5f0] ;  /* 0x0005f00001347983 */ /* 0x001ea80000300800 */
[----:B------:R-:W2:Y:S04]  /*a3630*/  LDL.LU R53, [R1+0x5f4] ;  /* 0x0005f40001357983 */ /* 0x000ea80000300800 */
[----:B------:R-:W2:Y:S04]  /*a3640*/  LDL.LU R54, [R1+0x5f8] ;  /* 0x0005f80001367983 */ /* 0x000ea80000300800 */
[----:B------:R-:W2:Y:S04]  /*a3650*/  LDL.LU R55, [R1+0x5fc] ;  /* 0x0005fc0001377983 */ /* 0x000ea80000300800 */
[----:B------:R-:W-:Y:S04]  /*a3660*/  STL.64 [R1+0x650], R16 ;  /* 0x0006501001007387 */ /* 0x000fe80000100a00 */
[----:B------:R0:W-:Y:S04]  /*a3670*/  STL.64 [R1+0x658], R18 ;  /* 0x0006581201007387 */ /* 0x0001e80000100a00 */
[----:B0-----:R-:W4:Y:S04]  /*a3680*/  LDL.LU.64 R18, [R1+0x4370] ;  /* 0x0043700001127983 */ /* 0x001f280000300a00 */
        /* <DEDUP_REMOVED lines=9> */
[----:B------:R-:W2:Y:S04]  /*a3720*/  LDL.LU R24, [R1+0x4360] ;  /* 0x0043600001187983 */ /* 0x000ea80000300800 */
        /* <DEDUP_REMOVED lines=19> */
[----:B------:R0:W-:Y:S01]  /*a3860*/  STL.64 [R1+0x4258], R28 ;  /* 0x0042581c01007387 */ /* 0x0001e20000100a00 */
[C---:B--2---:R-:W-:Y:S08]  /*a3870*/  HMMA.16816.F32.BF16 R32, R44.reuse, R30, R32 ;  /* 0x0000001e2c20723c */ /* 0x044ff00000041820 */
[C---:B0-----:R-:W-:Y:S11]  /*a3880*/  HMMA.16816.F32.BF16 R28, R44.reuse, R26, R36 ;  /* 0x0000001a2c1c723c */ /* 0x041ff60000041824 */
[----:B------:R-:W-:Y:S04]  /*a3890*/  STL.64 [R1+0x620], R32 ;  /* 0x0006202001007387 */ /* 0x000fe80000100a00 */
[----:B------:R-:W-:Y:S04]  /*a38a0*/  STL.64 [R1+0x628], R34 ;  /* 0x0006282201007387 */ /* 0x000fe80000100a00 */
[----:B------:R-:W-:Y:S04]  /*a38b0*/  STL.64 [R1+0x4320], R26 ;  /* 0x0043201a01007387 */ /* 0x000fe80000100a00 */
[----:B------:R3:W-:Y:S02]  /*a38c0*/  STL [R1+0x4318], R24 ;  /* 0x0043181801007387 */ /* 0x0007e40000100800 */
[C---:B---3--:R-:W-:Y:S02]  /*a38d0*/  HMMA.16816.F32.BF16 R24, R44.reuse, R22, R48 ;  /* 0x000000162c18723c */ /* 0x048fe40000041830 */
[----:B------:R-:W-:Y:S04]  /*a38e0*/  STL.64 [R1+0x610], R28 ;  /* 0x0006101c01007387 */ /* 0x000fe80000100a00 */
[----:B------:R-:W-:Y:S04]  /*a38f0*/  STL.64 [R1+0x618], R30 ;  /* 0x0006181e01007387 */ /* 0x000fe80000100a00 */
[----:B------:R-:W-:Y:S04]  /*a3900*/  STL.64 [R1+0x4240], R22 ;  /* 0x0042401601007387 */ /* 0x000fe80000100a00 */
[----:B------:R0:W-:Y:S05]  /*a3910*/  STL.64 [R1+0x4238], R20 ;  /* 0x0042381401007387 */ /* 0x0001ea0000100a00 */
[----:B------:R-:W-:Y:S04]  /*a3920*/  STL.64 [R1+0x600], R24 ;  /* 0x0006001801007387 */ /* 0x000fe80000100a00 */
[----:B------:R1:W-:Y:S01]  /*a3930*/  STL.64 [R1+0x608], R26 ;  /* 0x0006081a01007387 */ /* 0x0003e20000100a00 */
[C---:B0-----:R-:W-:Y:S03]  /*a3940*/  HMMA.16816.F32.BF16 R20, R44.reuse, R14, R56 ;  /* 0x0000000e2c14723c */ /* 0x041fe60000041838 */
[----:B----4-:R0:W-:Y:S05]  /*a3950*/  STL.64 [R1+0x42b8], R18 ;  /* 0x0042b81201007387 */ /* 0x0101ea0000100a00 */
[C---:B-1----:R-:W-:Y:S08]  /*a3960*/  HMMA.16816.F32.BF16 R24, R44.reuse, R18, R52 ;  /* 0x000000122c18723c */ /* 0x042ff00000041834 */
[----:B0-----:R-:W-:Y:S11]  /*a3970*/  HMMA.16816.F32.BF16 R16, R44, R10, R40 ;  /* 0x0000000a2c10723c */ /* 0x001ff60000041828 */
[----:B------:R-:W-:Y:S04]  /*a3980*/  STL.64 [R1+0x5f0], R24 ;  /* 0x0005f01801007387 */ /* 0x000fe80000100a00 */
[----:B------:R-:W-:Y:S04]  /*a3990*/  STL.64 [R1+0x5f8], R26 ;  /* 0x0005f81a01007387 */ /* 0x000fe80000100a00 */
[----:B------:R0:W-:Y:S04]  /*a39a0*/  STL.64 [R1+0x42c0], R14 ;  /* 0x0042c00e01007387 */ /* 0x0001e80000100a00 */
[----:B------:R-:W-:Y:S04]  /*a39b0*/  STL.64 [R1+0x5e0], R20 ;  /* 0x0005e01401007387 */ /* 0x000fe80000100a00 */
[----:B------:R-:W-:Y:S04]  /*a39c0*/  STL.64 [R1+0x5e8], R22 ;  /* 0x0005e81601007387 */ /* 0x000fe80000100a00 */
[----:B------:R-:W2:Y:S04]  /*a39d0*/  LDL.LU R12, [R1+0x5b0] ;  /* 0x0005b000010c7983 */ /* 0x000ea80000300800 */
[----:B------:R-:W-:Y:S04]  /*a39e0*/  STL.64 [R1+0x5d0], R16 ;  /* 0x0005d01001007387 */ /* 0x000fe80000100a00 */
[----:B------:R1:W-:Y:S04]  /*a39f0*/  STL.64 [R1+0x5d8], R18 ;  /* 0x0005d81201007387 */ /* 0x0003e80000100a00 */
[----:B------:R-:W2:Y:S04]  /*a3a00*/  LDL.LU R13, [R1+0x5b4] ;  /* 0x0005b400010d7983 */ /* 0x000ea80000300800 */
[----:B0-----:R-:W2:Y:S04]  /*a3a10*/  LDL.LU R14, [R1+0x5b8] ;  /* 0x0005b800010e7983 */ /* 0x001ea80000300800 */
[----:B------:R-:W2:Y:S04]  /*a3a20*/  LDL.LU R15, [R1+0x5bc] ;  /* 0x0005bc00010f7983 */ /* 0x000ea80000300800 */
[----:B------:R-:W3:Y:S04]  /*a3a30*/  LDL.LU R40, [R1+0x350] ;  /* 0x0003500001287983 */ /* 0x000ee80000300800 */
[----:B------:R-:W3:Y:S04]  /*a3a40*/  LDL.LU R41, [R1+0x354] ;  /* 0x0003540001297983 */ /* 0x000ee80000300800 */
[----:B------:R-:W3:Y:S04]  /*a3a50*/  LDL.LU R42, [R1+0x358] ;  /* 0x00035800012a7983 */ /* 0x000ee80000300800 */
[----:B------:R-:W3:Y:S01]  /*a3a60*/  LDL.LU R43, [R1+0x35c] ;  /* 0x00035c00012b7983 */ /* 0x000ee20000300800 */
[----:B------:R-:W0:Y:S03]  /*a3a70*/  S2R R3, SR_TID.X ;  /* 0x0000000000037919 */ /* 0x000e260000002100 */
[----:B-1----:R-:W4:Y:S04]  /*a3a80*/  LDL.LU.64 R18, [R1+0x128] ;  /* 0x0001280001127983 */ /* 0x002f280000300a00 */
        /* <DEDUP_REMOVED lines=19> */
[----:B------:R-:W2:Y:S01]  /*a3bc0*/  LDL.LU.64 R58, [R1+0xe8] ;  /* 0x0000e800013a7983 */ /* 0x000ea20000300a00 */
[C---:B0-----:R-:W-:Y:S01]  /*a3bd0*/  LOP3.LUT R4, R3.reuse, 0x7, RZ, 0xc0, !PT ;  /* 0x0000000703047812 */ /* 0x041fe200078ec0ff */
[C---:B------:R-:W-:Y:S01]  /*a3be0*/  IMAD.SHL.U32 R5, R3.reuse, 0x40, RZ ;  /* 0x0000004003057824 */ /* 0x040fe200078e00ff */
[----:B------:R-:W-:-:S03]  /*a3bf0*/  SHF.L.U32 R3, R3, 0x1, RZ ;  /* 0x0000000103037819 */ /* 0x000fc600000006ff */
[----:B------:R-:W-:Y:S01]  /*a3c00*/  IMAD R4, R4, 0x90, RZ ;  /* 0x0000009004047824 */ /* 0x000fe200078e02ff */
[----:B------:R-:W-:Y:S04]  /*a3c10*/  STL.64 [R1+0x4230], R10 ;  /* 0x0042300a01007387 */ /* 0x000fe80000100a00 */
[----:B------:R-:W-:Y:S01]  /*a3c20*/  LOP3.LUT R3, R4, 0x10, R3, 0x78, !PT ;  /* 0x0000001004037812 */ /* 0x000fe200078e7803 */
[----:B------:R0:W-:Y:S03]  /*a3c30*/  STL.64 [R1+0x4228], R8 ;  /* 0x0042280801007387 */ /* 0x0001e60000100a00 */
[----:B------:R-:W-:-:S04]  /*a3c40*/  LOP3.LUT R3, R3, 0x400, R5, 0xf8, !PT ;  /* 0x0000040003037812 */ /* 0x000fc800078ef805 */
[----:B------:R-:W-:Y:S01]  /*a3c50*/  LOP3.LUT R3, R3, 0x60, RZ, 0x3c, !PT ;  /* 0x0000006003037812 */ /* 0x000fe200078e3cff */
[----:B0-----:R-:W2:Y:S04]  /*a3c60*/  LDL.LU R8, [R1+0x5c0] ;  /* 0x0005c00001087983 */ /* 0x001ea80000300800 */
[----:B------:R-:W2:Y:S04]  /*a3c70*/  LDL.LU R9, [R1+0x5c4] ;  /* 0x0005c40001097983 */ /* 0x000ea80000300800 */
[----:B------:R-:W2:Y:S04]  /*a3c80*/  LDL.LU R10, [R1+0x5c8] ;  /* 0x0005c800010a7983 */ /* 0x000ea80000300800 */
[----:B------:R-:W2:Y:S01]  /*a3c90*/  LDL.LU R11, [R1+0x5cc] ;  /* 0x0005cc00010b7983 */ /* 0x000ea20000300800 */
[----:B---3--:R-:W-:Y:S03]  /*a3ca0*/  HMMA.16816.F32.BF16 R44, R44, R6, R40 ;  /* 0x000000062c2c723c */ /* 0x008fe60000041828 */
[----:B------:R-:W3:Y:S04]  /*a3cb0*/  LDL.LU.64 R42, [R1+0x4348] ;  /* 0x00434800012a7983 */ /* 0x000ee80000300a00 */
[----:B------:R-:W3:-:S12]  /*a3cc0*/  LDL.LU.64 R40, [R1+0x4340] ;  /* 0x0043400001287983 */ /* 0x000ed80000300a00 */
[----:B------:R-:W-:Y:S04]  /*a3cd0*/  STL.64 [R1+0xa10], R44 ;  /* 0x000a102c01007387 */ /* 0x000fe80000100a00 */
[----:B------:R-:W-:Y:S04]  /*a3ce0*/  STL.64 [R1+0xa18], R46 ;  /* 0x000a182e01007387 */ /* 0x000fe80000100a00 */
[----:B------:R-:W0:Y:S04]  /*a3cf0*/  LDSM.16.MT88.4 R44, [R3+UR5+0x13800] ;  /* 0x01380005032c783b */ /* 0x000e280008004200 */
[----:B0-----:R0:W-:Y:S04]  /*a3d00*/  STL.64 [R1+0x4250], R46 ;  /* 0x0042502e01007387 */ /* 0x0011e80000100a00 */
[----:B------:R-:W-:Y:S04]  /*a3d10*/  STL.64 [R1+0x4248], R44 ;  /* 0x0042482c01007387 */ /* 0x000fe80000100a00 */
[----:B0-----:R-:W3:Y:S01]  /*a3d20*/  LDL.LU.64 R46, [R1+0x138] ;  /* 0x00013800012e7983 */ /* 0x001ee20000300a00 */
[----:B----4-:R-:W-:-:S02]  /*a3d30*/  IMAD.MOV.U32 R2, RZ, RZ, R19 ;  /* 0x000000ffff027224 */ /* 0x010fc400078e0013 */
[----:B------:R-:W-:Y:S02]  /*a3d40*/  IMAD.MOV.U32 R61, RZ, RZ, R18 ;  /* 0x000000ffff3d7224 */ /* 0x000fe400078e0012 */
[----:B--2---:R-:W-:Y:S02]  /*a3d50*/  IMAD.MOV.U32 R4, RZ, RZ, R27 ;  /* 0x000000ffff047224 */ /* 0x004fe400078e001b */
[----:B------:R-:W-:Y:S02]  /*a3d60*/  IMAD.MOV.U32 R5, RZ, RZ, R26 ;  /* 0x000000ffff057224 */ /* 0x000fe400078e001a */
[----:B------:R-:W-:Y:S02]  /*a3d70*/  IMAD.MOV.U32 R60, RZ, RZ, R35 ;  /* 0x000000ffff3c7224 */ /* 0x000fe400078e0023 */
[----:B------:R-:W-:Y:S01]  /*a3d80*/  IMAD.MOV.U32 R0, RZ, RZ, R34 ;  /* 0x000000ffff007224 */ /* 0x000fe200078e0022 */
[----:B---3--:R-:W-:-:S15]  /*a3d90*/  HMMA.16816.F32.BF16 R8, R40, R46, R8 ;  /* 0x0000002e2808723c */ /* 0x008fde0000041808 */
[----:B------:R-:W-:-:S04]  /*a3da0*/  NOP ;  /* 0x0000000000007918 */ /* 0x000fc80000000000 */
[----:B------:R0:W-:Y:S04]  /*a3db0*/  STL.64 [R1+0x5c0], R8 ;  /* 0x0005c00801007387 */ /* 0x0001e80000100a00 */
[----:B------:R-:W-:Y:S01]  /*a3dc0*/  STL.64 [R1+0x5c8], R10 ;  /* 0x0005c80a01007387 */ /* 0x000fe20000100a00 */
[----:B0-----:R-:W-:Y:S02]  /*a3dd0*/  IMAD.MOV.U32 R9, RZ, RZ, R46 ;  /* 0x000000ffff097224 */ /* 0x001fe400078e002e */
[----:B------:R-:W-:-:S05]  /*a3de0*/  IMAD.MOV.U32 R8, RZ, RZ, R47 ;  /* 0x000000ffff087224 */ /* 0x000fca00078e002f */
[----:B------:R0:W-:Y:S02]  /*a3df0*/  STL.64 [R1+0x42c8], R8 ;  /* 0x0042c80801007387 */ /* 0x0001e40000100a00 */
[----:B0-----:R-:W-:-:S15]  /*a3e00*/  HMMA.16816.F32.BF16 R8, R40, R18, R12 ;  /* 0x000000122808723c */ /* 0x001fde000004180c */
[----:B------:R-:W-:-:S04]  /*a3e10*/  NOP ;  /* 0x0000000000007918 */ /* 0x000fc80000000000 */
        /* <DEDUP_REMOVED lines=30> */
[----:B0-----:R-:W2:Y:S04]  /*a4000*/  LDL.LU.64 R26, [R1+0xd8] ;  /* 0x0000d800011a7983 */ /* 0x001ea80000300a00 */
[----:B------:R-:W3:Y:S04]  /*a4010*/  LDL.LU.64 R10, [R1+0xc8] ;  /* 0x0000c800010a7983 */ /* 0x000ee80000300a00 */
[----:B---3--:R0:W-:Y:S04]  /*a4020*/  STL.64 [R1+0x4338], R10 ;  /* 0x0043380a01007387 */ /* 0x0081e80000100a00 */
[----:B------:R-:W3:Y:S04]  /*a4030*/  LDL.LU R8, [R1+0x560] ;  /* 0x0005600001087983 */ /* 0x000ee80000300800 */
[----:B------:R-:W3:Y:S04]  /*a4040*/  LDL.LU R9, [R1+0x564] ;  /* 0x0005640001097983 */ /* 0x000ee80000300800 */
[----:B0-----:R-:W3:Y:S04]  /*a4050*/  LDL.LU R10, [R1+0x568] ;  /* 0x00056800010a7983 */ /* 0x001ee80000300800 */
[----:B------:R-:W3:Y:S04]  /*a4060*/  LDL.LU R11, [R1+0x56c] ;  /* 0x00056c00010b7983 */ /* 0x000ee80000300800 */
        /* <DEDUP_REMOVED lines=19> */
[----:B------:R-:W4:Y:S01]  /*a41a0*/  LDL.LU.64 R50, [R1+0x88] ;  /* 0x0000880001327983 */ /* 0x000f220000300a00 */
[----:B------:R-:W-:-:S03]  /*a41b0*/  IMAD.MOV.U32 R5, RZ, RZ, R59 ;  /* 0x000000ffff057224 */ /* 0x000fc600078e003b */
[----:B------:R-:W4:Y:S01]  /*a41c0*/  LDL.LU R52, [R1+0x500] ;  /* 0x0005000001347983 */ /* 0x000f220000300800 */
[----:B------:R-:W-:-:S03]  /*a41d0*/  IMAD.MOV.U32 R4, RZ, RZ, R58 ;  /* 0x000000ffff047224 */ /* 0x000fc600078e003a */
[----:B------:R-:W4:Y:S04]  /*a41e0*/  LDL.LU R53, [R1+0x504] ;  /* 0x0005040001357983 */ /* 0x000f280000300800 */
[----:B------:R-:W4:Y:S04]  /*a41f0*/  LDL.LU R54, [R1+0x508] ;  /* 0x0005080001367983 */ /* 0x000f280000300800 */
[----:B------:R-:W4:Y:S04]  /*a4200*/  LDL.LU R55, [R1+0x50c] ;  /* 0x00050c0001377983 */ /* 0x000f280000300800 */
[----:B------:R-:W4:Y:S04]  /*a4210*/  LDL.LU.64 R58, [R1+0x78] ;  /* 0x00007800013a7983 */ /* 0x000f280000300a00 */
[----:B------:R-:W-:Y:S04]  /*a4220*/  STL [R1+0x41e0], R5 ;  /* 0x0041e00501007387 */ /* 0x000fe80000100800 */
[----:B------:R-:W-:Y:S01]  /*a4230*/  STL [R1+0x41dc], R4 ;  /* 0x0041dc0401007387 */ /* 0x000fe20000100800 */
[----:B--2---:R-:W-:-:S02]  /*a4240*/  IMAD.MOV.U32 R60, RZ, RZ, R26 ;  /* 0x000000ffff3c7224 */ /* 0x004fc400078e001a */
[----:B------:R-:W-:Y:S01]  /*a4250*/  IMAD.MOV.U32 R0, RZ, RZ, R27 ;  /* 0x000000ffff007224 */ /* 0x000fe200078e001b */
[----:B---3--:R-:W-:-:S15]  /*a4260*/  HMMA.16816.F32.BF16 R8, R40, R26, R8 ;  /* 0x0000001a2808723c */ /* 0x008fde0000041808 */
[----:B------:R-:W-:-:S04]  /*a4270*/  NOP ;  /* 0x0000000000007918 */ /* 0x000fc80000000000 */
[----:B------:R-:W-:Y:S04]  /*a4280*/  STL.64 [R1+0x560], R8 ;  /* 0x0005600801007387 */ /* 0x000fe80000100a00 */
[----:B------:R0:W-:Y:S04]  /*a4290*/  STL.64 [R1+0x568], R10 ;  /* 0x0005680a01007387 */ /* 0x0001e80000100a00 */
[----:B0-----:R-:W2:Y:S04]  /*a42a0*/  LDL.LU.64 R10, [R1+0x4338] ;  /* 0x00433800010a7983 */ /* 0x001ea80000300a00 */
[----:B------:R-:W2:Y:S04]  /*a42b0*/  LDL.LU.64 R26, [R1+0x4330] ;  /* 0x00433000011a7983 */ /* 0x000ea80000300a00 */
[----:B------:R-:W2:Y:S04]  /*a42c0*/  LDL.LU.64 R24, [R1+0x4328] ;  /* 0x0043280001187983 */ /* 0x000ea80000300a00 */
[----:B------:R0:W-:Y:S04]  /*a42d0*/  STL [R1+0x41e8], R0 ;  /* 0x0041e80001007387 */ /* 0x0001e80000100800 */
[----:B------:R1:W-:Y:S01]  /*a42e0*/  STL [R1+0x41e4], R60 ;  /* 0x0041e43c01007387 */ /* 0x0003e20000100800 */
[----:B----4-:R-:W-:Y:S01]  /*a42f0*/  MOV R4, R15 ;  /* 0x0000000f00047202 */ /* 0x010fe20000000f00 */
[----:B------:R-:W-:-:S02]  /*a4300*/  IMAD.MOV.U32 R5, RZ, RZ, R14 ;  /* 0x000000ffff057224 */ /* 0x000fc400078e000e */
[----:B0-----:R-:W-:Y:S02]  /*a4310*/  IMAD.MOV.U32 R0, RZ, RZ, R22 ;  /* 0x000000ffff007224 */ /* 0x001fe400078e0016 */
[----:B-1----:R-:W-:Y:S01]  /*a4320*/  IMAD.MOV.U32 R60, RZ, RZ, R23 ;  /* 0x000000ffff3c7224 */ /* 0x002fe200078e0017 */
[----:B--2---:R-:W-:-:S15]  /*a4330*/  HMMA.16816.F32.BF16 R24, R40, R10, R24 ;  /* 0x0000000a2818723c */ /* 0x004fde0000041818 */
[----:B------:R-:W-:-:S04]  /*a4340*/  NOP ;  /* 0x0000000000007918 */ /* 0x000fc80000000000 */
[----:B------:R-:W-:Y:S04]  /*a4350*/  STL.64 [R1+0x550], R24 ;  /* 0x0005501801007387 */ /* 0x000fe80000100a00 */
[----:B------:R0:W-:Y:S04]  /*a4360*/  STL.64 [R1+0x558], R26 ;  /* 0x0005581a01007387 */ /* 0x0001e80000100a00 */
[----:B0-----:R-:W2:Y:S04]  /*a4370*/  LDL.LU.64 R26, [R1+0x4320] ;  /* 0x00432000011a7983 */ /* 0x001ea80000300a00 */
[----:B------:R-:W3:Y:S01]  /*a4380*/  LDL.LU R24, [R1+0x4318] ;  /* 0x0043180001187983 */ /* 0x000ee20000300800 */
[----:B------:R-:W-:-:S02]  /*a4390*/  IMAD.MOV.U32 R61, RZ, RZ, R10 ;  /* 0x000000ffff3d7224 */ /* 0x000fc400078e000a */
[----:B------:R-:W-:Y:S02]  /*a43a0*/  IMAD.MOV.U32 R2, RZ, RZ, R11 ;  /* 0x000000ffff027224 */ /* 0x000fe400078e000b */
[----:B------:R-:W-:Y:S03]  /*a43b0*/  HMMA.16816.F32.BF16 R8, R40, R14, R44 ;  /* 0x0000000e2808723c */ /* 0x000fe6000004182c */
[----:B------:R-:W-:Y:S04]  /*a43c0*/  STL [R1+0x41f0], R2 ;  /* 0x0041f00201007387 */ /* 0x000fe80000100800 */
[----:B------:R-:W-:-:S12]  /*a43d0*/  STL [R1+0x41ec], R61 ;  /* 0x0041ec3d01007387 */ /* 0x000fd80000100800 */
        /* <DEDUP_REMOVED lines=23> */
[----:B--2---:R-:W-:Y:S04]  /*a4550*/  STL.64 [R1+0x42d8], R26 ;  /* 0x0042d81a01007387 */ /* 0x004fe80000100a00 */
[----:B---3--:R-:W-:Y:S04]  /*a4560*/  STL [R1+0x42d0], R24 ;  /* 0x0042d01801007387 */ /* 0x008fe80000100800 */
[----:B------:R-:W-:Y:S05]  /*a4570*/  STL [R1+0x420c], R3 ;  /* 0x00420c0301007387 */ /* 0x000fea0000100800 */
        /* <DEDUP_REMOVED lines=43> */
[----:B------:R-:W4:Y:S01]  /*a4830*/  LDL.LU R56, [R1+0x490] ;  /* 0x0004900001387983 */ /* 0x000f220000300800 */
[----:B------:R-:W-:-:S03]  /*a4840*/  IMAD.MOV.U32 R4, RZ, RZ, R58 ;  /* 0x000000ffff047224 */ /* 0x000fc600078e003a */
[----:B------:R-:W4:Y:S01]  /*a4850*/  LDL.LU R57, [R1+0x494] ;  /* 0x0004940001397983 */ /* 0x000f220000300800 */
[----:B------:R-:W-:-:S03]  /*a4860*/  IMAD.MOV.U32 R5, RZ, RZ, R59 ;  /* 0x000000ffff057224 */ /* 0x000fc600078e003b */
[----:B------:R-:W4:Y:S04]  /*a4870*/  LDL.LU R58, [R1+0x498] ;  /* 0x00049800013a7983 */ /* 0x000f280000300800 */
[----:B------:R-:W4:Y:S04]  /*a4880*/  LDL.LU R59, [R1+0x49c] ;  /* 0x00049c00013b7983 */ /* 0x000f280000300800 */
[----:B------:R-:W4:Y:S04]  /*a4890*/  LDL.LU.64 R46, [R1+0x8] ;  /* 0x00000800012e7983 */ /* 0x000f280000300a00 */
[----:B------:R-:W4:Y:S04]  /*a48a0*/  LDL.LU R32, [R1+0x470] ;  /* 0x0004700001207983 */ /* 0x000f280000300800 */
[----:B------:R-:W4:Y:S04]  /*a48b0*/  LDL.LU R33, [R1+0x474] ;  /* 0x0004740001217983 */ /* 0x000f280000300800 */
[----:B------:R-:W4:Y:S04]  /*a48c0*/  LDL.LU R34, [R1+0x478] ;  /* 0x0004780001227983 */ /* 0x000f280000300800 */
[----:B------:R-:W4:Y:S04]  /*a48d0*/  LDL.LU R35, [R1+0x47c] ;  /* 0x00047c0001237983 */ /* 0x000f280000300800 */
        /* <DEDUP_REMOVED lines=19> */
[C---:B----4-:R-:W-:Y:S08]  /*a4a10*/  HMMA.16816.F32.BF16 R24, R40.reuse, R10, R24 ;  /* 0x0000000a2818723c */ /* 0x050ff00000041818 */
[----:B------:R-:W-:Y:S01]  /*a4a20*/  HMMA.16816.F32.BF16 R36, R40, R22, R36 ;  /* 0x000000162824723c */ /* 0x000fe20000041824 */
[----:B------:R-:W-:-:S02]  /*a4a30*/  IMAD.MOV.U32 R61, RZ, RZ, R30 ;  /* 0x000000ffff3d7224 */ /* 0x000fc400078e001e */
[----:B------:R-:W-:-:S05]  /*a4a40*/  IMAD.MOV.U32 R2, RZ, RZ, R31 ;  /* 0x000000ffff027224 */ /* 0x000fca00078e001f */
[C---:B------:R-:W-:Y:S01]  /*a4a50*/  HMMA.16816.F32.BF16 R48, R40.reuse, R54, R48 ;  /* 0x000000362830723c */ /* 0x040fe20000041830 */
[----:B------:R-:W3:Y:S04]  /*a4a60*/  LDL.LU.64 R30, [R1+0x42e8] ;  /* 0x0042e800011e7983 */ /* 0x000ee80000300a00 */
[----:B------:R-:W3:Y:S03]  /*a4a70*/  LDL.LU.64 R28, [R1+0x42e0] ;  /* 0x0042e000011c7983 */ /* 0x000ee60000300a00 */
[----:B------:R-:W-:Y:S01]  /*a4a80*/  HMMA.16816.F32.BF16 R56, R40, R46, R56 ;  /* 0x0000002e2838723c */ /* 0x000fe20000041838 */
[----:B------:R-:W-:Y:S04]  /*a4a90*/  STL.64 [R1+0x4d0], R24 ;  /* 0x0004d01801007387 */ /* 0x000fe80000100a00 */
[----:B------:R0:W-:Y:S04]  /*a4aa0*/  STL.64 [R1+0x4d8], R26 ;  /* 0x0004d81a01007387 */ /* 0x0001e80000100a00 */
[----:B0-----:R-:W4:Y:S04]  /*a4ab0*/  LDL.LU.64 R26, [R1+0x42d8] ;  /* 0x0042d800011a7983 */ /* 0x001f280000300a00 */
[----:B------:R-:W3:Y:S04]  /*a4ac0*/  LDL.LU R24, [R1+0x42d0] ;  /* 0x0042d00001187983 */ /* 0x000ee80000300800 */
[----:B------:R-:W3:Y:S01]  /*a4ad0*/  LDL.LU.64 R8, [R1+0x42c8] ;  /* 0x0042c80001087983 */ /* 0x000ee20000300a00 */
[----:B------:R-:W-:Y:S01]  /*a4ae0*/  IMAD.MOV.U32 R5, RZ, RZ, R22 ;  /* 0x000000ffff057224 */ /* 0x000fe200078e0016 */
[----:B------:R-:W-:Y:S01]  /*a4af0*/  MOV R4, R23 ;  /* 0x0000001700047202 */ /* 0x000fe20000000f00 */
[----:B------:R-:W-:-:S02]  /*a4b00*/  IMAD.MOV.U32 R17, RZ, RZ, R54 ;  /* 0x000000ffff117224 */ /* 0x000fc400078e0036 */
[----:B------:R-:W-:Y:S01]  /*a4b10*/  IMAD.MOV.U32 R16, RZ, RZ, R55 ;  /* 0x000000ffff107224 */ /* 0x000fe200078e0037 */
[----:B--2---:R-:W-:-:S15]  /*a4b20*/  HMMA.16816.F32.BF16 R12, R40, R18, R12 ;  /* 0x00000012280c723c */ /* 0x004fde000004180c */
[----:B------:R-:W-:-:S04]  /*a4b30*/  NOP ;  /* 0x0000000000007918 */ /* 0x000fc80000000000 */
[----:B------:R0:W-:Y:S04]  /*a4b40*/  STL.64 [R1+0x4c0], R12 ;  /* 0x0004c00c01007387 */ /* 0x0001e80000100a00 */
[----:B------:R1:W-:Y:S01]  /*a4b50*/  STL.64 [R1+0x4c8], R14 ;  /* 0x0004c80e01007387 */ /* 0x0003e20000100a00 */
[----:B0-----:R-:W-:-:S03]  /*a4b60*/  IMAD.MOV.U32 R13, RZ, RZ, R18 ;  /* 0x000000ffff0d7224 */ /* 0x001fc600078e0012 */
[----:B-1----:R-:W2:Y:S01]  /*a4b70*/  LDL.LU.64 R14, [R1+0x42c0] ;  /* 0x0042c000010e7983 */ /* 0x002ea20000300a00 */
[----:B------:R-:W-:-:S03]  /*a4b80*/  IMAD.MOV.U32 R12, RZ, RZ, R19 ;  /* 0x000000ffff0c7224 */ /* 0x000fc600078e0013 */
[----:B------:R-:W2:Y:S04]  /*a4b90*/  LDL.LU.64 R18, [R1+0x42b8] ;  /* 0x0042b80001127983 */ /* 0x000ea80000300a00 */
        /* <DEDUP_REMOVED lines=18> */
[----:B---3--:R-:W-:Y:S03]  /*a4cc0*/  HMMA.16816.F32.BF16 R28, R40, R58, R28 ;  /* 0x0000003a281c723c */ /* 0x008fe6000004181c */
[----:B------:R-:W-:Y:S04]  /*a4cd0*/  STL.64 [R1+0x4050], R58 ;  /* 0x0040503a01007387 */ /* 0x000fe80000100a00 */
[----:B--2---:R-:W-:-:S12]  /*a4ce0*/  STL.64 [R1+0x4048], R56 ;  /* 0x0040483801007387 */ /* 0x004fd80000100a00 */
        /* <DEDUP_REMOVED lines=9> */
[----:B------:R-:W2:Y:S01]  /*a4d80*/  LDL.LU R35, [R1+0x45c] ;  /* 0x00045c0001237983 */ /* 0x000ea20000300800 */
[----:B------:R-:W-:-:S02]  /*a4d90*/  IMAD.MOV.U32 R25, RZ, RZ, R10 ;  /* 0x000000ffff197224 */ /* 0x000fc400078e000a */
[----:B------:R-:W-:Y:S02]  /*a4da0*/  IMAD.MOV.U32 R3, RZ, RZ, R11 ;  /* 0x000000ffff037224 */ /* 0x000fe400078e000b */
[----:B------:R-:W-:Y:S02]  /*a4db0*/  IMAD.MOV.U32 R58, RZ, RZ, R9 ;  /* 0x000000ffff3a7224 */ /* 0x000fe400078e0009 */
[----:B------:R-:W-:Y:S02]  /*a4dc0*/  IMAD.MOV.U32 R59, RZ, RZ, R8 ;  /* 0x000000ffff3b7224 */ /* 0x000fe400078e0008 */
[----:B------:R-:W-:Y:S01]  /*a4dd0*/  HMMA.16816.F32.BF16 R8, R40, R50, R20 ;  /* 0x000000322808723c */ /* 0x000fe20000041814 */
[----:B0-----:R-:W3:Y:S04]  /*a4de0*/  LDL.LU R28, [R1+0x440] ;  /* 0x00044000011c7983 */ /* 0x001ee80000300800 */
[----:B------:R-:W3:Y:S04]  /*a4df0*/  LDL.LU R29, [R1+0x444] ;  /* 0x00044400011d7983 */ /* 0x000ee80000300800 */
[----:B-1----:R-:W3:Y:S04]  /*a4e00*/  LDL.LU R30, [R1+0x448] ;  /* 0x00044800011e7983 */ /* 0x002ee80000300800 */
[----:B------:R-:W3:Y:S04]  /*a4e10*/  LDL.LU R31, [R1+0x44c] ;  /* 0x00044c00011f7983 */ /* 0x000ee80000300800 */
[----:B------:R-:W3:Y:S01]  /*a4e20*/  LDL.LU R44, [R1+0x430] ;  /* 0x00043000012c7983 */ /* 0x000ee20000300800 */
[----:B------:R-:W-:-:S03]  /*a4e30*/  IMAD.MOV.U32 R0, RZ, RZ, R46 ;  /* 0x000000ffff007224 */ /* 0x000fc600078e002e */
[----:B------:R-:W3:Y:S01]  /*a4e40*/  LDL.LU R45, [R1+0x434] ;  /* 0x00043400012d7983 */ /* 0x000ee20000300800 */
[----:B------:R-:W-:-:S03]  /*a4e50*/  IMAD.MOV.U32 R60, RZ, RZ, R47 ;  /* 0x000000ffff3c7224 */ /* 0x000fc600078e002f */
        /* <DEDUP_REMOVED lines=8> */
[----:B------:R-:W4:Y:S04]  /*a4ee0*/  LDL.LU R20, [R1+0x420] ;  /* 0x0004200001147983 */ /* 0x000f280000300800 */
[----:B------:R0:W-:Y:S04]  /*a4ef0*/  STL.64 [R1+0xb30], R8 ;  /* 0x000b300801007387 */ /* 0x0001e80000100a00 */
[----:B------:R1:W-:Y:S04]  /*a4f00*/  STL.64 [R1+0xb38], R10 ;  /* 0x000b380a01007387 */ /* 0x0003e80000100a00 */
[----:B------:R-:W4:Y:S04]  /*a4f10*/  LDL.LU R21, [R1+0x424] ;  /* 0x0004240001157983 */ /* 0x000f280000300800 */
[----:B------:R-:W4:Y:S04]  /*a4f20*/  LDL.LU R22, [R1+0x428] ;  /* 0x0004280001167983 */ /* 0x000f280000300800 */
[----:B------:R-:W4:Y:S04]  /*a4f30*/  LDL.LU R23, [R1+0x42c] ;  /* 0x00042c0001177983 */ /* 0x000f280000300800 */
[----:B0-----:R-:W3:Y:S04]  /*a4f40*/  LDL.LU R8, [R1+0x410] ;  /* 0x0004100001087983 */ /* 0x001ee80000300800 */
[----:B------:R-:W3:Y:S04]  /*a4f50*/  LDL.LU R9, [R1+0x414] ;  /* 0x0004140001097983 */ /* 0x000ee80000300800 */
[----:B-1----:R-:W3:Y:S04]  /*a4f60*/  LDL.LU R10, [R1+0x418] ;  /* 0x00041800010a7983 */ /* 0x002ee80000300800 */
[----:B------:R-:W3:Y:S04]  /*a4f70*/  LDL.LU R11, [R1+0x41c] ;  /* 0x00041c00010b7983 */ /* 0x000ee80000300800 */
        /* <DEDUP_REMOVED lines=23> */
[----:B------:R-:W3:Y:S01]  /*a50f0*/  LDL.LU.64 R28, [R1+0x4258] ;  /* 0x00425800011c7983 */ /* 0x000ee20000300a00 */
[C---:B----4-:R-:W-:Y:S03]  /*a5100*/  HMMA.16816.F32.BF16 R20, R40.reuse, R26, R20 ;  /* 0x0000001a2814723c */ /* 0x050fe60000041814 */
[----:B------:R-:W-:Y:S04]  /*a5110*/  STL.64 [R1+0x4070], R34 ;  /* 0x0040702201007387 */ /* 0x000fe80000100a00 */
[----:B--2---:R0:W-:Y:S04]  /*a5120*/  STL.64 [R1+0x4068], R32 ;  /* 0x0040682001007387 */ /* 0x0041e80000100a00 */
        /* <DEDUP_REMOVED lines=18> */
[----:B0-----:R-:W2:Y:S04]  /*a5250*/  LDL.LU.64 R22, [R1+0x4240] ;  /* 0x0042400001167983 */ /* 0x001ea80000300a00 */
[----:B------:R-:W3:Y:S04]  /*a5260*/  LDL.LU.64 R20, [R1+0x4238] ;  /* 0x0042380001147983 */ /* 0x000ee80000300a00 */
[----:B------:R-:W-:Y:S04]  /*a5270*/  STL.64 [R1+0x4000], R26 ;  /* 0x0040001a01007387 */ /* 0x000fe80000100a00 */
[----:B------:R-:W-:Y:S01]  /*a5280*/  STL [R1+0x3ff8], R24 ;  /* 0x003ff81801007387 */ /* 0x000fe20000100800 */
[----:B--2---:R-:W-:-:S15]  /*a5290*/  HMMA.16816.F32.BF16 R8, R40, R22, R8 ;  /* 0x000000162808723c */ /* 0x004fde0000041808 */
[----:B------:R-:W-:-:S04]  /*a52a0*/  NOP ;  /* 0x0000000000007918 */ /* 0x000fc80000000000 */
[----:B------:R-:W-:Y:S04]  /*a52b0*/  STL.64 [R1+0xaa0], R8 ;  /* 0x000aa00801007387 */ /* 0x000fe80000100a00 */
[----:B------:R0:W-:Y:S04]  /*a52c0*/  STL.64 [R1+0xaa8], R10 ;  /* 0x000aa80a01007387 */ /* 0x0001e80000100a00 */
[----:B0-----:R-:W2:Y:S04]  /*a52d0*/  LDL.LU.64 R10, [R1+0x4230] ;  /* 0x00423000010a7983 */ /* 0x001ea80000300a00 */
[----:B------:R-:W2:Y:S04]  /*a52e0*/  LDL.LU.64 R8, [R1+0x4228] ;  /* 0x0042280001087983 */ /* 0x000ea80000300a00 */
[----:B------:R-:W-:Y:S04]  /*a52f0*/  STL.64 [R1+0x3ff0], R22 ;  /* 0x003ff01601007387 */ /* 0x000fe80000100a00 */
[----:B---3--:R4:W-:Y:S02]  /*a5300*/  STL.64 [R1+0x3fe8], R20 ;  /* 0x003fe81401007387 */ /* 0x0089e40000100a00 */
[C---:B----4-:R-:W-:Y:S08]  /*a5310*/  HMMA.16816.F32.BF16 R20, R40.reuse, R18, R28 ;  /* 0x000000122814723c */ /* 0x050ff0000004181c */
[----:B------:R-:W-:Y:S01]  /*a5320*/  HMMA.16816.F32.BF16 R28, R40, R14, R32 ;  /* 0x0000000e281c723c */ /* 0x000fe20000041820 */
[----:B------:R-:W-:Y:S10]  /*a5330*/  STL.64 [R1+0x3fe0], R18 ;  /* 0x003fe01201007387 */ /* 0x000ff40000100a00 */
[----:B------:R-:W-:Y:S04]  /*a5340*/  STL.64 [R1+0xa90], R20 ;  /* 0x000a901401007387 */ /* 0x000fe80000100a00 */
[----:B------:R-:W-:Y:S04]  /*a5350*/  STL.64 [R1+0xa98], R22 ;  /* 0x000a981601007387 */ /* 0x000fe80000100a00 */
[----:B------:R-:W-:Y:S04]  /*a5360*/  STL.64 [R1+0x4078], R14 ;  /* 0x0040780e01007387 */ /* 0x000fe80000100a00 */
[----:B------:R-:W-:Y:S04]  /*a5370*/  STL.64 [R1+0xa70], R28 ;  /* 0x000a701c01007387 */ /* 0x000fe80000100a00 */
[----:B------:R0:W-:Y:S02]  /*a5380*/  STL.64 [R1+0xa78], R30 ;  /* 0x000a781e01007387 */ /* 0x0001e40000100a00 */
[----:B0-----:R-:W-:-:S02]  /*a5390*/  IMAD.MOV.U32 R30, RZ, RZ, R0 ;  /* 0x000000ffff1e7224 */ /* 0x001fc400078e0000 */
[----:B------:R-:W-:Y:S01]  /*a53a0*/  IMAD.MOV.U32 R31, RZ, RZ, R60 ;  /* 0x000000ffff1f7224 */ /* 0x000fe200078e003c */
[----:B--2---:R-:W-:Y:S01]  /*a53b0*/  HMMA.16816.F32.BF16 R20, R40, R10, R36 ;  /* 0x0000000a2814723c */ /* 0x004fe20000041824 */
[----:B------:R-:W-:Y:S04]  /*a53c0*/  STL.64 [R1+0x4088], R10 ;  /* 0x0040880a01007387 */ /* 0x000fe80000100a00 */
[----:B------:R0:W-:-:S14]  /*a53d0*/  STL.64 [R1+0x4080], R8 ;  /* 0x0040800801007387 */ /* 0x0001dc0000100a00 */
[----:B------:R-:W-:Y:S04]  /*a53e0*/  STL.64 [R1+0xa50], R20 ;  /* 0x000a501401007387 */ /* 0x000fe80000100a00 */
[----:B------:R1:W-:Y:S01]  /*a53f0*/  STL.64 [R1+0xa58], R22 ;  /* 0x000a581601007387 */ /* 0x0003e20000100a00 */
[----:B0-----:R-:W-:Y:S08]  /*a5400*/  HMMA.16816.F32.BF16 R8, R44, R58, R52 ;  /* 0x0000003a2c08723c */ /* 0x001ff00000041834 */
[----:B-1----:R-:W-:-:S15]  /*a5410*/  HMMA.16816.F32.BF16 R20, R40, R6, R48 ;  /* 0x000000062814723c */ /* 0x002fde0000041830 */
[----:B------:R-:W-:-:S04]  /*a5420*/  NOP ;  /* 0x0000000000007918 */ /* 0x000fc80000000000 */
[----:B------:R-:W-:Y:S02]  /*a5430*/  IMAD.MOV.U32 R41, RZ, RZ, R22 ;  /* 0x000000ffff297224 */ /* 0x000fe400078e0016 */
[----:B------:R-:W-:Y:S01]  /*a5440*/  IMAD.MOV.U32 R40, RZ, RZ, R20 ;  /* 0x000000ffff287224 */ /* 0x000fe200078e0014 */
[----:B------:R-:W-:Y:S04]  /*a5450*/  STL.64 [R1+0xa20], R20 ;  /* 0x000a201401007387 */ /* 0x000fe80000100a00 */
[----:B------:R0:W-:Y:S04]  /*a5460*/  STL.64 [R1+0xa28], R22 ;  /* 0x000a281601007387 */ /* 0x0001e80000100a00 */
[----:B------:R-:W-:Y:S04]  /*a5470*/  STL.64 [R1+0x4090], R40 ;  /* 0x0040902801007387 */ /* 0x000fe80000100a00 */
[----:B------:R-:W-:Y:S04]  /*a5480*/  STL.64 [R1+0x3fb8], R6 ;  /* 0x003fb80601007387 */ /* 0x000fe80000100a00 */
[----:B------:R-:W2:Y:S04]  /*a5490*/  LDL.LU R0, [R1+0x4220] ;  /* 0x0042200001007983 */ /* 0x000ea80000300800 */
[----:B------:R-:W-:Y:S04]  /*a54a0*/  STL.64 [R1+0xca0], R8 ;  /* 0x000ca00801007387 */ /* 0x000fe80000100a00 */
[----:B------:R1:W-:Y:S04]  /*a54b0*/  STL.64 [R1+0xca8], R10 ;  /* 0x000ca80a01007387 */ /* 0x0003e80000100a00 */
[----:B------:R-:W3:Y:S01]  /*a54c0*/  LDL.LU R60, [R1+0x421c] ;  /* 0x00421c00013c7983 */ /* 0x000ee20000300800 */
[----:B0-----:R-:W-:-:S02]  /*a54d0*/  IMAD.MOV.U32 R22, RZ, RZ, R17 ;  /* 0x000000ffff167224 */ /* 0x001fc400078e0011 */
[----:B------:R-:W-:Y:S01]  /*a54e0*/  IMAD.MOV.U32 R23, RZ, RZ, R16 ;  /* 0x000000ffff177224 */ /* 0x000fe200078e0010 */
[----:B------:R0:W-:Y:S04]  /*a54f0*/  STL.64 [R1+0x4098], R30 ;  /* 0x0040981e01007387 */ /* 0x0001e80000100a00 */
        /* <DEDUP_REMOVED lines=20> */
[----:B------:R-:W-:Y:S04]  /*a5640*/  STL.64 [R1+0x40d0], R34 ;  /* 0x0040d02201007387 */ /* 0x000fe80000100a00 */
[----:B------:R-:W2:Y:S04]  /*a5650*/  LDL.LU R12, [R1+0x230] ;  /* 0x00023000010c7983 */ /* 0x000ea80000300800 */
[----:B------:R-:W2:Y:S04]  /*a5660*/  LDL.LU R13, [R1+0x234] ;  /* 0x00023400010d7983 */ /* 0x000ea80000300800 */
[----:B------:R-:W2:Y:S04]  /*a5670*/  LDL.LU R14, [R1+0x238] ;  /* 0x00023800010e7983 */ /* 0x000ea80000300800 */
[----:B------:R-:W2:Y:S01]  /*a5680*/  LDL.LU R15, [R1+0x23c] ;  /* 0x00023c00010f7983 */ /* 0x000ea20000300800 */
[----:B-1----:R-:W-:Y:S01]  /*a5690*/  IMAD.MOV.U32 R10, RZ, RZ, R25 ;  /* 0x000000ffff0a7224 */ /* 0x002fe200078e0019 */
[----:B------:R-:W-:Y:S01]  /*a56a0*/  MOV R11, R3 ;  /* 0x00000003000b7202 */ /* 0x000fe20000000f00 */
[----:B0-----:R-:W-:-:S02]  /*a56b0*/  IMAD.MOV.U32 R30, RZ, RZ, R61 ;  /* 0x000000ffff1e7224 */ /* 0x001fc400078e003d */
        /* <DEDUP_REMOVED lines=11> */
[----:B----4-:R-:W4:Y:S04]  /*a5770*/  LDL.LU R22, [R1+0x258] ;  /* 0x0002580001167983 */ /* 0x010f280000300800 */
[----:B------:R-:W4:Y:S01]  /*a5780*/  LDL.LU R23, [R1+0x25c] ;  /* 0x00025c0001177983 */ /* 0x000f220000300800 */
[----:B---3--:R-:W-:-:S02]  /*a5790*/  IMAD.MOV.U32 R18, RZ, RZ, R60 ;  /* 0x000000ffff127224 */ /* 0x008fc400078e003c */
[----:B------:R-:W-:Y:S02]  /*a57a0*/  IMAD.MOV.U32 R19, RZ, RZ, R0 ;  /* 0x000000ffff137224 */ /* 0x000fe400078e0000 */
[----:B------:R-:W-:Y:S02]  /*a57b0*/  IMAD.MOV.U32 R6, RZ, RZ, R4 ;  /* 0x000000ffff067224 */ /* 0x000fe400078e0004 */
[----:B------:R-:W-:Y:S02]  /*a57c0*/  IMAD.MOV.U32 R7, RZ, RZ, R5 ;  /* 0x000000ffff077224 */ /* 0x000fe400078e0005 */
[----:B--2---:R-:W-:Y:S02]  /*a57d0*/  IMAD.MOV.U32 R55, RZ, RZ, R61 ;  /* 0x000000ffff377224 */ /* 0x004fe400078e003d */
[----:B------:R-:W-:Y:S01]  /*a57e0*/  IMAD.MOV.U32 R54, RZ, RZ, R2 ;  /* 0x000000ffff367224 */ /* 0x000fe200078e0002 */
[----:B----4-:R1:W-:Y:S04]  /*a57f0*/  STL.64 [R1+0x4100], R22 ;  /* 0x0041001601007387 */ /* 0x0103e80000100a00 */
[----:B------:R-:W-:Y:S04]  /*a5800*/  STL.64 [R1+0x40f8], R20 ;  /* 0x0040f81401007387 */ /* 0x000fe80000100a00 */
[----:B------:R-:W0:Y:S04]  /*a5810*/  LDL.LU R60, [R1+0x4200] ;  /* 0x00420000013c7983 */ /* 0x000e280000300800 */
[----:B------:R-:W2:Y:S04]  /*a5820*/  LDL.LU R0, [R1+0x41fc] ;  /* 0x0041fc0001007983 */ /* 0x000ea80000300800 */
[----:B------:R3:W-:Y:S04]  /*a5830*/  STL.64 [R1+0x4108], R18 ;  /* 0x0041081201007387 */ /* 0x0007e80000100a00 */
[----:B------:R-:W1:Y:S04]  /*a5840*/  LDL.LU R4, [R1+0x41f8] ;  /* 0x0041f80001047983 */ /* 0x000e680000300800 */
[----:B------:R-:W4:Y:S04]  /*a5850*/  LDL.LU R5, [R1+0x41f4] ;  /* 0x0041f40001057983 */ /* 0x000f280000300800 */
[----:B------:R0:W-:Y:S04]  /*a5860*/  STL.64 [R1+0x4110], R6 ;  /* 0x0041100601007387 */ /* 0x0001e80000100a00 */
[----:B------:R-:W3:Y:S04]  /*a5870*/  LDL.LU R2, [R1+0x41f0] ;  /* 0x0041f00001027983 */ /* 0x000ee80000300800 */
[----:B------:R-:W3:Y:S04]  /*a5880*/  LDL.LU R61, [R1+0x41ec] ;  /* 0x0041ec00013d7983 */ /* 0x000ee80000300800 */
[----:B------:R0:W-:Y:S04]  /*a5890*/  STL.64 [R1+0x4118], R54 ;  /* 0x0041183601007387 */ /* 0x0001e80000100a00 */
[----:B------:R-:W3:Y:S04]  /*a58a0*/  LDL.LU R48, [R1+0x290] ;  /* 0x0002900001307983 */ /* 0x000ee80000300800 */
[----:B------:R-:W3:Y:S04]  /*a58b0*/  LDL.LU R49, [R1+0x294] ;  /* 0x0002940001317983 */ /* 0x000ee80000300800 */
[----:B------:R-:W3:Y:S04]  /*a58c0*/  LDL.LU R50, [R1+0x298] ;  /* 0x0002980001327983 */ /* 0x000ee80000300800 */
[----:B------:R-:W3:Y:S01]  /*a58d0*/  LDL.LU R51, [R1+0x29c] ;  /* 0x00029c0001337983 */ /* 0x000ee20000300800 */
[----:B0-----:R-:W-:-:S02]  /*a58e0*/  IMAD.MOV.U32 R11, RZ, RZ, R60 ;  /* 0x000000ffff0b7224 */ /* 0x001fc400078e003c */
[----:B--2---:R-:W-:Y:S02]  /*a58f0*/  IMAD.MOV.U32 R10, RZ, RZ, R0 ;  /* 0x000000ffff0a7224 */ /* 0x004fe400078e0000 */
[----:B-1----:R-:W-:Y:S02]  /*a5900*/  IMAD.MOV.U32 R23, RZ, RZ, R4 ;  /* 0x000000ffff177224 */ /* 0x002fe400078e0004 */
[----:B----4-:R-:W-:Y:S01]  /*a5910*/  IMAD.MOV.U32 R22, RZ, RZ, R5 ;  /* 0x000000ffff167224 */ /* 0x010fe200078e0005 */
[----:B---3--:R0:W-:Y:S04]  /*a5920*/  STL.64 [R1+0x4128], R50 ;  /* 0x0041283201007387 */ /* 0x0081e80000100a00 */
[----:B------:R-:W-:Y:S04]  /*a5930*/  STL.64 [R1+0x4120], R48 ;  /* 0x0041203001007387 */ /* 0x000fe80000100a00 */
[----:B------:R-:W2:Y:S04]  /*a5940*/  LDL.LU R0, [R1+0x41e8] ;  /* 0x0041e80001007983 */ /* 0x000ea80000300800 */
[----:B------:R-:W0:Y:S04]  /*a5950*/  LDL.LU R60, [R1+0x41e4] ;  /* 0x0041e400013c7983 */ /* 0x000e280000300800 */
[----:B------:R1:W-:Y:S04]  /*a5960*/  STL.64 [R1+0x4130], R10 ;  /* 0x0041300a01007387 */ /* 0x0003e80000100a00 */
[----:B------:R-:W3:Y:S04]  /*a5970*/  LDL.LU R5, [R1+0x41e0] ;  /* 0x0041e00001057983 */ /* 0x000ee80000300800 */
[----:B------:R-:W4:Y:S04]  /*a5980*/  LDL.LU R4, [R1+0x41dc] ;  /* 0x0041dc0001047983 */ /* 0x000f280000300800 */
        /* <DEDUP_REMOVED lines=25> */
[----:B-1----:R-:W2:Y:S04]  /*a5b20*/  LDL.LU R10, [R1+0x2d8] ;  /* 0x0002d800010a7983 */ /* 0x002ea80000300800 */
[----:B------:R-:W2:Y:S01]  /*a5b30*/  LDL.LU R11, [R1+0x2dc] ;  /* 0x0002dc00010b7983 */ /* 0x000ea20000300800 */
[----:B----4-:R-:W-:Y:S01]  /*a5b40*/  IMAD.MOV.U32 R22, RZ, RZ, R4 ;  /* 0x000000ffff167224 */ /* 0x010fe200078e0004 */
[----:B---3--:R-:W-:Y:S01]  /*a5b50*/  MOV R23, R5 ;  /* 0x0000000500177202 */ /* 0x008fe20000000f00 */
[----:B------:R-:W-:-:S02]  /*a5b60*/  IMAD.MOV.U32 R6, RZ, RZ, R2 ;  /* 0x000000ffff067224 */ /* 0x000fc400078e0002 */
[----:B------:R-:W-:Y:S01]  /*a5b70*/  IMAD.MOV.U32 R7, RZ, RZ, R61 ;  /* 0x000000ffff077224 */ /* 0x000fe200078e003d */
[----:B--2---:R-:W-:Y:S04]  /*a5b80*/  STL.64 [R1+0x4178], R10 ;  /* 0x0041780a01007387 */ /* 0x004fe80000100a00 */
[----:B------:R-:W-:Y:S04]  /*a5b90*/  STL.64 [R1+0x4170], R8 ;  /* 0x0041700801007387 */ /* 0x000fe80000100a00 */
[----:B------:R-:W2:Y:S04]  /*a5ba0*/  LDL.LU R4, [R1+0x41c8] ;  /* 0x0041c80001047983 */ /* 0x000ea80000300800 */
[----:B------:R-:W3:Y:S04]  /*a5bb0*/  LDL.LU R5, [R1+0x41c4] ;  /* 0x0041c40001057983 */ /* 0x000ee80000300800 */
[----:B------:R2:W-:Y:S04]  /*a5bc0*/  STL.64 [R1+0x4180], R22 ;  /* 0x0041801601007387 */ /* 0x0005e80000100a00 */
[----:B------:R-:W4:Y:S04]  /*a5bd0*/  LDL.LU R2, [R1+0x41c0] ;  /* 0x0041c00001027983 */ /* 0x000f280000300800 */
[----:B------:R-:W3:Y:S04]  /*a5be0*/  LDL.LU R61, [R1+0x41bc] ;  /* 0x0041bc00013d7983 */ /* 0x000ee80000300800 */
[----:B------:R1:W-:Y:S04]  /*a5bf0*/  STL.64 [R1+0x4188], R6 ;  /* 0x0041880601007387 */ /* 0x0003e80000100a00 */
[----:B0-----:R-:W3:Y:S04]  /*a5c00*/  LDL.LU R52, [R1+0x2f0] ;  /* 0x0002f00001347983 */ /* 0x001ee80000300800 */
[----:B------:R-:W3:Y:S04]  /*a5c10*/  LDL.LU R53, [R1+0x2f4] ;  /* 0x0002f40001357983 */ /* 0x000ee80000300800 */
[----:B------:R-:W3:Y:S04]  /*a5c20*/  LDL.LU R54, [R1+0x2f8] ;  /* 0x0002f80001367983 */ /* 0x000ee80000300800 */
[----:B------:R-:W3:Y:S01]  /*a5c30*/  LDL.LU R55, [R1+0x2fc] ;  /* 0x0002fc0001377983 */ /* 0x000ee20000300800 */
[----:B------:R-:W-:-:S02]  /*a5c40*/  IMAD.MOV.U32 R50, RZ, RZ, R0 ;  /* 0x000000ffff327224 */ /* 0x000fc400078e0000 */
[----:B------:R-:W-:Y:S02]  /*a5c50*/  IMAD.MOV.U32 R51, RZ, RZ, R60 ;  /* 0x000000ffff337224 */ /* 0x000fe400078e003c */
[----:B--2---:R-:W-:Y:S01]  /*a5c60*/  IMAD.MOV.U32 R23, RZ, RZ, R4 ;  /* 0x000000ffff177224 */ /* 0x004fe200078e0004 */
[----:B---3--:R0:W-:Y:S04]  /*a5c70*/  STL.64 [R1+0x4198], R54 ;  /* 0x0041983601007387 */ /* 0x0081e80000100a00 */
        /* <DEDUP_REMOVED lines=8> */
[----:B------:R-:W-:-:S03]  /*a5d00*/  IMAD.MOV.U32 R22, RZ, RZ, R5 ;  /* 0x000000ffff167224 */ /* 0x000fc600078e0005 */
[----:B------:R-:W2:Y:S04]  /*a5d10*/  LDL.LU R4, [R1+0x310] ;  /* 0x0003100001047983 */ /* 0x000ea80000300800 */
[----:B------:R-:W2:Y:S04]  /*a5d20*/  LDL.LU R5, [R1+0x314] ;  /* 0x0003140001057983 */ /* 0x000ea80000300800 */
[----:B-1----:R-:W2:Y:S04]  /*a5d30*/  LDL.LU R6, [R1+0x318] ;  /* 0x0003180001067983 */ /* 0x002ea80000300800 */
[----:B------:R-:W2:Y:S01]  /*a5d40*/  LDL.LU R7, [R1+0x31c] ;  /* 0x00031c0001077983 */ /* 0x000ea20000300800 */
[----:B0-----:R-:W-:-:S02]  /*a5d50*/  IMAD.MOV.U32 R54, RZ, RZ, R61 ;  /* 0x000000ffff367224 */ /* 0x001fc400078e003d */
[----:B----4-:R-:W-:Y:S01]  /*a5d60*/  IMAD.MOV.U32 R55, RZ, RZ, R2 ;  /* 0x000000ffff377224 */ /* 0x010fe200078e0002 */
[----:B------:R-:W4:Y:S04]  /*a5d70*/  LDL.LU R61, [R1+0x41b0] ;  /* 0x0041b000013d7983 */ /* 0x000f280000300800 */
        /* <DEDUP_REMOVED lines=35> */
[----:B------:R-:W3:Y:S01]  /*a5fb0*/  LDL.LU R27, [R1+0x20c] ;  /* 0x00020c00011b7983 */ /* 0x000ee20000300800 */
[C---:B--2---:R-:W-:Y:S03]  /*a5fc0*/  HMMA.16816.F32.BF16 R52, R44.reuse, R54, R48 ;  /* 0x000000362c34723c */ /* 0x044fe60000041830 */
[----:B------:R-:W2:Y:S05]  /*a5fd0*/  LDL.LU.64 R50, [R1+0x41a0] ;  /* 0x0041a00001327983 */ /* 0x000eaa0000300a00 */
        /* <DEDUP_REMOVED lines=39> */
[C---:B----4-:R-:W-:Y:S03]  /*a6250*/  HMMA.16816.F32.BF16 R20, R44.reuse, R22, R16 ;  /* 0x000000162c14723c */ /* 0x050fe60000041810 */
[----:B------:R-:W4:Y:S05]  /*a6260*/  LDL.LU.64 R18, [R1+0x4108] ;  /* 0x0041080001127983 */ /* 0x000f2a0000300a00 */
[C---:B------:R-:W-:Y:S11]  /*a6270*/  HMMA.16816.F32.BF16 R32, R44.reuse, R34, R12 ;  /* 0x000000222c20723c */ /* 0x040ff6000004180c */
        /* <DEDUP_REMOVED lines=11> */
[----:B------:R-:W3:Y:S08]  /*a6330*/  LDL.LU R52, [R1+0x1f0] ;  /* 0x0001f00001347983 */ /* 0x000ef00000300800 */
[----:B------:R0:W-:Y:S04]  /*a6340*/  STL.64 [R1+0xba0], R48 ;  /* 0x000ba03001007387 */ /* 0x0001e80000100a00 */
[----:B------:R1:W-:Y:S04]  /*a6350*/  STL.64 [R1+0xba8], R50 ;  /* 0x000ba83201007387 */ /* 0x0003e80000100a00 */
[----:B------:R-:W3:Y:S04]  /*a6360*/  LDL.LU R53, [R1+0x1f4] ;  /* 0x0001f40001357983 */ /* 0x000ee80000300800 */
[----:B------:R-:W3:Y:S04]  /*a6370*/  LDL.LU R54, [R1+0x1f8] ;  /* 0x0001f80001367983 */ /* 0x000ee80000300800 */
[----:B------:R-:W3:Y:S01]  /*a6380*/  LDL.LU R55, [R1+0x1fc] ;  /* 0x0001fc0001377983 */ /* 0x000ee20000300800 */
[C---:B------:R-:W-:Y:S03]  /*a6390*/  HMMA.16816.F32.BF16 R4, R44.reuse, R6, R36 ;  /* 0x000000062c04723c */ /* 0x040fe60000041824 */
        /* <DEDUP_REMOVED lines=8> */
[C---:B----4-:R-:W-:Y:S03]  /*a6420*/  HMMA.16816.F32.BF16 R16, R44.reuse, R18, R56 ;  /* 0x000000122c10723c */ /* 0x050fe60000041838 */
[----:B0-----:R-:W4:Y:S04]  /*a6430*/  LDL.LU.64 R34, [R1+0x40d0] ;  /* 0x0040d00001227983 */ /* 0x001f280000300a00 */
[----:B------:R-:W4:Y:S04]  /*a6440*/  LDL.LU.64 R38, [R1+0x40c8] ;  /* 0x0040c80001267983 */ /* 0x000f280000300a00 */
[----:B------:R-:W4:Y:S04]  /*a6450*/  LDL.LU.64 R36, [R1+0x40c0] ;  /* 0x0040c00001247983 */ /* 0x000f280000300a00 */
        /* <DEDUP_REMOVED lines=17> */
[----:B---3--:R-:W-:Y:S03]  /*a6570*/  HMMA.16816.F32.BF16 R8, R44, R10, R40 ;  /* 0x0000000a2c08723c */ /* 0x008fe60000041828 */
[----:B------:R0:W5:-:S15]  /*a6580*/  LDL.LU.64 R40, [R1+0x4090] ;  /* 0x0040900001287983 */ /* 0x00015e0000300a00 */
[----:B------:R-:W-:Y:S01]  /*a6590*/  NOP ;  /* 0x0000000000007918 */ /* 0x000fe20000000000 */
[----:B------:R-:W-:Y:S04]  /*a65a0*/  STL.64 [R1+0xb00], R8 ;  /* 0x000b000801007387 */ /* 0x000fe80000100a00 */
[----:B------:R1:W-:Y:S04]  /*a65b0*/  STL.64 [R1+0xb08], R10 ;  /* 0x000b080a01007387 */ /* 0x0003e80000100a00 */
[----:B-1----:R-:W3:Y:S04]  /*a65c0*/  LDL.LU.64 R10, [R1+0x4088] ;  /* 0x00408800010a7983 */ /* 0x002ee80000300a00 */
[----:B------:R-:W3:Y:S01]  /*a65d0*/  LDL.LU.64 R8, [R1+0x4080] ;  /* 0x0040800001087983 */ /* 0x000ee20000300a00 */
[C---:B----4-:R-:W-:Y:S03]  /*a65e0*/  HMMA.16816.F32.BF16 R32, R44.reuse, R34, R12 ;  /* 0x000000222c20723c */ /* 0x050fe6000004180c */
[----:B------:R-:W4:Y:S05]  /*a65f0*/  LDL.LU.64 R14, [R1+0x4078] ;  /* 0x00407800010e7983 */ /* 0x000f2a0000300a00 */
[C---:B------:R-:W-:Y:S11]  /*a6600*/  HMMA.16816.F32.BF16 R56, R44.reuse, R58, R36 ;  /* 0x0000003a2c38723c */ /* 0x040ff60000041824 */
[----:B------:R-:W-:Y:S04]  /*a6610*/  STL.64 [R1+0xad0], R32 ;  /* 0x000ad02001007387 */ /* 0x000fe80000100a00 */
[----:B------:R1:W-:Y:S04]  /*a6620*/  STL.64 [R1+0xad8], R34 ;  /* 0x000ad82201007387 */ /* 0x0003e80000100a00 */
[----:B-1----:R-:W3:Y:S04]  /*a6630*/  LDL.LU.64 R34, [R1+0x4070] ;  /* 0x0040700001227983 */ /* 0x002ee80000300a00 */
[----:B------:R0:W5:Y:S04]  /*a6640*/  LDL.LU.64 R32, [R1+0x4068] ;  /* 0x0040680001207983 */ /* 0x0001680000300a00 */
[----:B------:R-:W3:Y:S04]  /*a6650*/  LDL.LU.64 R38, [R1+0x4060] ;  /* 0x0040600001267983 */ /* 0x000ee80000300a00 */
[----:B------:R0:W5:Y:S04]  /*a6660*/  LDL.LU.64 R36, [R1+0x4058] ;  /* 0x0040580001247983 */ /* 0x0001680000300a00 */
[----:B------:R-:W-:Y:S04]  /*a6670*/  STL.64 [R1+0xab0], R56 ;  /* 0x000ab03801007387 */ /* 0x000fe80000100a00 */
[----:B------:R1:W-:Y:S04]  /*a6680*/  STL.64 [R1+0xab8], R58 ;  /* 0x000ab83a01007387 */ /* 0x0003e80000100a00 */
[----:B-1----:R-:W3:Y:S04]  /*a6690*/  LDL.LU.64 R58, [R1+0x4050] ;  /* 0x00405000013a7983 */ /* 0x002ee80000300a00 */
[----:B------:R0:W5:Y:S01]  /*a66a0*/  LDL.LU.64 R56, [R1+0x4048] ;  /* 0x0040480001387983 */ /* 0x0001620000300a00 */
[C---:B--2---:R-:W-:Y:S08]  /*a66b0*/  HMMA.16816.F32.BF16 R20, R44.reuse, R22, R16 ;  /* 0x000000162c14723c */ /* 0x044ff00000041810 */
[C---:B------:R-:W-:Y:S11]  /*a66c0*/  HMMA.16816.F32.BF16 R16, R44.reuse, R30, R24 ;  /* 0x0000001e2c10723c */ /* 0x040ff60000041818 */
[----:B------:R1:W-:Y:S04]  /*a66d0*/  STL.64 [R1+0xa80], R20 ;  /* 0x000a801401007387 */ /* 0x0003e80000100a00 */
[----:B------:R2:W-:Y:S04]  /*a66e0*/  STL.64 [R1+0xa88], R22 ;  /* 0x000a881601007387 */ /* 0x0005e80000100a00 */
[----:B-1----:R-:W4:Y:S04]  /*a66f0*/  LDL.LU R20, [R1+0x190] ;  /* 0x0001900001147983 */ /* 0x002f280000300800 */
[----:B------:R1:W-:Y:S04]  /*a6700*/  STL.64 [R1+0xa60], R16 ;  /* 0x000a601001007387 */ /* 0x0003e80000100a00 */
[----:B------:R0:W-:Y:S04]  /*a6710*/  STL.64 [R1+0xa68], R18 ;  /* 0x000a681201007387 */ /* 0x0001e80000100a00 */
[----:B------:R-:W4:Y:S04]  /*a6720*/  LDL.LU R21, [R1+0x194] ;  /* 0x0001940001157983 */ /* 0x000f280000300800 */
[----:B--2---:R-:W4:Y:S04]  /*a6730*/  LDL.LU R22, [R1+0x198] ;  /* 0x0001980001167983 */ /* 0x004f280000300800 */
        /* <DEDUP_REMOVED lines=9> */
[----:B-1----:R-:W2:Y:S04]  /*a67d0*/  LDL.LU R16, [R1+0x180] ;  /* 0x0001800001107983 */ /* 0x002ea80000300800 */
[----:B------:R-:W2:Y:S04]  /*a67e0*/  LDL.LU R17, [R1+0x184] ;  /* 0x0001840001117983 */ /* 0x000ea80000300800 */
[----:B0-----:R-:W2:Y:S04]  /*a67f0*/  LDL.LU R18, [R1+0x188] ;  /* 0x0001880001127983 */ /* 0x001ea80000300800 */
[----:B------:R-:W2:Y:S01]  /*a6800*/  LDL.LU R19, [R1+0x18c] ;  /* 0x00018c0001137983 */ /* 0x000ea20000300800 */
[----:B---3--:R-:W-:-:S15]  /*a6810*/  HMMA.16816.F32.BF16 R52, R44, R58, R52 ;  /* 0x0000003a2c34723c */ /* 0x008fde0000041834 */
[----:B------:R-:W-:-:S04]  /*a6820*/  NOP ;  /* 0x0000000000007918 */ /* 0x000fc80000000000 */
        /* <DEDUP_REMOVED lines=9> */
[----:B------:R0:W5:Y:S04]  /*a68c0*/  LDL.LU.64 R48, [R1+0x4028] ;  /* 0x0040280001307983 */ /* 0x0001680000300a00 */
[----:B--2---:R1:W-:Y:S04]  /*a68d0*/  STL.64 [R1+0x3fb0], R52 ;  /* 0x003fb03401007387 */ /* 0x0043e80000100a00 */
[----:B-1----:R-:W2:Y:S04]  /*a68e0*/  LDL.LU R52, [R1+0x1c0] ;  /* 0x0001c00001347983 */ /* 0x002ea80000300800 */
[----:B------:R-:W2:Y:S04]  /*a68f0*/  LDL.LU R53, [R1+0x1c4] ;  /* 0x0001c40001357983 */ /* 0x000ea80000300800 */
[----:B------:R-:W2:Y:S04]  /*a6900*/  LDL.LU R54, [R1+0x1c8] ;  /* 0x0001c80001367983 */ /* 0x000ea80000300800 */
[----:B------:R-:W2:Y:S01]  /*a6910*/  LDL.LU R55, [R1+0x1cc] ;  /* 0x0001cc0001377983 */ /* 0x000ea20000300800 */
[----:B---3--:R-:W-:-:S15]  /*a6920*/  HMMA.16816.F32.BF16 R4, R44, R50, R4 ;  /* 0x000000322c04723c */ /* 0x008fde0000041804 */
[----:B------:R-:W-:-:S04]  /*a6930*/  NOP ;  /* 0x0000000000007918 */ /* 0x000fc80000000000 */
[----:B------:R1:W-:Y:S04]  /*a6940*/  STL.64 [R1+0x9f0], R4 ;  /* 0x0009f00401007387 */ /* 0x0003e80000100a00 */
[----:B------:R3:W-:Y:S04]  /*a6950*/  STL.64 [R1+0x9f8], R6 ;  /* 0x0009f80601007387 */ /* 0x0007e80000100a00 */
[----:B-1----:R-:W4:Y:S01]  /*a6960*/  LDL.LU R4, [R1+0x150] ;  /* 0x0001500001047983 */ /* 0x002f220000300800 */
[----:B---3--:R-:W-:Y:S02]  /*a6970*/  IMAD.MOV.U32 R6, RZ, RZ, R9 ;  /* 0x000000ffff067224 */ /* 0x008fe400078e0009 */
[----:B------:R-:W-:-:S02]  /*a6980*/  IMAD.MOV.U32 R7, RZ, RZ, R8 ;  /* 0x000000ffff077224 */ /* 0x000fc400078e0008 */
[----:B------:R-:W-:Y:S02]  /*a6990*/  IMAD.MOV.U32 R5, RZ, RZ, R3 ;  /* 0x000000ffff057224 */ /* 0x000fe400078e0003 */
[----:B------:R-:W3:Y:S04]  /*a69a0*/  LDL.LU R3, [R1+0x4020] ;  /* 0x0040200001037983 */ /* 0x000ee80000300800 */
[----:B------:R-:W-:Y:S01]  /*a69b0*/  STL.64 [R1+0x3fc8], R6 ;  /* 0x003fc80601007387 */ /* 0x000fe20000100a00 */
[C---:B--2---:R-:W-:Y:S03]  /*a69c0*/  HMMA.16816.F32.BF16 R52, R44.reuse, R38, R52 ;  /* 0x000000262c34723c */ /* 0x044fe60000041834 */
[----:B----4-:R1:W-:Y:S04]  /*a69d0*/  STL.64 [R1+0x3fc0], R4 ;  /* 0x003fc00401007387 */ /* 0x0103e80000100a00 */
[----:B-1----:R-:W2:Y:S04]  /*a69e0*/  LDL.LU R4, [R1+0x160] ;  /* 0x0001600001047983 */ /* 0x002ea80000300800 */
[----:B------:R-:W2:Y:S04]  /*a69f0*/  LDL.LU R5, [R1+0x164] ;  /* 0x0001640001057983 */ /* 0x000ea80000300800 */
[----:B------:R-:W4:Y:S04]  /*a6a00*/  LDL.LU R6, [R1+0x168] ;  /* 0x0001680001067983 */ /* 0x000f280000300800 */
[----:B------:R-:W4:Y:S01]  /*a6a10*/  LDL.LU R7, [R1+0x16c] ;  /* 0x00016c0001077983 */ /* 0x000f220000300800 */
[----:B------:R-:W-:Y:S03]  /*a6a20*/  HMMA.16816.F32.BF16 R28, R44, R34, R28 ;  /* 0x000000222c1c723c */ /* 0x000fe6000004181c */
[----:B----4-:R-:W-:Y:S04]  /*a6a30*/  STL.64 [R1+0x3fd8], R6 ;  /* 0x003fd80601007387 */ /* 0x010fe80000100a00 */
[----:B--2---:R1:W-:Y:S04]  /*a6a40*/  STL.64 [R1+0x3fd0], R4 ;  /* 0x003fd00401007387 */ /* 0x0043e80000100a00 */
[----:B-1----:R-:W2:Y:S04]  /*a6a50*/  LDL.LU R4, [R1+0x170] ;  /* 0x0001700001047983 */ /* 0x002ea80000300800 */
[----:B------:R-:W2:Y:S04]  /*a6a60*/  LDL.LU R5, [R1+0x174] ;  /* 0x0001740001057983 */ /* 0x000ea80000300800 */
[----:B------:R-:W2:Y:S01]  /*a6a70*/  LDL.LU R6, [R1+0x178] ;  /* 0x0001780001067983 */ /* 0x000ea20000300800 */
[----:B---3--:R-:W-:-:S03]  /*a6a80*/  IMAD.MOV.U32 R7, RZ, RZ, R3 ;  /* 0x000000ffff077224 */ /* 0x008fc600078e0003 */
[----:B------:R-:W3:Y:S04]  /*a6a90*/  LDL.LU R3, [R1+0x401c] ;  /* 0x00401c0001037983 */ /* 0x000ee80000300800 */
[----:B------:R-:W4:Y:S04]  /*a6aa0*/  LDL.LU.64 R8, [R1+0x950] ;  /* 0x0009500001087983 */ /* 0x000f280000300a00 */
[----:B------:R-:W2:Y:S04]  /*a6ab0*/  LDL.LU.64 R50, [R1+0x948] ;  /* 0x0009480001327983 */ /* 0x000ea80000300a00 */
[----:B------:R1:W-:Y:S04]  /*a6ac0*/  STL.64 [R1+0x9e0], R52 ;  /* 0x0009e03401007387 */ /* 0x0003e80000100a00 */
[----:B------:R-:W-:Y:S01]  /*a6ad0*/  STL.64 [R1+0x9e8], R54 ;  /* 0x0009e83601007387 */ /* 0x000fe20000100a00 */
[----:B-1----:R-:W-:-:S03]  /*a6ae0*/  IMAD.MOV.U32 R52, RZ, RZ, R2 ;  /* 0x000000ffff347224 */ /* 0x002fc600078e0002 */
[----:B------:R-:W2:Y:S04]  /*a6af0*/  LDL.LU R2, [R1+0x4018] ;  /* 0x0040180001027983 */ /* 0x000ea80000300800 */
[----:B------:R-:W-:Y:S04]  /*a6b00*/  STL.64 [R1+0x9d0], R28 ;  /* 0x0009d01c01007387 */ /* 0x000fe80000100a00 */
[----:B------:R1:W-:Y:S04]  /*a6b10*/  STL.64 [R1+0x9d8], R30 ;  /* 0x0009d81e01007387 */ /* 0x0003e80000100a00 */
[----:B-1----:R-:W2:Y:S04]  /*a6b20*/  LDL.LU.64 R30, [R1+0x4010] ;  /* 0x00401000011e7983 */ /* 0x002ea80000300a00 */
[----:B------:R0:W5:Y:S01]  /*a6b30*/  LDL.LU.64 R28, [R1+0x4008] ;  /* 0x00400800011c7983 */ /* 0x0001620000300a00 */
[----:B--2---:R-:W-:-:S15]  /*a6b40*/  HMMA.16816.F32.BF16 R24, R44, R30, R24 ;  /* 0x0000001e2c18723c */ /* 0x004fde0000041818 */
[----:B------:R-:W-:-:S04]  /*a6b50*/  NOP ;  /* 0x0000000000007918 */ /* 0x000fc80000000000 */
[----:B------:R1:W-:Y:S04]  /*a6b60*/  STL.64 [R1+0x9c0], R24 ;  /* 0x0009c01801007387 */ /* 0x0003e80000100a00 */
[----:B------:R2:W-:Y:S01]  /*a6b70*/  STL.64 [R1+0x9c8], R26 ;  /* 0x0009c81a01007387 */ /* 0x0005e20000100a00 */
[----:B------:R-:W-:Y:S01]  /*a6b80*/  IMAD.MOV.U32 R53, RZ, RZ, R61 ;  /* 0x000000ffff357224 */ /* 0x000fe200078e003d */
[----:B------:R-:W-:Y:S01]  /*a6b90*/  MOV R55, R0 ;  /* 0x0000000000377202 */ /* 0x000fe20000000f00 */
[----:B------:R-:W-:Y:S01]  /*a6ba0*/  IMAD.MOV.U32 R54, RZ, RZ, R60 ;  /* 0x000000ffff367224 */ /* 0x000fe200078e003c */
[----:B-1----:R-:W1:Y:S01]  /*a6bb0*/  LDC R25, c[0x0][0x3a8] ;  /* 0x0000ea00ff197b82 */ /* 0x002e620000000800 */
[----:B--2---:R-:W2:Y:S04]  /*a6bc0*/  LDL.LU.64 R26, [R1+0x4000] ;  /* 0x00400000011a7983 */ /* 0x004ea80000300a00 */
[----:B------:R0:W5:Y:S01]  /*a6bd0*/  LDL.LU R24, [R1+0x3ff8] ;  /* 0x003ff80001187983 */ /* 0x0001620000300800 */
[----:B--2---:R-:W-:-:S15]  /*a6be0*/  HMMA.16816.F32.BF16 R20, R44, R26, R20 ;  /* 0x0000001a2c14723c */ /* 0x004fde0000041814 */
[----:B------:R-:W-:-:S04]  /*a6bf0*/  NOP ;  /* 0x0000000000007918 */ /* 0x000fc80000000000 */
[----:B------:R-:W-:Y:S04]  /*a6c00*/  STL.64 [R1+0x9b0], R20 ;  /* 0x0009b01401007387 */ /* 0x000fe80000100a00 */
[----:B------:R2:W-:Y:S04]  /*a6c10*/  STL.64 [R1+0x9b8], R22 ;  /* 0x0009b81601007387 */ /* 0x0005e80000100a00 */
[----:B--2---:R-:W2:Y:S04]  /*a6c20*/  LDL.LU.64 R22, [R1+0x3ff0] ;  /* 0x003ff00001167983 */ /* 0x004ea80000300a00 */
[----:B------:R0:W5:Y:S01]  /*a6c30*/  LDL.LU.64 R20, [R1+0x3fe8] ;  /* 0x003fe80001147983 */ /* 0x0001620000300a00 */
[----:B--2---:R-:W-:-:S15]  /*a6c40*/  HMMA.16816.F32.BF16 R16, R44, R22, R16 ;  /* 0x000000162c10723c */ /* 0x004fde0000041810 */
[----:B------:R-:W-:-:S04]  /*a6c50*/  NOP ;  /* 0x0000000000007918 */ /* 0x000fc80000000000 */
[----:B------:R-:W-:Y:S04]  /*a6c60*/  STL.64 [R1+0x9a0], R16 ;  /* 0x0009a01001007387 */ /* 0x000fe80000100a00 */
[----:B------:R2:W-:Y:S04]  /*a6c70*/  STL.64 [R1+0x9a8], R18 ;  /* 0x0009a81201007387 */ /* 0x0005e80000100a00 */
[----:B--2---:R-:W2:Y:S04]  /*a6c80*/  LDL.LU.64 R18, [R1+0x3fe0] ;  /* 0x003fe00001127983 */ /* 0x004ea80000300a00 */
[----:B------:R-:W3:Y:S04]  /*a6c90*/  LDL.LU R59, [R1+0x3cac] ;  /* 0x003cac00013b7983 */ /* 0x000ee80000300800 */
[----:B------:R-:W3:Y:S04]  /*a6ca0*/  LDL.LU R42, [R1+0x3ca4] ;  /* 0x003ca400012a7983 */ /* 0x000ee80000300800 */
        /* <DEDUP_REMOVED lines=8> */
[----:B--2---:R-:W2:Y:S04]  /*a6d30*/  LDL.LU.64 R6, [R1+0x3fd8] ;  /* 0x003fd80001067983 */ /* 0x004ea80000300a00 */
[----:B------:R-:W2:Y:S04]  /*a6d40*/  LDL.LU.64 R4, [R1+0x3fd0] ;  /* 0x003fd00001047983 */ /* 0x000ea80000300a00 */
[----:B------:R-:W3:Y:S04]  /*a6d50*/  LDL.LU R13, [R1+0x3c7c] ;  /* 0x003c7c00010d7983 */ /* 0x000ee80000300800 */
[----:B------:R-:W3:Y:S04]  /*a6d60*/  LDL.LU R61, [R1+0x3ca8] ;  /* 0x003ca800013d7983 */ /* 0x000ee80000300800 */
[----:B------:R-:W3:Y:S04]  /*a6d70*/  LDL.LU R0, [R1+0x3c74] ;  /* 0x003c740001007983 */ /* 0x000ee80000300800 */
[----:B------:R-:W3:Y:S01]  /*a6d80*/  LDL.LU R60, [R1+0x3ca0] ;  /* 0x003ca000013c7983 */ /* 0x000ee20000300800 */
[----:B--2---:R-:W-:-:S15]  /*a6d90*/  HMMA.16816.F32.BF16 R4, R44, R14, R4 ;  /* 0x0000000e2c04723c */ /* 0x004fde0000041804 */
[----:B------:R-:W-:-:S04]  /*a6da0*/  NOP ;  /* 0x0000000000007918 */ /* 0x000fc80000000000 */
[----:B------:R-:W-:Y:S01]  /*a6db0*/  STL.64 [R1+0x980], R4 ;  /* 0x0009800401007387 */ /* 0x000fe20000100a00 */
[----:B------:R-:W-:Y:S02]  /*a6dc0*/  IMAD.MOV.U32 R23, RZ, RZ, R7 ;  /* 0x000000ffff177224 */ /* 0x000fe400078e0007 */
[----:B------:R-:W-:Y:S01]  /*a6dd0*/  IMAD.MOV.U32 R15, RZ, RZ, R6 ;  /* 0x000000ffff0f7224 */ /* 0x000fe200078e0006 */
[----:B------:R2:W-:Y:S01]  /*a6de0*/  STL.64 [R1+0x988], R6 ;  /* 0x0009880601007387 */ /* 0x0005e20000100a00 */
[----:B------:R-:W-:Y:S02]  /*a6df0*/  IMAD.MOV.U32 R22, RZ, RZ, R5 ;  /* 0x000000ffff167224 */ /* 0x000fe400078e0005 */
[----:B------:R-:W-:Y:S01]  /*a6e00*/  IMAD.MOV.U32 R14, RZ, RZ, R4 ;  /* 0x000000ffff0e7224 */ /* 0x000fe200078e0004 */
[----:B--2---:R-:W2:Y:S04]  /*a6e10*/  LDL.LU.64 R6, [R1+0x3fc8] ;  /* 0x003fc80001067983 */ /* 0x004ea80000300a00 */
[----:B------:R-:W2:Y:S02]  /*a6e20*/  LDL.LU.64 R4, [R1+0x3fc0] ;  /* 0x003fc00001047983 */ /* 0x000ea40000300a00 */
[----:B--2---:R-:W-:-:S15]  /*a6e30*/  HMMA.16816.F32.BF16 R4, R44, R10, R4 ;  /* 0x0000000a2c04723c */ /* 0x004fde0000041804 */
[----:B------:R-:W-:-:S04]  /*a6e40*/  NOP ;  /* 0x0000000000007918 */ /* 0x000fc80000000000 */
[----:B------:R-:W-:Y:S01]  /*a6e50*/  STL.64 [R1+0x970], R4 ;  /* 0x0009700401007387 */ /* 0x000fe20000100a00 */
[----:B------:R-:W-:-:S03]  /*a6e60*/  IMAD.MOV.U32 R11, RZ, RZ, R6 ;  /* 0x000000ffff0b7224 */ /* 0x000fc600078e0006 */
[----:B------:R2:W-:Y:S04]  /*a6e70*/  STL.64 [R1+0x978], R6 ;  /* 0x0009780601007387 */ /* 0x0005e80000100a00 */
[----:B--2---:R-:W2:Y:S01]  /*a6e80*/  LDL.LU.64 R6, [R1+0x3fb8] ;  /* 0x003fb80001067983 */ /* 0x004ea20000300a00 */
[----:B-1----:R-:W-:-:S04]  /*a6e90*/  IMAD.SHL.U32 R25, R25, 0x80, RZ ;  /* 0x0000008019197824 */ /* 0x002fc800078e00ff */
[----:B------:R-:W-:Y:S02]  /*a6ea0*/  IMAD.SHL.U32 R25, R25, 0x2, RZ ;  /* 0x0000000219197824 */ /* 0x000fe400078e00ff */
[----:B------:R-:W-:-:S03]  /*a6eb0*/  IMAD.MOV.U32 R10, RZ, RZ, R4 ;  /* 0x000000ffff0a7224 */ /* 0x000fc600078e0004 */
[-C--:B----4-:R-:W-:Y:S02]  /*a6ec0*/  IADD3 R5, P0, PT, R8, R25.reuse, RZ ;  /* 0x0000001908057210 */ /* 0x090fe40007f1e0ff */
[-C--:B------:R-:W-:Y:S02]  /*a6ed0*/  IADD3 R4, P1, PT, R50, R25.reuse, RZ ;  /* 0x0000001932047210 */ /* 0x080fe40007f3e0ff */
[-C--:B---3--:R-:W-:Y:S01]  /*a6ee0*/  IADD3 R42, P2, PT, R42, R25.reuse, RZ ;  /* 0x000000192a2a7210 */ /* 0x088fe20007f5e0ff */
[--C-:B------:R-:W-:Y:S02]  /*a6ef0*/  IMAD.X R8, R9, 0x1, R3.reuse, P0 ;  /* 0x0000000109087824 */ /* 0x100fe400000e0603 */
[----:B------:R-:W-:Y:S01]  /*a6f00*/  IMAD.X R9, R51, 0x1, R3, P1 ;  /* 0x0000000133097824 */ /* 0x000fe200008e0603 */
[-C--:B------:R-:W-:Y:S02]  /*a6f10*/  IADD3 R59, P1, PT, R59, R25.reuse, RZ ;  /* 0x000000193b3b7210 */ /* 0x080fe40007f3e0ff */
[----:B------:R-:W-:-:S02]  /*a6f20*/  IADD3 R43, P3, PT, R43, R25, RZ ;  /* 0x000000192b2b7210 */ /* 0x000fc40007f7e0ff */
[-C--:B------:R-:W-:Y:S02]  /*a6f30*/  IADD3 R12, P6, PT, R12, R25.reuse, RZ ;  /* 0x000000190c0c7210 */ /* 0x080fe40007fde0ff */
[-C--:B------:R-:W-:Y:S02]  /*a6f40*/  IADD3 R17, P4, PT, R17, R25.reuse, RZ ;  /* 0x0000001911117210 */ /* 0x080fe40007f9e0ff */
[-C--:B------:R-:W-:Y:S02]  /*a6f50*/  IADD3 R16, P5, PT, R16, R25.reuse, RZ ;  /* 0x0000001910107210 */ /* 0x080fe40007fbe0ff */
[-C--:B------:R-:W-:Y:S01]  /*a6f60*/  IADD3 R13, P0, PT, R13, R25.reuse, RZ ;  /* 0x000000190d0d7210 */ /* 0x080fe20007f1e0ff */
[--C-:B------:R-:W-:Y:S01]  /*a6f70*/  IMAD.X R61, R61, 0x1, R3.reuse, P1 ;  /* 0x000000013d3d7824 */ /* 0x100fe200008e0603 */
[----:B------:R-:W-:Y:S01]  /*a6f80*/  IADD3 R0, P1, PT, R0, R25, RZ ;  /* 0x0000001900007210 */ /* 0x000fe20007f3e0ff */
[----:B------:R-:W-:Y:S01]  /*a6f90*/  IMAD.X R60, R60, 0x1, R3, P2 ;  /* 0x000000013c3c7824 */ /* 0x000fe200010e0603 */
[----:B--2---:R-:W-:Y:S01]  /*a6fa0*/  HMMA.16816.F32.BF16 R44, R44, R6, R52 ;  /* 0x000000062c2c723c */ /* 0x004fe20000041834 */
[----:B------:R0:W5:-:S15]  /*a6fb0*/  LDL.LU.64 R52, [R1+0x3fb0] ;  /* 0x003fb00001347983 */ /* 0x00015e0000300a00 */
[----:B------:R-:W-:-:S03]  /*a6fc0*/  NOP ;  /* 0x0000000000007918 */ /* 0x000fc60000000000 */
[----:B------:R-:W-:Y:S04]  /*a6fd0*/  STL.64 [R1+0x960], R44 ;  /* 0x0009602c01007387 */ /* 0x000fe80000100a00 */
[----:B------:R-:W-:Y:S04]  /*a6fe0*/  STL.64 [R1+0x968], R46 ;  /* 0x0009682e01007387 */ /* 0x000fe80000100a00 */
[----:B------:R-:W-:Y:S04]  /*a6ff0*/  STL [R1+0x3cac], R59 ;  /* 0x003cac3b01007387 */ /* 0x000fe80000100800 */
[----:B------:R-:W-:Y:S04]  /*a7000*/  STL [R1+0x3ca4], R42 ;  /* 0x003ca42a01007387 */ /* 0x000fe80000100800 */
[----:B------:R-:W-:Y:S04]  /*a7010*/  STL [R1+0x3c9c], R43 ;  /* 0x003c9c2b01007387 */ /* 0x000fe80000100800 */
[----:B------:R1:W-:Y:S04]  /*a7020*/  STL [R1+0x3c84], R12 ;  /* 0x003c840c01007387 */ /* 0x0003e80000100800 */
[----:B------:R-:W-:Y:S04]  /*a7030*/  STL [R1+0x3c94], R17 ;  /* 0x003c941101007387 */ /* 0x000fe80000100800 */
[----:B-1----:R-:W2:Y:S04]  /*a7040*/  LDL.LU R12, [R1+0x3c6c] ;  /* 0x003c6c00010c7983 */ /* 0x002ea80000300800 */
[----:B------:R-:W-:Y:S04]  /*a7050*/  STL [R1+0x3c8c], R16 ;  /* 0x003c8c1001007387 */ /* 0x000fe80000100800 */
[----:B------:R1:W-:Y:S04]  /*a7060*/  STL [R1+0x3c7c], R13 ;  /* 0x003c7c0d01007387 */ /* 0x0003e80000100800 */
[----:B-1----:R-:W3:Y:S04]  /*a7070*/  LDL.LU R13, [R1+0x3c98] ;  /* 0x003c9800010d7983 */ /* 0x002ee80000300800 */
[----:B------:R1:W-:Y:S01]  /*a7080*/  STL [R1+0x3ca8], R61 ;  /* 0x003ca83d01007387 */ /* 0x0003e20000100800 */
[----:B------:R-:W-:-:S02]  /*a7090*/  IMAD.MOV.U32 R26, RZ, RZ, R44 ;  /* 0x000000ffff1a7224 */ /* 0x000fc400078e002c */
[----:B------:R-:W-:Y:S02]  /*a70a0*/  IMAD.MOV.U32 R38, RZ, RZ, R45 ;  /* 0x000000ffff267224 */ /* 0x000fe400078e002d */
[----:B------:R-:W-:Y:S01]  /*a70b0*/  IMAD.MOV.U32 R27, RZ, RZ, R46 ;  /* 0x000000ffff1b7224 */ /* 0x000fe200078e002e */
[----:B-1----:R-:W4:Y:S04]  /*a70c0*/  LDL.LU R61, [R1+0x3c64] ;  /* 0x003c6400013d7983 */ /* 0x002f280000300800 */
[----:B------:R1:W-:Y:S01]  /*a70d0*/  STL [R1+0x3c74], R0 ;  /* 0x003c740001007387 */ /* 0x0003e20000100800 */
[----:B------:R-:W-:-:S03]  /*a70e0*/  IMAD.MOV.U32 R39, RZ, RZ, R47 ;  /* 0x000000ffff277224 */ /* 0x000fc600078e002f */
[----:B-1----:R-:W4:Y:S04]  /*a70f0*/  LDL.LU R0, [R1+0x3c90] ;  /* 0x003c900001007983 */ /* 0x002f280000300800 */
        /* <DEDUP_REMOVED lines=23> */
[----:B-1----:R-:W4:Y:S01]  /*a7270*/  LDL.LU R60, [R1+0x3c04] ;  /* 0x003c0400013c7983 */ /* 0x002f220000300800 */
[----:B--2---:R-:W-:-:S05]  /*a7280*/  IADD3 R12, P2, PT, R12, R25, RZ ;  /* 0x000000190c0c7210 */ /* 0x004fca0007f5e0ff */
[----:B------:R1:W-:Y:S01]  /*a7290*/  STL [R1+0x3c6c], R12 ;  /* 0x003c6c0c01007387 */ /* 0x0003e20000100800 */
[----:B---3--:R-:W-:-:S03]  /*a72a0*/  IMAD.X R13, R13, 0x1, R3, P3 ;  /* 0x000000010d0d7824 */ /* 0x008fc600018e0603 */
[----:B-1----:R-:W2:Y:S04]  /*a72b0*/  LDL.LU R12, [R1+0x3c30] ;  /* 0x003c3000010c7983 */ /* 0x002ea80000300800 */
[----:B------:R1:W-:Y:S01]  /*a72c0*/  STL [R1+0x3c98], R13 ;  /* 0x003c980d01007387 */ /* 0x0003e20000100800 */
[----:B----4-:R-:W-:-:S03]  /*a72d0*/  IADD3 R61, P3, PT, R61, R25, RZ ;  /* 0x000000193d3d7210 */ /* 0x010fc60007f7e0ff */
[----:B-1----:R-:W3:Y:S04]  /*a72e0*/  LDL.LU R13, [R1+0x3bfc] ;  /* 0x003bfc00010d7983 */ /* 0x002ee80000300800 */
[----:B------:R1:W-:Y:S01]  /*a72f0*/  STL [R1+0x3c64], R61 ;  /* 0x003c643d01007387 */ /* 0x0003e20000100800 */
[----:B------:R-:W-:-:S03]  /*a7300*/  IADD3.X R0, PT, PT, R0, R3, RZ, P4, !PT ;  /* 0x0000000300007210 */ /* 0x000fc600027fe4ff */
[----:B-1----:R-:W4:Y:S01]  /*a7310*/  LDL.LU R61, [R1+0x3c28] ;  /* 0x003c2800013d7983 */ /* 0x002f220000300800 */
[----:B------:R-:W-:-:S03]  /*a7320*/  IADD3 R44, P4, PT, R44, R25, RZ ;  /* 0x000000192c2c7210 */ /* 0x000fc60007f9e0ff */
[----:B------:R1:W-:Y:S01]  /*a7330*/  STL [R1+0x3c90], R0 ;  /* 0x003c900001007387 */ /* 0x0003e20000100800 */
[--C-:B------:R-:W-:Y:S01]  /*a7340*/  IMAD.X R45, R45, 0x1, R3.reuse, P5 ;  /* 0x000000012d2d7824 */ /* 0x100fe200028e0603 */
[-C--:B------:R-:W-:Y:S01]  /*a7350*/  IADD3 R46, P5, PT, R46, R25.reuse, RZ ;  /* 0x000000192e2e7210 */ /* 0x080fe20007fbe0ff */
[--C-:B------:R-:W-:Y:S01]  /*a7360*/  IMAD.X R47, R47, 0x1, R3.reuse, P6 ;  /* 0x000000012f2f7824 */ /* 0x100fe200030e0603 */
[-C--:B------:R-:W-:Y:S01]  /*a7370*/  IADD3 R6, P6, PT, R6, R25.reuse, RZ ;  /* 0x0000001906067210 */ /* 0x080fe20007fde0ff */
[--C-:B------:R-:W-:Y:S01]  /*a7380*/  IMAD.X R7, R7, 0x1, R3.reuse, P0 ;  /* 0x0000000107077824 */ /* 0x100fe200000e0603 */
[----:B------:R-:W-:Y:S01]  /*a7390*/  IADD3 R18, P0, PT, R18, R25, RZ ;  /* 0x0000001912127210 */ /* 0x000fe20007f1e0ff */
[----:B-1----:R-:W4:Y:S04]  /*a73a0*/  LDL.LU R0, [R1+0x3bf4] ;  /* 0x003bf40001007983 */ /* 0x002f280000300800 */
[----:B------:R-:W-:Y:S04]  /*a73b0*/  STL [R1+0x3c5c], R44 ;  /* 0x003c5c2c01007387 */ /* 0x000fe80000100800 */
[----:B------:R-:W-:Y:S04]  /*a73c0*/  STL [R1+0x3c88], R45 ;  /* 0x003c882d01007387 */ /* 0x000fe80000100800 */
[----:B------:R-:W-:Y:S01]  /*a73d0*/  STL [R1+0x3c54], R46 ;  /* 0x003c542e01007387 */ /* 0x000fe20000100800 */
[----:B------:R-:W-:-:S03]  /*a73e0*/  IMAD.X R19, R19, 0x1, R3, P1 ;  /* 0x0000000113137824 */ /* 0x000fc600008e0603 */
[----:B------:R-:W-:Y:S01]  /*a73f0*/  STL [R1+0x3c80], R47 ;  /* 0x003c802f01007387 */ /* 0x000fe20000100800 */
[----:B------:R-:W-:-:S03]  /*a7400*/  IADD3 R30, P1, PT, R30, R25, RZ ;  /* 0x000000191e1e7210 */ /* 0x000fc60007f3e0ff */
        /* <DEDUP_REMOVED lines=21> */
[--C-:B------:R-:W-:Y:S02]  /*a7560*/  IMAD.X R43, R43, 0x1, R3.reuse, P0 ;  /* 0x000000012b2b7824 */ /* 0x100fe400000e0603 */
[----:B------:R-:W-:Y:S01]  /*a7570*/  IMAD.X R16, R16, 0x1, R3, P1 ;  /* 0x0000000110107824 */ /* 0x000fe200008e0603 */
[----:B------:R-:W-:Y:S01]  /*a7580*/  STL [R1+0x3c50], R55 ;  /* 0x003c503701007387 */ /* 0x000fe20000100800 */
[----:B------:R-:W-:-:S03]  /*a7590*/  IADD3 R60, P1, PT, R60, R25, RZ ;  /* 0x000000193c3c7210 */ /* 0x000fc60007f3e0ff */
[----:B------:R-:W-:Y:S01]  /*a75a0*/  STL [R1+0x3c1c], R58 ;  /* 0x003c1c3a01007387 */ /* 0x000fe20000100800 */
[----:B------:R-:W-:-:S03]  /*a75b0*/  IADD3 R17, P0, PT, R17, R25, RZ ;  /* 0x0000001911117210 */ /* 0x000fc60007f1e0ff */
[----:B------:R-:W-:Y:S04]  /*a75c0*/  STL [R1+0x3c48], R59 ;  /* 0x003c483b01007387 */ /* 0x000fe80000100800 */
[----:B------:R-:W-:Y:S04]  /*a75d0*/  STL [R1+0x3c14], R42 ;  /* 0x003c142a01007387 */ /* 0x000fe80000100800 */
[----:B------:R-:W-:Y:S04]  /*a75e0*/  STL [R1+0x3c40], R43 ;  /* 0x003c402b01007387 */ /* 0x000fe80000100800 */
[----:B------:R1:W-:Y:S04]  /*a75f0*/  STL [R1+0x3c04], R60 ;  /* 0x003c043c01007387 */ /* 0x0003e80000100800 */
[----:B------:R-:W-:Y:S04]  /*a7600*/  STL [R1+0x3c0c], R17 ;  /* 0x003c0c1101007387 */ /* 0x000fe80000100800 */
[----:B-1----:R-:W4:Y:S04]  /*a7610*/  LDL.LU R60, [R1+0x3c20] ;  /* 0x003c2000013c7983 */ /* 0x002f280000300800 */
[----:B------:R-:W-:Y:S01]  /*a7620*/  STL [R1+0x3c38], R16 ;  /* 0x003c381001007387 */ /* 0x000fe20000100800 */
[----:B--2---:R-:W-:-:S05]  /*a7630*/  IMAD.X R12, R12, 0x1, R3, P2 ;  /* 0x000000010c0c7824 */ /* 0x004fca00010e0603 */
[----:B------:R1:W-:Y:S01]  /*a7640*/  STL [R1+0x3c30], R12 ;  /* 0x003c300c01007387 */ /* 0x0003e20000100800 */
[----:B---3--:R-:W-:-:S03]  /*a7650*/  IADD3 R13, P2, PT, R13, R25, RZ ;  /* 0x000000190d0d7210 */ /* 0x008fc60007f5e0ff */
[----:B-1----:R-:W2:Y:S04]  /*a7660*/  LDL.LU R12, [R1+0x3bec] ;  /* 0x003bec00010c7983 */ /* 0x002ea80000300800 */
[----:B------:R1:W-:Y:S01]  /*a7670*/  STL [R1+0x3bfc], R13 ;  /* 0x003bfc0d01007387 */ /* 0x0003e20000100800 */
[----:B----4-:R-:W-:-:S03]  /*a7680*/  IMAD.X R61, R61, 0x1, R3, P3 ;  /* 0x000000013d3d7824 */ /* 0x010fc600018e0603 */
[----:B-1----:R-:W3:Y:S04]  /*a7690*/  LDL.LU R13, [R1+0x3c18] ;  /* 0x003c1800010d7983 */ /* 0x002ee80000300800 */
[----:B------:R1:W-:Y:S01]  /*a76a0*/  STL [R1+0x3c28], R61 ;  /* 0x003c283d01007387 */ /* 0x0003e20000100800 */
[----:B------:R-:W-:-:S03]  /*a76b0*/  IADD3 R0, P3, PT, R0, R25, RZ ;  /* 0x0000001900007210 */ /* 0x000fc60007f7e0ff */
        /* <DEDUP_REMOVED lines=25> */
[----:B------:R-:W-:-:S05]  /*a7850*/  IMAD.X R60, R60, 0x1, R3, P4 ;  /* 0x000000013c3c7824 */ /* 0x000fca00020e0603 */
[----:B------:R1:W-:Y:S04]  /*a7860*/  STL [R1+0x3c20], R60 ;  /* 0x003c203c01007387 */ /* 0x0003e80000100800 */
[----:B-1----:R-:W4:Y:S01]  /*a7870*/  LDL.LU R60, [R1+0x3b84] ;  /* 0x003b8400013c7983 */ /* 0x002f220000300800 */
[----:B--2---:R-:W-:-:S05]  /*a7880*/  IADD3 R12, P4, PT, R12, R25, RZ ;  /* 0x000000190c0c7210 */ /* 0x004fca0007f9e0ff */
[----:B------:R1:W-:Y:S01]  /*a7890*/  STL [R1+0x3bec], R12 ;  /* 0x003bec0c01007387 */ /* 0x0003e20000100800 */
[----:B---3--:R-:W-:-:S03]  /*a78a0*/  IMAD.X R13, R13, 0x1, R3, P5 ;  /* 0x000000010d0d7824 */ /* 0x008fc600028e0603 */
[----:B-1----:R-:W2:Y:S04]  /*a78b0*/  LDL.LU R12, [R1+0x3bb0] ;  /* 0x003bb000010c7983 */ /* 0x002ea80000300800 */
[----:B------:R1:W-:Y:S01]  /*a78c0*/  STL [R1+0x3c18], R13 ;  /* 0x003c180d01007387 */ /* 0x0003e20000100800 */
[-C--:B----4-:R-:W-:Y:S01]  /*a78d0*/  IADD3 R61, P5, PT, R61, R25.reuse, RZ ;  /* 0x000000193d3d7210 */ /* 0x090fe20007fbe0ff */
[--C-:B------:R-:W-:Y:S02]  /*a78e0*/  IMAD.X R44, R44, 0x1, R3.reuse, P6 ;  /* 0x000000012c2c7824 */ /* 0x100fe400030e0603 */
[----:B-1----:R-:W3:Y:S04]  /*a78f0*/  LDL.LU R13, [R1+0x3b7c] ;  /* 0x003b7c00010d7983 */ /* 0x002ee80000300800 */
[----:B------:R1:W-:Y:S01]  /*a7900*/  STL [R1+0x3be4], R61 ;  /* 0x003be43d01007387 */ /* 0x0003e20000100800 */
[-C--:B------:R-:W-:Y:S01]  /*a7910*/  IADD3 R45, P6, PT, R45, R25.reuse, RZ ;  /* 0x000000192d2d7210 */ /* 0x080fe20007fde0ff */
[----:B------:R-:W-:Y:S01]  /*a7920*/  IMAD.X R46, R46, 0x1, R3, P0 ;  /* 0x000000012e2e7824 */ /* 0x000fe200000e0603 */
[----:B------:R-:W-:-:S02]  /*a7930*/  IADD3 R47, P0, PT, R47, R25, RZ ;  /* 0x000000192f2f7210 */ /* 0x000fc40007f1e0ff */
[----:B------:R-:W-:Y:S02]  /*a7940*/  IADD3.X R6, PT, PT, R6, R3, RZ, P1, !PT ;  /* 0x0000000306067210 */ /* 0x000fe40000ffe4ff */
[-C--:B------:R-:W-:Y:S01]  /*a7950*/  IADD3 R7, P1, PT, R7, R25.reuse, RZ ;  /* 0x0000001907077210 */ /* 0x080fe20007f3e0ff */
[----:B------:R-:W-:Y:S01]  /*a7960*/  IMAD.X R18, R18, 0x1, R3, P2 ;  /* 0x0000000112127824 */ /* 0x000fe200010e0603 */
[----:B-1----:R-:W4:Y:S04]  /*a7970*/  LDL.LU R61, [R1+0x3ba8] ;  /* 0x003ba800013d7983 */ /* 0x002f280000300800 */
[----:B------:R-:W-:Y:S04]  /*a7980*/  STL [R1+0x3c10], R44 ;  /* 0x003c102c01007387 */ /* 0x000fe80000100800 */
[----:B------:R-:W-:Y:S04]  /*a7990*/  STL [R1+0x3bdc], R45 ;  /* 0x003bdc2d01007387 */ /* 0x000fe80000100800 */
        /* <DEDUP_REMOVED lines=29> */
[----:B------:R-:W-:-:S03]  /*a7b70*/  IMAD.X R17, R17, 0x1, R3, P2 ;  /* 0x0000000111117824 */ /* 0x000fc600010e0603 */
[----:B------:R-:W-:Y:S04]  /*a7b80*/  STL [R1+0x3b9c], R59 ;  /* 0x003b9c3b01007387 */ /* 0x000fe80000100800 */
[----:B------:R-:W-:Y:S04]  /*a7b90*/  STL [R1+0x3bc8], R42 ;  /* 0x003bc82a01007387 */ /* 0x000fe80000100800 */
[----:B------:R-:W-:Y:S01]  /*a7ba0*/  STL [R1+0x3b94], R43 ;  /* 0x003b942b01007387 */ /* 0x000fe20000100800 */
[----:B------:R-:W-:-:S03]  /*a7bb0*/  IADD3 R16, P2, PT, R16, R25, RZ ;  /* 0x0000001910107210 */ /* 0x000fc60007f5e0ff */
[----:B------:R1:W-:Y:S04]  /*a7bc0*/  STL [R1+0x3bb8], R0 ;  /* 0x003bb80001007387 */ /* 0x0003e80000100800 */
[----:B------:R-:W-:Y:S01]  /*a7bd0*/  STL [R1+0x3bc0], R17 ;  /* 0x003bc01101007387 */ /* 0x000fe20000100800 */
[----:B------:R-:W-:-:S03]  /*a7be0*/  IADD3 R60, P3, PT, R60, R25, RZ ;  /* 0x000000193c3c7210 */ /* 0x000fc60007f7e0ff */
[----:B-1----:R-:W4:Y:S04]  /*a7bf0*/  LDL.LU R0, [R1+0x3b74] ;  /* 0x003b740001007983 */ /* 0x002f280000300800 */
[----:B------:R-:W-:Y:S04]  /*a7c00*/  STL [R1+0x3b8c], R16 ;  /* 0x003b8c1001007387 */ /* 0x000fe80000100800 */
[----:B------:R1:W-:Y:S04]  /*a7c10*/  STL [R1+0x3b84], R60 ;  /* 0x003b843c01007387 */ /* 0x0003e80000100800 */
[----:B-1----:R-:W4:Y:S01]  /*a7c20*/  LDL.LU R60, [R1+0x3ba0] ;  /* 0x003ba000013c7983 */ /* 0x002f220000300800 */
[----:B--2---:R-:W-:-:S05]  /*a7c30*/  IMAD.X R12, R12, 0x1, R3, P4 ;  /* 0x000000010c0c7824 */ /* 0x004fca00020e0603 */
[----:B------:R1:W-:Y:S01]  /*a7c40*/  STL [R1+0x3bb0], R12 ;  /* 0x003bb00c01007387 */ /* 0x0003e20000100800 */
[----:B---3--:R-:W-:-:S03]  /*a7c50*/  IADD3 R13, P4, PT, R13, R25, RZ ;  /* 0x000000190d0d7210 */ /* 0x008fc60007f9e0ff */
[----:B-1----:R-:W2:Y:S04]  /*a7c60*/  LDL.LU R12, [R1+0x3b6c] ;  /* 0x003b6c00010c7983 */ /* 0x002ea80000300800 */
[----:B------:R1:W-:Y:S01]  /*a7c70*/  STL [R1+0x3b7c], R13 ;  /* 0x003b7c0d01007387 */ /* 0x0003e20000100800 */
[----:B----4-:R-:W-:-:S03]  /*a7c80*/  IMAD.X R61, R61, 0x1, R3, P5 ;  /* 0x000000013d3d7824 */ /* 0x010fc600028e0603 */
[----:B-1----:R-:W3:Y:S04]  /*a7c90*/  LDL.LU R13, [R1+0x3b98] ;  /* 0x003b9800010d7983 */ /* 0x002ee80000300800 */
        /* <DEDUP_REMOVED lines=24> */
[----:B------:R-:W-:-:S05]  /*a7e20*/  IADD3 R0, P5, PT, R0, R25, RZ ;  /* 0x0000001900007210 */ /* 0x000fca0007fbe0ff */
[----:B------:R1:W-:Y:S01]  /*a7e30*/  STL [R1+0x3b74], R0 ;  /* 0x003b740001007387 */ /* 0x0003e20000100800 */
[----:B------:R-:W-:-:S03]  /*a7e40*/  IMAD.X R60, R60, 0x1, R3, P6 ;  /* 0x000000013c3c7824 */ /* 0x000fc600030e0603 */
[----:B-1----:R-:W4:Y:S04]  /*a7e50*/  LDL.LU R0, [R1+0x3b38] ;  /* 0x003b380001007983 */ /* 0x002f280000300800 */
[----:B------:R1:W-:Y:S04]  /*a7e60*/  STL [R1+0x3ba0], R60 ;  /* 0x003ba03c01007387 */ /* 0x0003e80000100800 */
[----:B-1----:R-:W4:Y:S01]  /*a7e70*/  LDL.LU R60, [R1+0x3b04] ;  /* 0x003b0400013c7983 */ /* 0x002f220000300800 */
[----:B--2---:R-:W-:-:S05]  /*a7e80*/  IADD3 R12, P6, PT, R12, R25, RZ ;  /* 0x000000190c0c7210 */ /* 0x004fca0007fde0ff */
[----:B------:R1:W-:Y:S01]  /*a7e90*/  STL [R1+0x3b6c], R12 ;  /* 0x003b6c0c01007387 */ /* 0x0003e20000100800 */
[--C-:B---3--:R-:W-:Y:S01]  /*a7ea0*/  IMAD.X R13, R13, 0x1, R3.reuse, P0 ;  /* 0x000000010d0d7824 */ /* 0x108fe200000e0603 */
[-C--:B----4-:R-:W-:Y:S01]  /*a7eb0*/  IADD3 R44, P0, PT, R44, R25.reuse, RZ ;  /* 0x000000192c2c7210 */ /* 0x090fe20007f1e0ff */
[----:B------:R-:W-:Y:S01]  /*a7ec0*/  IMAD.X R45, R45, 0x1, R3, P1 ;  /* 0x000000012d2d7824 */ /* 0x000fe200008e0603 */
[----:B-1----:R-:W2:Y:S01]  /*a7ed0*/  LDL.LU R12, [R1+0x3b30] ;  /* 0x003b3000010c7983 */ /* 0x002ea20000300800 */
[----:B------:R-:W-:-:S03]  /*a7ee0*/  IADD3 R46, P1, PT, R46, R25, RZ ;  /* 0x000000192e2e7210 */ /* 0x000fc60007f3e0ff */
[----:B------:R1:W-:Y:S01]  /*a7ef0*/  STL [R1+0x3b98], R13 ;  /* 0x003b980d01007387 */ /* 0x0003e20000100800 */
[--C-:B------:R-:W-:Y:S01]  /*a7f00*/  IMAD.X R47, R47, 0x1, R3.reuse, P2 ;  /* 0x000000012f2f7824 */ /* 0x100fe200010e0603 */
[-C--:B------:R-:W-:Y:S01]  /*a7f10*/  IADD3 R6, P2, PT, R6, R25.reuse, RZ ;  /* 0x0000001906067210 */ /* 0x080fe20007f5e0ff */
[--C-:B------:R-:W-:Y:S01]  /*a7f20*/  IMAD.X R7, R7, 0x1, R3.reuse, P3 ;  /* 0x0000000107077824 */ /* 0x100fe200018e0603 */
[-C--:B------:R-:W-:Y:S01]  /*a7f30*/  IADD3 R18, P3, PT, R18, R25.reuse, RZ ;  /* 0x0000001912127210 */ /* 0x080fe20007f7e0ff */
[----:B------:R-:W-:Y:S01]  /*a7f40*/  IMAD.X R19, R19, 0x1, R3, P4 ;  /* 0x0000000113137824 */ /* 0x000fe200020e0603 */
[----:B------:R-:W-:Y:S01]  /*a7f50*/  IADD3 R30, P4, PT, R30, R25, RZ ;  /* 0x000000191e1e7210 */ /* 0x000fe20007f9e0ff */
[----:B-1----:R-:W3:Y:S04]  /*a7f60*/  LDL.LU R13, [R1+0x3afc] ;  /* 0x003afc00010d7983 */ /* 0x002ee80000300800 */
[----:B------:R-:W-:Y:S04]  /*a7f70*/  STL [R1+0x3b64], R44 ;  /* 0x003b642c01007387 */ /* 0x000fe80000100800 */
[----:B------:R-:W-:Y:S04]  /*a7f80*/  STL [R1+0x3b90], R45 ;  /* 0x003b902d01007387 */ /* 0x000fe80000100800 */
[----:B------:R-:W-:Y:S04]  /*a7f90*/  STL [R1+0x3b5c], R46 ;  /* 0x003b5c2e01007387 */ /* 0x000fe80000100800 */
[----:B------:R-:W-:Y:S04]  /*a7fa0*/  STL [R1+0x3b88], R47 ;  /* 0x003b882f01007387 */ /* 0x000fe80000100800 */
[----:B------:R-:W-:Y:S01]  /*a7fb0*/  STL [R1+0x3b54], R6 ;  /* 0x003b540601007387 */ /* 0x000fe20000100800 */
[----:B------:R-:W-:-:S03]  /*a7fc0*/  IADD3.X R31, PT, PT, R31, R3, RZ, P5, !PT ;  /* 0x000000031f1f7210 */ /* 0x000fc60002ffe4ff */
        /* <DEDUP_REMOVED lines=29> */
[----:B------:R-:W-:Y:S01]  /*a81a0*/  STL [R1+0x3b14], R17 ;  /* 0x003b141101007387 */ /* 0x000fe20000100800 */
[----:B------:R-:W-:-:S03]  /*a81b0*/  IMAD.X R0, R0, 0x1, R3, P5 ;  /* 0x0000000100007824 */ /* 0x000fc600028e0603 */
[----:B-1----:R-:W4:Y:S04]  /*a81c0*/  LDL.LU R61, [R1+0x3b28] ;  /* 0x003b2800013d7983 */ /* 0x002f280000300800 */
[----:B------:R-:W-:Y:S04]  /*a81d0*/  STL [R1+0x3b40], R16 ;  /* 0x003b401001007387 */ /* 0x000fe80000100800 */
[----:B------:R1:W-:Y:S01]  /*a81e0*/  STL [R1+0x3b38], R0 ;  /* 0x003b380001007387 */ /* 0x0003e20000100800 */
[----:B------:R-:W-:-:S03]  /*a81f0*/  IADD3 R60, P5, PT, R60, R25, RZ ;  /* 0x000000193c3c7210 */ /* 0x000fc60007fbe0ff */
[----:B-1----:R-:W4:Y:S04]  /*a8200*/  LDL.LU R0, [R1+0x3af4] ;  /* 0x003af40001007983 */ /* 0x002f280000300800 */
[----:B------:R1:W-:Y:S04]  /*a8210*/  STL [R1+0x3b04], R60 ;  /* 0x003b043c01007387 */ /* 0x0003e80000100800 */
[----:B-1----:R-:W4:Y:S01]  /*a8220*/  LDL.LU R60, [R1+0x3b20] ;  /* 0x003b2000013c7983 */ /* 0x002f220000300800 */
[----:B--2---:R-:W-:-:S05]  /*a8230*/  IMAD.X R12, R12, 0x1, R3, P6 ;  /* 0x000000010c0c7824 */ /* 0x004fca00030e0603 */
[----:B------:R1:W-:Y:S01]  /*a8240*/  STL [R1+0x3b30], R12 ;  /* 0x003b300c01007387 */ /* 0x0003e20000100800 */
[----:B---3--:R-:W-:-:S03]  /*a8250*/  IADD3 R13, P6, PT, R13, R25, RZ ;  /* 0x000000190d0d7210 */ /* 0x008fc60007fde0ff */
[----:B-1----:R-:W2:Y:S04]  /*a8260*/  LDL.LU R12, [R1+0x3aec] ;  /* 0x003aec00010c7983 */ /* 0x002ea80000300800 */
[----:B------:R-:W3:Y:S04]  /*a8270*/  LDL.LU R44, [R1+0x3b18] ;  /* 0x003b1800012c7983 */ /* 0x000ee80000300800 */
[----:B------:R-:W3:Y:S04]  /*a8280*/  LDL.LU R45, [R1+0x3ae4] ;  /* 0x003ae400012d7983 */ /* 0x000ee80000300800 */
        /* <DEDUP_REMOVED lines=21> */
[----:B-1----:R-:W3:Y:S01]  /*a83e0*/  LDL.LU R13, [R1+0x3ac0] ;  /* 0x003ac000010d7983 */ /* 0x002ee20000300800 */
[----:B----4-:R-:W-:-:S05]  /*a83f0*/  IMAD.X R61, R61, 0x1, R3, P0 ;  /* 0x000000013d3d7824 */ /* 0x010fca00000e0603 */
[----:B------:R1:W-:Y:S01]  /*a8400*/  STL [R1+0x3b28], R61 ;  /* 0x003b283d01007387 */ /* 0x0003e20000100800 */
[----:B------:R-:W-:-:S03]  /*a8410*/  IADD3 R0, P0, PT, R0, R25, RZ ;  /* 0x0000001900007210 */ /* 0x000fc60007f1e0ff */
[----:B-1----:R-:W4:Y:S04]  /*a8420*/  LDL.LU R61, [R1+0x3a8c] ;  /* 0x003a8c00013d7983 */ /* 0x002f280000300800 */
[----:B------:R1:W-:Y:S01]  /*a8430*/  STL [R1+0x3af4], R0 ;  /* 0x003af40001007387 */ /* 0x0003e20000100800 */
[----:B------:R-:W-:-:S03]  /*a8440*/  IMAD.X R60, R60, 0x1, R3, P1 ;  /* 0x000000013c3c7824 */ /* 0x000fc600008e0603 */
[----:B-1----:R-:W4:Y:S04]  /*a8450*/  LDL.LU R0, [R1+0x3ab8] ;  /* 0x003ab80001007983 */ /* 0x002f280000300800 */
[----:B------:R1:W-:Y:S04]  /*a8460*/  STL [R1+0x3b20], R60 ;  /* 0x003b203c01007387 */ /* 0x0003e80000100800 */
[----:B-1----:R-:W4:Y:S01]  /*a8470*/  LDL.LU R60, [R1+0x3a84] ;  /* 0x003a8400013c7983 */ /* 0x002f220000300800 */
[-C--:B--2---:R-:W-:Y:S01]  /*a8480*/  IADD3 R12, P1, PT, R12, R25.reuse, RZ ;  /* 0x000000190c0c7210 */ /* 0x084fe20007f3e0ff */
[--C-:B---3--:R-:W-:Y:S01]  /*a8490*/  IMAD.X R44, R44, 0x1, R3.reuse, P2 ;  /* 0x000000012c2c7824 */ /* 0x108fe200010e0603 */
[----:B------:R-:W-:Y:S01]  /*a84a0*/  IADD3 R45, P2, PT, R45, R25, RZ ;  /* 0x000000192d2d7210 */ /* 0x000fe20007f5e0ff */
[----:B------:R-:W-:-:S02]  /*a84b0*/  IMAD.X R46, R46, 0x1, R3, P3 ;  /* 0x000000012e2e7824 */ /* 0x000fc400018e0603 */
[----:B------:R1:W-:Y:S01]  /*a84c0*/  STL [R1+0x3aec], R12 ;  /* 0x003aec0c01007387 */ /* 0x0003e20000100800 */
[-C--:B------:R-:W-:Y:S01]  /*a84d0*/  IADD3 R47, P3, PT, R47, R25.reuse, RZ ;  /* 0x000000192f2f7210 */ /* 0x080fe20007f7e0ff */
[--C-:B------:R-:W-:Y:S01]  /*a84e0*/  IMAD.X R6, R6, 0x1, R3.reuse, P4 ;  /* 0x0000000106067824 */ /* 0x100fe200020e0603 */
[-C--:B------:R-:W-:Y:S01]  /*a84f0*/  IADD3 R7, P4, PT, R7, R25.reuse, RZ ;  /* 0x0000001907077210 */ /* 0x080fe20007f9e0ff */
[--C-:B------:R-:W-:Y:S01]  /*a8500*/  IMAD.X R18, R18, 0x1, R3.reuse, P5 ;  /* 0x0000000112127824 */ /* 0x100fe200028e0603 */
[-C--:B------:R-:W-:Y:S01]  /*a8510*/  IADD3 R19, P5, PT, R19, R25.reuse, RZ ;  /* 0x0000001913137210 */ /* 0x080fe20007fbe0ff */
[----:B------:R-:W-:Y:S01]  /*a8520*/  IMAD.X R30, R30, 0x1, R3, P6 ;  /* 0x000000011e1e7824 */ /* 0x000fe200030e0603 */
[----:B-1----:R-:W2:Y:S04]  /*a8530*/  LDL.LU R12, [R1+0x3ab0] ;  /* 0x003ab000010c7983 */ /* 0x002ea80000300800 */
[----:B------:R-:W-:Y:S04]  /*a8540*/  STL [R1+0x3b18], R44 ;  /* 0x003b182c01007387 */ /* 0x000fe80000100800 */
[----:B------:R-:W-:Y:S04]  /*a8550*/  STL [R1+0x3ae4], R45 ;  /* 0x003ae42d01007387 */ /* 0x000fe80000100800 */
        /* <DEDUP_REMOVED lines=28> */
[----:B------:R-:W-:Y:S01]  /*a8720*/  STL [R1+0x3aa4], R59 ;  /* 0x003aa43b01007387 */ /* 0x000fe20000100800 */
[----:B------:R-:W-:-:S03]  /*a8730*/  IADD3 R16, P5, PT, R16, R25, RZ ;  /* 0x0000001910107210 */ /* 0x000fc60007fbe0ff */
[----:B------:R-:W-:Y:S04]  /*a8740*/  STL [R1+0x3ad0], R42 ;  /* 0x003ad02a01007387 */ /* 0x000fe80000100800 */
[----:B------:R-:W-:Y:S04]  /*a8750*/  STL [R1+0x3a9c], R43 ;  /* 0x003a9c2b01007387 */ /* 0x000fe80000100800 */
[----:B------:R1:W-:Y:S04]  /*a8760*/  STL [R1+0x3ac0], R13 ;  /* 0x003ac00d01007387 */ /* 0x0003e80000100800 */
[----:B------:R-:W-:Y:S01]  /*a8770*/  STL [R1+0x3ac8], R17 ;  /* 0x003ac81101007387 */ /* 0x000fe20000100800 */
[----:B----4-:R-:W-:-:S03]  /*a8780*/  IADD3 R61, P6, PT, R61, R25, RZ ;  /* 0x000000193d3d7210 */ /* 0x010fc60007fde0ff */
[----:B-1----:R-:W3:Y:S04]  /*a8790*/  LDL.LU R13, [R1+0x3a7c] ;  /* 0x003a7c00010d7983 */ /* 0x002ee80000300800 */
[----:B------:R-:W-:Y:S04]  /*a87a0*/  STL [R1+0x3a94], R16 ;  /* 0x003a941001007387 */ /* 0x000fe80000100800 */
[----:B------:R1:W-:Y:S01]  /*a87b0*/  STL [R1+0x3a8c], R61 ;  /* 0x003a8c3d01007387 */ /* 0x0003e20000100800 */
[----:B------:R-:W-:-:S03]  /*a87c0*/  IMAD.X R0, R0, 0x1, R3, P0 ;  /* 0x0000000100007824 */ /* 0x000fc600000e0603 */
[----:B-1----:R-:W4:Y:S04]  /*a87d0*/  LDL.LU R61, [R1+0x3aa8] ;  /* 0x003aa800013d7983 */ /* 0x002f280000300800 */
[----:B------:R1:W-:Y:S01]  /*a87e0*/  STL [R1+0x3ab8], R0 ;  /* 0x003ab80001007387 */ /* 0x0003e20000100800 */
[----:B------:R-:W-:-:S03]  /*a87f0*/  IADD3 R60, P0, PT, R60, R25, RZ ;  /* 0x000000193c3c7210 */ /* 0x000fc60007f1e0ff */
[----:B-1----:R-:W4:Y:S04]  /*a8800*/  LDL.LU R0, [R1+0x3a74] ;  /* 0x003a740001007983 */ /* 0x002f280000300800 */
[----:B------:R1:W-:Y:S04]  /*a8810*/  STL [R1+0x3a84], R60 ;  /* 0x003a843c01007387 */ /* 0x0003e80000100800 */
[----:B-1----:R-:W4:Y:S04]  /*a8820*/  LDL.LU R60, [R1+0x3aa0] ;  /* 0x003aa000013c7983 */ /* 0x002f280000300800 */
[----:B------:R-:W4:Y:S04]  /*a8830*/  LDL.LU R44, [R1+0x3a6c] ;  /* 0x003a6c00012c7983 */ /* 0x000f280000300800 */
[----:B------:R-:W4:Y:S04]  /*a8840*/  LDL.LU R45, [R1+0x3a98] ;  /* 0x003a9800012d7983 */ /* 0x000f280000300800 */
[----:B------:R-:W4:Y:S01]  /*a8850*/  LDL.LU R46, [R1+0x3a64] ;  /* 0x003a6400012e7983 */ /* 0x000f220000300800 */
[----:B--2---:R-:W-:-:S05]  /*a8860*/  IMAD.X R12, R12, 0x1, R3, P1 ;  /* 0x000000010c0c7824 */ /* 0x004fca00008e0603 */
[----:B------:R1:W-:Y:S04]  /*a8870*/  STL [R1+0x3ab0], R12 ;  /* 0x003ab00c01007387 */ /* 0x0003e80000100800 */
        /* <DEDUP_REMOVED lines=19> */
[----:B-1----:R-:W2:Y:S01]  /*a89b0*/  LDL.LU R12, [R1+0x3a14] ;  /* 0x003a1400010c7983 */ /* 0x002ea20000300800 */
[----:B---3--:R-:W-:-:S05]  /*a89c0*/  IADD3 R13, P1, PT, R13, R25, RZ ;  /* 0x000000190d0d7210 */ /* 0x008fca0007f3e0ff */
[----:B------:R1:W-:Y:S01]  /*a89d0*/  STL [R1+0x3a7c], R13 ;  /* 0x003a7c0d01007387 */ /* 0x0003e20000100800 */
[----:B----4-:R-:W-:-:S03]  /*a89e0*/  IMAD.X R61, R61, 0x1, R3, P2 ;  /* 0x000000013d3d7824 */ /* 0x010fc600010e0603 */
[----:B-1----:R-:W3:Y:S04]  /*a89f0*/  LDL.LU R13, [R1+0x3a40] ;  /* 0x003a4000010d7983 */ /* 0x002ee80000300800 */
        /* <DEDUP_REMOVED lines=8> */
[-C--:B------:R-:W-:Y:S01]  /*a8a80*/  IADD3 R44, P3, PT, R44, R25.reuse, RZ ;  /* 0x000000192c2c7210 */ /* 0x080fe20007f7e0ff */
[----:B------:R-:W-:Y:S01]  /*a8a90*/  IMAD.X R45, R45, 0x1, R3, P4 ;  /* 0x000000012d2d7824 */ /* 0x000fe200020e0603 */
[----:B------:R-:W-:-:S03]  /*a8aa0*/  IADD3 R46, P4, PT, R46, R25, RZ ;  /* 0x000000192e2e7210 */ /* 0x000fc60007f9e0ff */
[----:B------:R-:W-:Y:S04]  /*a8ab0*/  STL [R1+0x3a6c], R44 ;  /* 0x003a6c2c01007387 */ /* 0x000fe80000100800 */
[----:B------:R-:W-:Y:S04]  /*a8ac0*/  STL [R1+0x3a98], R45 ;  /* 0x003a982d01007387 */ /* 0x000fe80000100800 */
[----:B------:R-:W-:Y:S01]  /*a8ad0*/  STL [R1+0x3a64], R46 ;  /* 0x003a642e01007387 */ /* 0x000fe20000100800 */
[--C-:B--2---:R-:W-:Y:S01]  /*a8ae0*/  IMAD.X R47, R47, 0x1, R3.reuse, P5 ;  /* 0x000000012f2f7824 */ /* 0x104fe200028e0603 */
[-C--:B------:R-:W-:Y:S01]  /*a8af0*/  IADD3 R6, P5, PT, R6, R25.reuse, RZ ;  /* 0x0000001906067210 */ /* 0x080fe20007fbe0ff */
[--C-:B------:R-:W-:Y:S01]  /*a8b00*/  IMAD.X R7, R7, 0x1, R3.reuse, P6 ;  /* 0x0000000107077824 */ /* 0x100fe200030e0603 */
[-C--:B------:R-:W-:Y:S01]  /*a8b10*/  IADD3 R18, P6, PT, R18, R25.reuse, RZ ;  /* 0x0000001912127210 */ /* 0x080fe20007fde0ff */
[----:B------:R-:W-:Y:S01]  /*a8b20*/  IMAD.X R19, R19, 0x1, R3, P0 ;  /* 0x0000000113137824 */ /* 0x000fe200000e0603 */
        /* <DEDUP_REMOVED lines=23> */
[----:B------:R-:W-:Y:S01]  /*a8ca0*/  IADD3.X R43, PT, PT, R43, R3, RZ, P6, !PT ;  /* 0x000000032b2b7210 */ /* 0x000fe200037fe4ff */
[----:B------:R-:W-:Y:S02]  /*a8cb0*/  IMAD.X R16, R16, 0x1, R3, P0 ;  /* 0x0000000110107824 */ /* 0x000fe400000e0603 */
        /* <DEDUP_REMOVED lines=9> */
[----:B-1----:R-:W2:Y:S04]  /*a8d50*/  LDL.LU R12, [R1+0x3a30] ;  /* 0x003a3000010c7983 */ /* 0x002ea80000300800 */
[----:B------:R-:W-:Y:S01]  /*a8d60*/  STL [R1+0x3a48], R16 ;  /* 0x003a481001007387 */ /* 0x000fe20000100800 */
[----:B---3--:R-:W-:-:S05]  /*a8d70*/  IMAD.X R13, R13, 0x1, R3, P1 ;  /* 0x000000010d0d7824 */ /* 0x008fca00008e0603 */
[----:B------:R1:W-:Y:S01]  /*a8d80*/  STL [R1+0x3a40], R13 ;  /* 0x003a400d01007387 */ /* 0x0003e20000100800 */
[----:B----4-:R-:W-:-:S03]  /*a8d90*/  IADD3 R61, P1, PT, R61, R25, RZ ;  /* 0x000000193d3d7210 */ /* 0x010fc60007f3e0ff */
[----:B-1----:R-:W3:Y:S04]  /*a8da0*/  LDL.LU R13, [R1+0x39fc] ;  /* 0x0039fc00010d7983 */ /* 0x002ee80000300800 */
[----:B------:R1:W-:Y:S01]  /*a8db0*/  STL [R1+0x3a0c], R61 ;  /* 0x003a0c3d01007387 */ /* 0x0003e20000100800 */
[----:B------:R-:W-:-:S03]  /*a8dc0*/  IMAD.X R0, R0, 0x1, R3, P2 ;  /* 0x0000000100007824 */ /* 0x000fc600010e0603 */
[----:B-1----:R-:W4:Y:S04]  /*a8dd0*/  LDL.LU R61, [R1+0x3a28] ;  /* 0x003a2800013d7983 */ /* 0x002f280000300800 */
        /* <DEDUP_REMOVED lines=27> */
[----:B--2---:R-:W-:-:S05]  /*a8f90*/  IMAD.X R12, R12, 0x1, R3, P3 ;  /* 0x000000010c0c7824 */ /* 0x004fca00018e0603 */
[----:B------:R1:W-:Y:S04]  /*a8fa0*/  STL [R1+0x3a30], R12 ;  /* 0x003a300c01007387 */ /* 0x0003e80000100800 */
[----:B-1----:R-:W2:Y:S01]  /*a8fb0*/  LDL.LU R12, [R1+0x3994] ;  /* 0x00399400010c7983 */ /* 0x002ea20000300800 */
[----:B---3--:R-:W-:-:S05]  /*a8fc0*/  IADD3 R13, P3, PT, R13, R25, RZ ;  /* 0x000000190d0d7210 */ /* 0x008fca0007f7e0ff */
[----:B------:R1:W-:Y:S01]  /*a8fd0*/  STL [R1+0x39fc], R13 ;  /* 0x0039fc0d01007387 */ /* 0x0003e20000100800 */
[----:B----4-:R-:W-:-:S03]  /*a8fe0*/  IMAD.X R61, R61, 0x1, R3, P4 ;  /* 0x000000013d3d7824 */ /* 0x010fc600020e0603 */
[----:B-1----:R-:W3:Y:S04]  /*a8ff0*/  LDL.LU R13, [R1+0x39c0] ;  /* 0x0039c000010d7983 */ /* 0x002ee80000300800 */
[----:B------:R1:W-:Y:S01]  /*a9000*/  STL [R1+0x3a28], R61 ;  /* 0x003a283d01007387 */ /* 0x0003e20000100800 */
[-C--:B------:R-:W-:Y:S01]  /*a9010*/  IADD3 R0, P4, PT, R0, R25.reuse, RZ ;  /* 0x0000001900007210 */ /* 0x080fe20007f9e0ff */
[--C-:B------:R-:W-:Y:S02]  /*a9020*/  IMAD.X R44, R44, 0x1, R3.reuse, P5 ;  /* 0x000000012c2c7824 */ /* 0x100fe400028e0603 */
[----:B-1----:R-:W4:Y:S04]  /*a9030*/  LDL.LU R61, [R1+0x398c] ;  /* 0x00398c00013d7983 */ /* 0x002f280000300800 */
[----:B------:R1:W-:Y:S01]  /*a9040*/  STL [R1+0x39f4], R0 ;  /* 0x0039f40001007387 */ /* 0x0003e20000100800 */
[-C--:B------:R-:W-:Y:S01]  /*a9050*/  IADD3 R45, P5, PT, R45, R25.reuse, RZ ;  /* 0x000000192d2d7210 */ /* 0x080fe20007fbe0ff */
[--C-:B------:R-:W-:Y:S01]  /*a9060*/  IMAD.X R46, R46, 0x1, R3.reuse, P6 ;  /* 0x000000012e2e7824 */ /* 0x100fe200030e0603 */
[-C--:B------:R-:W-:Y:S01]  /*a9070*/  IADD3 R47, P6, PT, R47, R25.reuse, RZ ;  /* 0x000000192f2f7210 */ /* 0x080fe20007fde0ff */
[--C-:B------:R-:W-:Y:S01]  /*a9080*/  IMAD.X R6, R6, 0x1, R3.reuse, P0 ;  /* 0x0000000106067824 */ /* 0x100fe200000e0603 */
        /* <DEDUP_REMOVED lines=37> */
[----:B------:R-:W-:Y:S04]  /*a92e0*/  STL [R1+0x39a4], R43 ;  /* 0x0039a42b01007387 */ /* 0x000fe80000100800 */
[----:B------:R1:W-:Y:S04]  /*a92f0*/  STL [R1+0x39c8], R60 ;  /* 0x0039c83c01007387 */ /* 0x0003e80000100800 */
[----:B------:R-:W-:Y:S04]  /*a9300*/  STL [R1+0x39d0], R17 ;  /* 0x0039d01101007387 */ /* 0x000fe80000100800 */
[----:B-1----:R-:W4:Y:S01]  /*a9310*/  LDL.LU R60, [R1+0x3984] ;  /* 0x00398400013c7983 */ /* 0x002f220000300800 */
[----:B------:R-:W-:-:S05]  /*a9320*/  IADD3 R16, P1, PT, R16, R25, RZ ;  /* 0x0000001910107210 */ /* 0x000fca0007f3e0ff */
[----:B------:R-:W-:Y:S01]  /*a9330*/  STL [R1+0x399c], R16 ;  /* 0x00399c1001007387 */ /* 0x000fe20000100800 */
[----:B--2---:R-:W-:-:S05]  /*a9340*/  IADD3 R12, P2, PT, R12, R25, RZ ;  /* 0x000000190c0c7210 */ /* 0x004fca0007f5e0ff */
[----:B------:R1:W-:Y:S04]  /*a9350*/  STL [R1+0x3994], R12 ;  /* 0x0039940c01007387 */ /* 0x0003e80000100800 */
[----:B-1----:R-:W2:Y:S01]  /*a9360*/  LDL.LU R12, [R1+0x39b0] ;  /* 0x0039b000010c7983 */ /* 0x002ea20000300800 */
[----:B---3--:R-:W-:-:S05]  /*a9370*/  IADD3.X R13, PT, PT, R13, R3, RZ, P3, !PT ;  /* 0x000000030d0d7210 */ /* 0x008fca0001ffe4ff */
[----:B------:R1:W-:Y:S01]  /*a9380*/  STL [R1+0x39c0], R13 ;  /* 0x0039c00d01007387 */ /* 0x0003e20000100800 */
[----:B----4-:R-:W-:-:S03]  /*a9390*/  IADD3 R61, P3, PT, R61, R25, RZ ;  /* 0x000000193d3d7210 */ /* 0x010fc60007f7e0ff */
[----:B-1----:R-:W3:Y:S04]  /*a93a0*/  LDL.LU R13, [R1+0x397c] ;  /* 0x00397c00010d7983 */ /* 0x002ee80000300800 */
[----:B------:R1:W-:Y:S01]  /*a93b0*/  STL [R1+0x398c], R61 ;  /* 0x00398c3d01007387 */ /* 0x0003e20000100800 */
[----:B------:R-:W-:-:S03]  /*a93c0*/  IMAD.X R0, R0, 0x1, R3, P4 ;  /* 0x0000000100007824 */ /* 0x000fc600020e0603 */
        /* <DEDUP_REMOVED lines=26> */
[----:B------:R1:W-:Y:S04]  /*a9570*/  STL [R1+0x3984], R60 ;  /* 0x0039843c01007387 */ /* 0x0003e80000100800 */
[----:B-1----:R-:W4:Y:S01]  /*a9580*/  LDL.LU R60, [R1+0x3948] ;  /* 0x00394800013c7983 */ /* 0x002f220000300800 */
[----:B--2---:R-:W-:-:S05]  /*a9590*/  IMAD.X R12, R12, 0x1, R3, P5 ;  /* 0x000000010c0c7824 */ /* 0x004fca00028e0603 */
[----:B------:R1:W-:Y:S04]  /*a95a0*/  STL [R1+0x39b0], R12 ;  /* 0x0039b00c01007387 */ /* 0x0003e80000100800 */
[----:B-1----:R-:W2:Y:S01]  /*a95b0*/  LDL.LU R12, [R1+0x3914] ;  /* 0x00391400010c7983 */ /* 0x002ea20000300800 */
[----:B---3--:R-:W-:-:S05]  /*a95c0*/  IADD3 R13, P5, PT, R13, R25, RZ ;  /* 0x000000190d0d7210 */ /* 0x008fca0007fbe0ff */
[----:B------:R1:W-:Y:S01]  /*a95d0*/  STL [R1+0x397c], R13 ;  /* 0x00397c0d01007387 */ /* 0x0003e20000100800 */
[--C-:B----4-:R-:W-:Y:S01]  /*a95e0*/  IMAD.X R61, R61, 0x1, R3.reuse, P6 ;  /* 0x000000013d3d7824 */ /* 0x110fe200030e0603 */
[-C--:B------:R-:W-:Y:S01]  /*a95f0*/  IADD3 R44, P6, PT, R44, R25.reuse, RZ ;  /* 0x000000192c2c7210 */ /* 0x080fe20007fde0ff */
[----:B------:R-:W-:Y:S01]  /*a9600*/  IMAD.X R45, R45, 0x1, R3, P0 ;  /* 0x000000012d2d7824 */ /* 0x000fe200000e0603 */
[----:B-1----:R-:W3:Y:S01]  /*a9610*/  LDL.LU R13, [R1+0x3940] ;  /* 0x00394000010d7983 */ /* 0x002ee20000300800 */
        /* <DEDUP_REMOVED lines=48> */
[----:B------:R1:W-:Y:S04]  /*a9920*/  STL [R1+0x3948], R60 ;  /* 0x0039483c01007387 */ /* 0x0003e80000100800 */
[----:B-1----:R-:W4:Y:S01]  /*a9930*/  LDL.LU R60, [R1+0x3904] ;  /* 0x00390400013c7983 */ /* 0x002f220000300800 */
[----:B--2---:R-:W-:-:S05]  /*a9940*/  IADD3 R12, P4, PT, R12, R25, RZ ;  /* 0x000000190c0c7210 */ /* 0x004fca0007f9e0ff */
[----:B------:R1:W-:Y:S04]  /*a9950*/  STL [R1+0x3914], R12 ;  /* 0x0039140c01007387 */ /* 0x0003e80000100800 */
[----:B-1----:R-:W2:Y:S01]  /*a9960*/  LDL.LU R12, [R1+0x3930] ;  /* 0x00393000010c7983 */ /* 0x002ea20000300800 */
[----:B---3--:R-:W-:-:S05]  /*a9970*/  IMAD.X R13, R13, 0x1, R3, P5 ;  /* 0x000000010d0d7824 */ /* 0x008fca00028e0603 */
[----:B------:R1:W-:Y:S01]  /*a9980*/  STL [R1+0x3940], R13 ;  /* 0x0039400d01007387 */ /* 0x0003e20000100800 */
[----:B----4-:R-:W-:-:S03]  /*a9990*/  IADD3 R61, P5, PT, R61, R25, RZ ;  /* 0x000000193d3d7210 */ /* 0x010fc60007fbe0ff */
        /* <DEDUP_REMOVED lines=26> */
[----:B------:R1:W-:Y:S01]  /*a9b40*/  STL [R1+0x3938], R0 ;  /* 0x0039380001007387 */ /* 0x0003e20000100800 */
[----:B------:R-:W-:-:S03]  /*a9b50*/  IADD3 R60, P6, PT, R60, R25, RZ ;  /* 0x000000193c3c7210 */ /* 0x000fc60007fde0ff */
[----:B-1----:R-:W4:Y:S04]  /*a9b60*/  LDL.LU R0, [R1+0x389c] ;  /* 0x00389c0001007983 */ /* 0x002f280000300800 */
[----:B------:R1:W-:Y:S04]  /*a9b70*/  STL [R1+0x3904], R60 ;  /* 0x0039043c01007387 */ /* 0x0003e80000100800 */
[----:B-1----:R-:W4:Y:S01]  /*a9b80*/  LDL.LU R60, [R1+0x38c8] ;  /* 0x0038c800013c7983 */ /* 0x002f220000300800 */
[----:B--2---:R-:W-:-:S05]  /*a9b90*/  IADD3.X R12, PT, PT, R12, R3, RZ, P0, !PT ;  /* 0x000000030c0c7210 */ /* 0x004fca00007fe4ff */
[----:B------:R1:W-:Y:S04]  /*a9ba0*/  STL [R1+0x3930], R12 ;  /* 0x0039300c01007387 */ /* 0x0003e80000100800 */
[----:B-1----:R-:W2:Y:S01]  /*a9bb0*/  LDL.LU R12, [R1+0x3894] ;  /* 0x00389400010c7983 */ /* 0x002ea20000300800 */
[-C--:B---3--:R-:W-:Y:S01]  /*a9bc0*/  IADD3 R13, P0, PT, R13, R25.reuse, RZ ;  /* 0x000000190d0d7210 */ /* 0x088fe20007f1e0ff */
[--C-:B----4-:R-:W-:Y:S01]  /*a9bd0*/  IMAD.X R44, R44, 0x1, R3.reuse, P1 ;  /* 0x000000012c2c7824 */ /* 0x110fe200008e0603 */
[-C--:B------:R-:W-:Y:S01]  /*a9be0*/  IADD3 R45, P1, PT, R45, R25.reuse, RZ ;  /* 0x000000192d2d7210 */ /* 0x080fe20007f3e0ff */
[--C-:B------:R-:W-:Y:S02]  /*a9bf0*/  IMAD.X R46, R46, 0x1, R3.reuse, P2 ;  /* 0x000000012e2e7824 */ /* 0x100fe400010e0603 */
[----:B------:R1:W-:Y:S01]  /*a9c00*/  STL [R1+0x38fc], R13 ;  /* 0x0038fc0d01007387 */ /* 0x0003e20000100800 */
[-C--:B------:R-:W-:Y:S01]  /*a9c10*/  IADD3 R47, P2, PT, R47, R25.reuse, RZ ;  /* 0x000000192f2f7210 */ /* 0x080fe20007f5e0ff */
[--C-:B------:R-:W-:Y:S01]  /*a9c20*/  IMAD.X R6, R6, 0x1, R3.reuse, P3 ;  /* 0x0000000106067824 */ /* 0x100fe200018e0603 */
[-C--:B------:R-:W-:Y:S01]  /*a9c30*/  IADD3 R7, P3, PT, R7, R25.reuse, RZ ;  /* 0x0000001907077210 */ /* 0x080fe20007f7e0ff */
[--C-:B------:R-:W-:Y:S01]  /*a9c40*/  IMAD.X R18, R18, 0x1, R3.reuse, P4 ;  /* 0x0000000112127824 */ /* 0x100fe200020e0603 */
[-C--:B------:R-:W-:Y:S01]  /*a9c50*/  IADD3 R19, P4, PT, R19, R25.reuse, RZ ;  /* 0x0000001913137210 */ /* 0x080fe20007f9e0ff */
[----:B------:R-:W-:Y:S01]  /*a9c60*/  IMAD.X R30, R30, 0x1, R3, P5 ;  /* 0x000000011e1e7824 */ /* 0x000fe200028e0603 */
[----:B-1----:R-:W3:Y:S04]  /*a9c70*/  LDL.LU R13, [R1+0x38c0] ;  /* 0x0038c000010d7983 */ /* 0x002ee80000300800 */
        /* <DEDUP_REMOVED lines=36> */
[----:B------:R-:W-:-:S03]  /*a9ec0*/  IADD3 R0, P5, PT, R0, R25, RZ ;  /* 0x0000001900007210 */ /* 0x000fc60007fbe0ff */
[----:B-1----:R-:W4:Y:S04]  /*a9ed0*/  LDL.LU R61, [R1+0x388c] ;  /* 0x00388c00013d7983 */ /* 0x002f280000300800 */
[----:B------:R-:W-:Y:S04]  /*a9ee0*/  STL [R1+0x38a4], R16 ;  /* 0x0038a41001007387 */ /* 0x000fe80000100800 */
[----:B------:R1:W-:Y:S01]  /*a9ef0*/  STL [R1+0x389c], R0 ;  /* 0x00389c0001007387 */ /* 0x0003e20000100800 */
[----:B------:R-:W-:-:S03]  /*a9f00*/  IMAD.X R60, R60, 0x1, R3, P6 ;  /* 0x000000013c3c7824 */ /* 0x000fc600030e0603 */
[----:B-1----:R-:W4:Y:S04]  /*a9f10*/  LDL.LU R0, [R1+0x38b8] ;  /* 0x0038b80001007983 */ /* 0x002f280000300800 */
[----:B------:R1:W-:Y:S04]  /*a9f20*/  STL [R1+0x38c8], R60 ;  /* 0x0038c83c01007387 */ /* 0x0003e80000100800 */
[----:B-1----:R-:W4:Y:S01]  /*a9f30*/  LDL.LU R60, [R1+0x3884] ;  /* 0x00388400013c7983 */ /* 0x002f220000300800 */
[----:B--2---:R-:W-:-:S05]  /*a9f40*/  IADD3 R12, P6, PT, R12, R25, RZ ;  /* 0x000000190c0c7210 */ /* 0x004fca0007fde0ff */
[----:B------:R1:W-:Y:S04]  /*a9f50*/  STL [R1+0x3894], R12 ;  /* 0x0038940c01007387 */ /* 0x0003e80000100800 */
[----:B-1----:R-:W2:Y:S04]  /*a9f60*/  LDL.LU R12, [R1+0x38b0] ;  /* 0x0038b000010c7983 */ /* 0x002ea80000300800 */
[----:B------:R-:W2:Y:S04]  /*a9f70*/  LDL.LU R44, [R1+0x387c] ;  /* 0x00387c00012c7983 */ /* 0x000ea80000300800 */
[----:B------:R-:W2:Y:S04]  /*a9f80*/  LDL.LU R45, [R1+0x38a8] ;  /* 0x0038a800012d7983 */ /* 0x000ea80000300800 */
[----:B------:R-:W2:Y:S01]  /*a9f90*/  LDL.LU R46, [R1+0x3874] ;  /* 0x00387400012e7983 */ /* 0x000ea20000300800 */
[----:B---3--:R-:W-:-:S05]  /*a9fa0*/  IMAD.X R13, R13, 0x1, R3, P0 ;  /* 0x000000010d0d7824 */ /* 0x008fca00000e0603 */
        /* <DEDUP_REMOVED lines=21> */
[----:B----4-:R-:W-:-:S05]  /*aa100*/  IADD3 R61, P0, PT, R61, R25, RZ ;  /* 0x000000193d3d7210 */ /* 0x010fca0007f1e0ff */
[----:B------:R1:W-:Y:S01]  /*aa110*/  STL [R1+0x388c], R61 ;  /* 0x00388c3d01007387 */ /* 0x0003e20000100800 */
[----:B------:R-:W-:-:S03]  /*aa120*/  IMAD.X R0, R0, 0x1, R3, P1 ;  /* 0x0000000100007824 */ /* 0x000fc600008e0603 */
[----:B-1----:R-:W4:Y:S04]  /*aa130*/  LDL.LU R61, [R1+0x3850] ;  /* 0x00385000013d7983 */ /* 0x002f280000300800 */
[----:B------:R1:W-:Y:S01]  /*aa140*/  STL [R1+0x38b8], R0 ;  /* 0x0038b80001007387 */ /* 0x0003e20000100800 */
[----:B------:R-:W-:-:S03]  /*aa150*/  IADD3 R60, P1, PT, R60, R25, RZ ;  /* 0x000000193c3c7210 */ /* 0x000fc60007f3e0ff */
[----:B-1----:R-:W4:Y:S04]  /*aa160*/  LDL.LU R0, [R1+0x381c] ;  /* 0x00381c0001007983 */ /* 0x002f280000300800 */
[----:B------:R1:W-:Y:S04]  /*aa170*/  STL [R1+0x3884], R60 ;  /* 0x0038843c01007387 */ /* 0x0003e80000100800 */
[----:B-1----:R-:W4:Y:S01]  /*aa180*/  LDL.LU R60, [R1+0x3848] ;  /* 0x00384800013c7983 */ /* 0x002f220000300800 */
[--C-:B--2---:R-:W-:Y:S01]  /*aa190*/  IMAD.X R12, R12, 0x1, R3.reuse, P2 ;  /* 0x000000010c0c7824 */ /* 0x104fe200010e0603 */
[-C--:B------:R-:W-:Y:S01]  /*aa1a0*/  IADD3 R44, P2, PT, R44, R25.reuse, RZ ;  /* 0x000000192c2c7210 */ /* 0x080fe20007f5e0ff */
[----:B------:R-:W-:Y:S01]  /*aa1b0*/  IMAD.X R45, R45, 0x1, R3, P3 ;  /* 0x000000012d2d7824 */ /* 0x000fe200018e0603 */
[----:B------:R-:W-:-:S02]  /*aa1c0*/  IADD3 R46, P3, PT, R46, R25, RZ ;  /* 0x000000192e2e7210 */ /* 0x000fc40007f7e0ff */
[----:B------:R1:W-:Y:S01]  /*aa1d0*/  STL [R1+0x38b0], R12 ;  /* 0x0038b00c01007387 */ /* 0x0003e20000100800 */
[----:B---3--:R-:W-:-:S03]  /*aa1e0*/  IADD3.X R47, PT, PT, R47, R3, RZ, P4, !PT ;  /* 0x000000032f2f7210 */ /* 0x008fc600027fe4ff */
[----:B-1----:R-:W2:Y:S01]  /*aa1f0*/  LDL.LU R12, [R1+0x3814] ;  /* 0x00381400010c7983 */ /* 0x002ea20000300800 */
        /* <DEDUP_REMOVED lines=41> */
[----:B-1----:R-:W3:Y:S01]  /*aa490*/  LDL.LU R13, [R1+0x3840] ;  /* 0x00384000010d7983 */ /* 0x002ee20000300800 */
[----:B----4-:R-:W-:-:S03]  /*aa4a0*/  IMAD.X R61, R61, 0x1, R3, P0 ;  /* 0x000000013d3d7824 */ /* 0x010fc600000e0603 */
[----:B------:R-:W-:Y:S04]  /*aa4b0*/  STL [R1+0x3858], R16 ;  /* 0x0038581001007387 */ /* 0x000fe80000100800 */
[----:B------:R1:W-:Y:S01]  /*aa4c0*/  STL [R1+0x3850], R61 ;  /* 0x0038503d01007387 */ /* 0x0003e20000100800 */
[----:B------:R-:W-:-:S03]  /*aa4d0*/  IADD3 R0, P0, PT, R0, R25, RZ ;  /* 0x0000001900007210 */ /* 0x000fc60007f1e0ff */
[----:B-1----:R-:W4:Y:S04]  /*aa4e0*/  LDL.LU R61, [R1+0x380c] ;  /* 0x00380c00013d7983 */ /* 0x002f280000300800 */
[----:B------:R1:W-:Y:S01]  /*aa4f0*/  STL [R1+0x381c], R0 ;  /* 0x00381c0001007387 */ /* 0x0003e20000100800 */
[----:B------:R-:W-:-:S03]  /*aa500*/  IMAD.X R60, R60, 0x1, R3, P1 ;  /* 0x000000013c3c7824 */ /* 0x000fc600008e0603 */
[----:B-1----:R-:W4:Y:S04]  /*aa510*/  LDL.LU R0, [R1+0x3838] ;  /* 0x0038380001007983 */ /* 0x002f280000300800 */
[----:B------:R1:W-:Y:S04]  /*aa520*/  STL [R1+0x3848], R60 ;  /* 0x0038483c01007387 */ /* 0x0003e80000100800 */
[----:B-1----:R-:W4:Y:S04]  /*aa530*/  LDL.LU R60, [R1+0x3804] ;  /* 0x00380400013c7983 */ /* 0x002f280000300800 */
[----:B------:R-:W4:Y:S04]  /*aa540*/  LDL.LU R44, [R1+0x3830] ;  /* 0x00383000012c7983 */ /* 0x000f280000300800 */
[----:B------:R-:W4:Y:S04]  /*aa550*/  LDL.LU R45, [R1+0x37fc] ;  /* 0x0037fc00012d7983 */ /* 0x000f280000300800 */
[----:B------:R-:W4:Y:S01]  /*aa560*/  LDL.LU R46, [R1+0x3828] ;  /* 0x00382800012e7983 */ /* 0x000f220000300800 */
[----:B--2---:R-:W-:-:S05]  /*aa570*/  IADD3 R12, P1, PT, R12, R25, RZ ;  /* 0x000000190c0c7210 */ /* 0x004fca0007f3e0ff */
        /* <DEDUP_REMOVED lines=21> */
[----:B---3--:R-:W-:-:S05]  /*aa6d0*/  IMAD.X R13, R13, 0x1, R3, P2 ;  /* 0x000000010d0d7824 */ /* 0x008fca00010e0603 */
[----:B------:R1:W-:Y:S04]  /*aa6e0*/  STL [R1+0x3840], R13 ;  /* 0x0038400d01007387 */ /* 0x0003e80000100800 */
        /* <DEDUP_REMOVED lines=10> */
[--C-:B------:R-:W-:Y:S01]  /*aa790*/  IMAD.X R44, R44, 0x1, R3.reuse, P4 ;  /* 0x000000012c2c7824 */ /* 0x100fe200020e0603 */
[----:B------:R-:W-:Y:S01]  /*aa7a0*/  IADD3 R45, P4, PT, R45, R25, RZ ;  /* 0x000000192d2d7210 */ /* 0x000fe20007f9e0ff */
[----:B------:R-:W-:-:S03]  /*aa7b0*/  IMAD.X R46, R46, 0x1, R3, P5 ;  /* 0x000000012e2e7824 */ /* 0x000fc600028e0603 */
[----:B------:R-:W-:Y:S04]  /*aa7c0*/  STL [R1+0x3830], R44 ;  /* 0x0038302c01007387 */ /* 0x000fe80000100800 */
[----:B------:R-:W-:Y:S04]  /*aa7d0*/  STL [R1+0x37fc], R45 ;  /* 0x0037fc2d01007387 */ /* 0x000fe80000100800 */
[----:B------:R-:W-:Y:S01]  /*aa7e0*/  STL [R1+0x3828], R46 ;  /* 0x0038282e01007387 */ /* 0x000fe20000100800 */
[-C--:B--2---:R-:W-:Y:S01]  /*aa7f0*/  IADD3 R47, P5, PT, R47, R25.reuse, RZ ;  /* 0x000000192f2f7210 */ /* 0x084fe20007fbe0ff */
[--C-:B------:R-:W-:Y:S01]  /*aa800*/  IMAD.X R6, R6, 0x1, R3.reuse, P6 ;  /* 0x0000000106067824 */ /* 0x100fe200030e0603 */
[-C--:B------:R-:W-:Y:S01]  /*aa810*/  IADD3 R7, P6, PT, R7, R25.reuse, RZ ;  /* 0x0000001907077210 */ /* 0x080fe20007fde0ff */
[----:B------:R-:W-:Y:S01]  /*aa820*/  IMAD.X R18, R18, 0x1, R3, P0 ;  /* 0x0000000112127824 */ /* 0x000fe200000e0603 */
[----:B------:R-:W-:Y:S01]  /*aa830*/  IADD3 R19, P0, PT, R19, R25, RZ ;  /* 0x0000001913137210 */ /* 0x000fe20007f1e0ff */
        /* <DEDUP_REMOVED lines=33> */
[----:B------:R-:W-:Y:S04]  /*aaa50*/  STL [R1+0x37e0], R17 ;  /* 0x0037e01101007387 */ /* 0x000fe80000100800 */
[----:B-1----:R-:W2:Y:S04]  /*aaa60*/  LDL.LU R12, [R1+0x3794] ;  /* 0x00379400010c7983 */ /* 0x002ea80000300800 */
[----:B------:R-:W-:Y:S01]  /*aaa70*/  STL [R1+0x37ac], R16 ;  /* 0x0037ac1001007387 */ /* 0x000fe20000100800 */
[----:B---3--:R-:W-:-:S05]  /*aaa80*/  IADD3 R13, P1, PT, R13, R25, RZ ;  /* 0x000000190d0d7210 */ /* 0x008fca0007f3e0ff */
[----:B------:R1:W-:Y:S04]  /*aaa90*/  STL [R1+0x37a4], R13 ;  /* 0x0037a40d01007387 */ /* 0x0003e80000100800 */
        /* <DEDUP_REMOVED lines=33> */
[----:B------:R1:W-:Y:S04]  /*aacb0*/  STL [R1+0x3794], R12 ;  /* 0x0037940c01007387 */ /* 0x0003e80000100800 */
[----:B-1----:R-:W2:Y:S01]  /*aacc0*/  LDL.LU R12, [R1+0x3758] ;  /* 0x00375800010c7983 */ /* 0x002ea20000300800 */
[----:B---3--:R-:W-:-:S05]  /*aacd0*/  IMAD.X R13, R13, 0x1, R3, P4 ;  /* 0x000000010d0d7824 */ /* 0x008fca00020e0603 */
[----:B------:R1:W-:Y:S04]  /*aace0*/  STL [R1+0x37c0], R13 ;  /* 0x0037c00d01007387 */ /* 0x0003e80000100800 */
[----:B-1----:R-:W3:Y:S01]  /*aacf0*/  LDL.LU R13, [R1+0x3724] ;  /* 0x00372400010d7983 */ /* 0x002ee20000300800 */
[----:B----4-:R-:W-:-:S05]  /*aad00*/  IADD3 R61, P4, PT, R61, R25, RZ ;  /* 0x000000193d3d7210 */ /* 0x010fca0007f9e0ff */
[----:B------:R1:W-:Y:S01]  /*aad10*/  STL [R1+0x378c], R61 ;  /* 0x00378c3d01007387 */ /* 0x0003e20000100800 */
[--C-:B------:R-:W-:Y:S01]  /*aad20*/  IMAD.X R0, R0, 0x1, R3.reuse, P5 ;  /* 0x0000000100007824 */ /* 0x100fe200028e0603 */
[-C--:B------:R-:W-:Y:S01]  /*aad30*/  IADD3 R44, P5, PT, R44, R25.reuse, RZ ;  /* 0x000000192c2c7210 */ /* 0x080fe20007fbe0ff */
[----:B------:R-:W-:Y:S01]  /*aad40*/  IMAD.X R45, R45, 0x1, R3, P6 ;  /* 0x000000012d2d7824 */ /* 0x000fe200030e0603 */
        /* <DEDUP_REMOVED lines=49> */
[----:B------:R1:W-:Y:S04]  /*ab060*/  STL [R1+0x3758], R12 ;  /* 0x0037580c01007387 */ /* 0x0003e80000100800 */
[----:B-1----:R-:W2:Y:S01]  /*ab070*/  LDL.LU R12, [R1+0x3714] ;  /* 0x00371400010c7983 */ /* 0x002ea20000300800 */
[----:B---3--:R-:W-:-:S05]  /*ab080*/  IADD3 R13, P3, PT, R13, R25, RZ ;  /* 0x000000190d0d7210 */ /* 0x008fca0007f7e0ff */
[----:B------:R1:W-:Y:S04]  /*ab090*/  STL [R1+0x3724], R13 ;  /* 0x0037240d01007387 */ /* 0x0003e80000100800 */
[----:B-1----:R-:W3:Y:S01]  /*ab0a0*/  LDL.LU R13, [R1+0x3740] ;  /* 0x00374000010d7983 */ /* 0x002ee20000300800 */
[----:B----4-:R-:W-:-:S05]  /*ab0b0*/  IMAD.X R61, R61, 0x1, R3, P4 ;  /* 0x000000013d3d7824 */ /* 0x010fca00020e0603 */
        /* <DEDUP_REMOVED lines=31> */
[----:B------:R1:W-:Y:S04]  /*ab2b0*/  STL [R1+0x3714], R12 ;  /* 0x0037140c01007387 */ /* 0x0003e80000100800 */
[----:B-1----:R-:W2:Y:S01]  /*ab2c0*/  LDL.LU R12, [R1+0x36d8] ;  /* 0x0036d800010c7983 */ /* 0x002ea20000300800 */
[----:B---3--:R-:W-:-:S05]  /*ab2d0*/  IMAD.X R13, R13, 0x1, R3, P6 ;  /* 0x000000010d0d7824 */ /* 0x008fca00030e0603 */
[----:B------:R1:W-:Y:S04]  /*ab2e0*/  STL [R1+0x3740], R13 ;  /* 0x0037400d01007387 */ /* 0x0003e80000100800 */
[----:B-1----:R-:W3:Y:S01]  /*ab2f0*/  LDL.LU R13, [R1+0x36a4] ;  /* 0x0036a400010d7983 */ /* 0x002ee20000300800 */
[-C--:B----4-:R-:W-:Y:S01]  /*ab300*/  IADD3 R61, P6, PT, R61, R25.reuse, RZ ;  /* 0x000000193d3d7210 */ /* 0x090fe20007fde0ff */
[--C-:B------:R-:W-:Y:S01]  /*ab310*/  IMAD.X R44, R44, 0x1, R3.reuse, P0 ;  /* 0x000000012c2c7824 */ /* 0x100fe200000e0603 */
        /* <DEDUP_REMOVED lines=52> */
[----:B------:R1:W-:Y:S04]  /*ab660*/  STL [R1+0x36d8], R12 ;  /* 0x0036d80c01007387 */ /* 0x0003e80000100800 */
[----:B-1----:R-:W2:Y:S01]  /*ab670*/  LDL.LU R12, [R1+0x3694] ;  /* 0x00369400010c7983 */ /* 0x002ea20000300800 */
[----:B---3--:R-:W-:-:S05]  /*ab680*/  IADD3 R13, P5, PT, R13, R25, RZ ;  /* 0x000000190d0d7210 */ /* 0x008fca0007fbe0ff */
[----:B------:R1:W-:Y:S04]  /*ab690*/  STL [R1+0x36a4], R13 ;  /* 0x0036a40d01007387 */ /* 0x0003e80000100800 */
[----:B-1----:R-:W3:Y:S04]  /*ab6a0*/  LDL.LU R13, [R1+0x36c0] ;  /* 0x0036c000010d7983 */ /* 0x002ee80000300800 */
[----:B------:R-:W3:Y:S01]  /*ab6b0*/  LDL.LU R44, [R1+0x368c] ;  /* 0x00368c00012c7983 */ /* 0x000ee20000300800 */
[----:B----4-:R-:W-:-:S03]  /*ab6c0*/  IMAD.X R61, R61, 0x1, R3, P6 ;  /* 0x000000013d3d7824 */ /* 0x010fc600030e0603 */
        /* <DEDUP_REMOVED lines=30> */
[----:B------:R1:W-:Y:S04]  /*ab8b0*/  STL [R1+0x3694], R12 ;  /* 0x0036940c01007387 */ /* 0x0003e80000100800 */
[----:B-1----:R-:W2:Y:S01]  /*ab8c0*/  LDL.LU R12, [R1+0x3658] ;  /* 0x00365800010c7983 */ /* 0x002ea20000300800 */
[--C-:B---3--:R-:W-:Y:S01]  /*ab8d0*/  IMAD.X R13, R13, 0x1, R3.reuse, P1 ;  /* 0x000000010d0d7824 */ /* 0x108fe200008e0603 */
[----:B------:R-:W-:Y:S01]  /*ab8e0*/  IADD3 R44, P1, PT, R44, R25, RZ ;  /* 0x000000192c2c7210 */ /* 0x000fe20007f3e0ff */
[----:B----4-:R-:W-:-:S03]  /*ab8f0*/  IMAD.X R45, R45, 0x1, R3, P2 ;  /* 0x000000012d2d7824 */ /* 0x010fc600010e0603 */
[----:B------:R1:W-:Y:S01]  /*ab900*/  STL [R1+0x36c0], R13 ;  /* 0x0036c00d01007387 */ /* 0x0003e20000100800 */
[-C--:B------:R-:W-:Y:S01]  /*ab910*/  IADD3 R46, P2, PT, R46, R25.reuse, RZ ;  /* 0x000000192e2e7210 */ /* 0x080fe20007f5e0ff */
[--C-:B------:R-:W-:Y:S01]  /*ab920*/  IMAD.X R47, R47, 0x1, R3.reuse, P3 ;  /* 0x000000012f2f7824 */ /* 0x100fe200018e0603 */
[-C--:B------:R-:W-:Y:S01]  /*ab930*/  IADD3 R6, P3, PT, R6, R25.reuse, RZ ;  /* 0x0000001906067210 */ /* 0x080fe20007f7e0ff */
[--C-:B------:R-:W-:Y:S01]  /*ab940*/  IMAD.X R7, R7, 0x1, R3.reuse, P4 ;  /* 0x0000000107077824 */ /* 0x100fe200020e0603 */
[----:B------:R-:W-:Y:S01]  /*ab950*/  IADD3 R18, P4, PT, R18, R25, RZ ;  /* 0x0000001912127210 */ /* 0x000fe20007f9e0ff */
[----:B-1----:R-:W3:Y:S04]  /*ab960*/  LDL.LU R13, [R1+0x3624] ;  /* 0x00362400010d7983 */ /* 0x002ee80000300800 */
        /* <DEDUP_REMOVED lines=38> */
[----:B------:R-:W-:-:S03]  /*abbd0*/  IADD3.X R0, PT, PT, R0, R3, RZ, P6, !PT ;  /* 0x0000000300007210 */ /* 0x000fc600037fe4ff */
        /* <DEDUP_REMOVED lines=8> */
[----:B------:R1:W-:Y:S04]  /*abc60*/  STL [R1+0x3658], R12 ;  /* 0x0036580c01007387 */ /* 0x0003e80000100800 */
[----:B-1----:R-:W2:Y:S04]  /*abc70*/  LDL.LU R12, [R1+0x3614] ;  /* 0x00361400010c7983 */ /* 0x002ea80000300800 */
[----:B------:R-:W2:Y:S04]  /*abc80*/  LDL.LU R44, [R1+0x3640] ;  /* 0x00364000012c7983 */ /* 0x000ea80000300800 */
[----:B------:R-:W2:Y:S04]  /*abc90*/  LDL.LU R45, [R1+0x360c] ;  /* 0x00360c00012d7983 */ /* 0x000ea80000300800 */
[----:B------:R-:W2:Y:S01]  /*abca0*/  LDL.LU R46, [R1+0x3638] ;  /* 0x00363800012e7983 */ /* 0x000ea20000300800 */
[----:B---3--:R-:W-:-:S05]  /*abcb0*/  IADD3 R13, P0, PT, R13, R25, RZ ;  /* 0x000000190d0d7210 */ /* 0x008fca0007f1e0ff */
        /* <DEDUP_REMOVED lines=31> */
[--C-:B------:R-:W-:Y:S01]  /*abeb0*/  IMAD.X R44, R44, 0x1, R3.reuse, P3 ;  /* 0x000000012c2c7824 */ /* 0x100fe200018e0603 */
[----:B------:R-:W-:Y:S01]  /*abec0*/  IADD3 R45, P3, PT, R45, R25, RZ ;  /* 0x000000192d2d7210 */ /* 0x000fe20007f7e0ff */
[----:B------:R-:W-:-:S02]  /*abed0*/  IMAD.X R46, R46, 0x1, R3, P4 ;  /* 0x000000012e2e7824 */ /* 0x000fc400020e0603 */
[----:B------:R1:W-:Y:S04]  /*abee0*/  STL [R1+0x3614], R12 ;  /* 0x0036140c01007387 */ /* 0x0003e80000100800 */
[----:B-1----:R-:W2:Y:S04]  /*abef0*/  LDL.LU R12, [R1+0x35d8] ;  /* 0x0035d800010c7983 */ /* 0x002ea80000300800 */
[----:B------:R-:W-:Y:S01]  /*abf00*/  STL [R1+0x3640], R44 ;  /* 0x0036402c01007387 */ /* 0x000fe20000100800 */
[----:B---3--:R-:W-:Y:S01]  /*abf10*/  IMAD.X R6, R6, 0x1, R3, P5 ;  /* 0x0000000106067824 */ /* 0x008fe200028e0603 */
[----:B------:R-:W-:-:S02]  /*abf20*/  IADD3 R47, P4, PT, R47, R25, RZ ;  /* 0x000000192f2f7210 */ /* 0x000fc40007f9e0ff */
[----:B------:R-:W-:Y:S01]  /*abf30*/  STL [R1+0x360c], R45 ;  /* 0x00360c2d01007387 */ /* 0x000fe20000100800 */
[-C--:B------:R-:W-:Y:S01]  /*abf40*/  IADD3 R7, P5, PT, R7, R25.reuse, RZ ;  /* 0x0000001907077210 */ /* 0x080fe20007fbe0ff */
[----:B------:R-:W-:Y:S02]  /*abf50*/  IMAD.X R18, R18, 0x1, R3, P6 ;  /* 0x0000000112127824 */ /* 0x000fe400030e0603 */
        /* <DEDUP_REMOVED lines=34> */
[----:B------:R-:W-:Y:S01]  /*ac180*/  STL [R1+0x35f0], R17 ;  /* 0x0035f01101007387 */ /* 0x000fe20000100800 */
[----:B------:R-:W-:-:S03]  /*ac190*/  IADD3 R16, P6, PT, R16, R25, RZ ;  /* 0x0000001910107210 */ /* 0x000fc60007fde0ff */
[----:B-1----:R-:W3:Y:S04]  /*ac1a0*/  LDL.LU R13, [R1+0x35a4] ;  /* 0x0035a400010d7983 */ /* 0x002ee80000300800 */
[----:B------:R-:W-:Y:S01]  /*ac1b0*/  STL [R1+0x35bc], R16 ;  /* 0x0035bc1001007387 */ /* 0x000fe20000100800 */
        /* <DEDUP_REMOVED lines=35> */
[----:B------:R1:W-:Y:S04]  /*ac3f0*/  STL [R1+0x35a4], R13 ;  /* 0x0035a40d01007387 */ /* 0x0003e80000100800 */
[----:B-1----:R-:W3:Y:S01]  /*ac400*/  LDL.LU R13, [R1+0x3568] ;  /* 0x00356800010d7983 */ /* 0x002ee20000300800 */
[----:B----4-:R-:W-:-:S05]  /*ac410*/  IADD3.X R61, PT, PT, R61, R3, RZ, P3, !PT ;  /* 0x000000033d3d7210 */ /* 0x010fca0001ffe4ff */
        /* <DEDUP_REMOVED lines=56> */
[----:B------:R1:W-:Y:S04]  /*ac7a0*/  STL [R1+0x3568], R13 ;  /* 0x0035680d01007387 */ /* 0x0003e80000100800 */
[----:B-1----:R-:W3:Y:S04]  /*ac7b0*/  LDL.LU R13, [R1+0x3524] ;  /* 0x00352400010d7983 */ /* 0x002ee80000300800 */
[----:B------:R-:W3:Y:S01]  /*ac7c0*/  LDL.LU R16, [R1+0x3550] ;  /* 0x0035500001107983 */ /* 0x000ee20000300800 */
[----:B----4-:R-:W-:-:S05]  /*ac7d0*/  IADD3 R61, P2, PT, R61, R25, RZ ;  /* 0x000000193d3d7210 */ /* 0x010fca0007f5e0ff */
[----:B------:R1:W-:Y:S01]  /*ac7e0*/  STL [R1+0x3534], R61 ;  /* 0x0035343d01007387 */ /* 0x0003e20000100800 */
[----:B------:R-:W-:-:S03]  /*ac7f0*/  IMAD.X R0, R0, 0x1, R3, P3 ;  /* 0x0000000100007824 */ /* 0x000fc600018e0603 */
[----:B-1----:R-:W4:Y:S01]  /*ac800*/  LDL.LU R61, [R1+0x351c] ;  /* 0x00351c00013d7983 */ /* 0x002f220000300800 */
[----:B------:R-:W-:-:S05]  /*ac810*/  IADD3 R60, P3, PT, R60, R25, RZ ;  /* 0x000000193c3c7210 */ /* 0x000fca0007f7e0ff */
[----:B------:R1:W-:Y:S04]  /*ac820*/  STL [R1+0x352c], R60 ;  /* 0x00352c3c01007387 */ /* 0x0003e80000100800 */
        /* <DEDUP_REMOVED lines=23> */
[----:B0-----:R-:W4:Y:S01]  /*ac9a0*/  LDL.LU R0, [R1+0x34f0] ;  /* 0x0034f00001007983 */ /* 0x001f220000300800 */
[----:B--2---:R-:W-:-:S05]  /*ac9b0*/  IMAD.X R12, R12, 0x1, R3, P4 ;  /* 0x000000010c0c7824 */ /* 0x004fca00020e0603 */
[----:B------:R0:W-:Y:S04]  /*ac9c0*/  STL [R1+0x3558], R12 ;  /* 0x0035580c01007387 */ /* 0x0001e80000100800 */
[----:B0-----:R-:W2:Y:S01]  /*ac9d0*/  LDL.LU R12, [R1+0x34bc] ;  /* 0x0034bc00010c7983 */ /* 0x001ea20000300800 */
[----:B---3--:R-:W-:Y:S01]  /*ac9e0*/  IADD3 R13, P4, PT, R13, R25, RZ ;  /* 0x000000190d0d7210 */ /* 0x008fe20007f9e0ff */
[----:B------:R-:W-:-:S04]  /*ac9f0*/  IMAD.X R16, R16, 0x1, R3, P5 ;  /* 0x0000000110107824 */ /* 0x000fc800028e0603 */
[----:B------:R0:W-:Y:S04]  /*aca00*/  STL [R1+0x3524], R13 ;  /* 0x0035240d01007387 */ /* 0x0001e80000100800 */
[----:B0-----:R-:W3:Y:S04]  /*aca10*/  LDL.LU R13, [R1+0x34e8] ;  /* 0x0034e800010d7983 */ /* 0x001ee80000300800 */
[----:B------:R0:W-:Y:S01]  /*aca20*/  STL [R1+0x3550], R16 ;  /* 0x0035501001007387 */ /* 0x0001e20000100800 */
[----:B----4-:R-:W-:-:S03]  /*aca30*/  IADD3 R61, P5, PT, R61, R25, RZ ;  /* 0x000000193d3d7210 */ /* 0x010fc60007fbe0ff */
[----:B0-----:R-:W4:Y:S04]  /*aca40*/  LDL.LU R16, [R1+0x34b4] ;  /* 0x0034b40001107983 */ /* 0x001f280000300800 */
[----:B------:R0:W-:Y:S04]  /*aca50*/  STL [R1+0x351c], R61 ;  /* 0x00351c3d01007387 */ /* 0x0001e80000100800 */
[----:B0-----:R-:W4:Y:S01]  /*aca60*/  LDL.LU R61, [R1+0x34e0] ;  /* 0x0034e000013d7983 */ /* 0x001f220000300800 */
[--C-:B------:R-:W-:Y:S01]  /*aca70*/  IMAD.X R60, R60, 0x1, R3.reuse, P6 ;  /* 0x000000013c3c7824 */ /* 0x100fe200030e0603 */
[-C--:B------:R-:W-:Y:S01]  /*aca80*/  IADD3 R44, P6, PT, R44, R25.reuse, RZ ;  /* 0x000000192c2c7210 */ /* 0x080fe20007fde0ff */
[--C-:B------:R-:W-:Y:S01]  /*aca90*/  IMAD.X R45, R45, 0x1, R3.reuse, P0 ;  /* 0x000000012d2d7824 */ /* 0x100fe200000e0603 */
[-C--:B------:R-:W-:Y:S01]  /*acaa0*/  IADD3 R46, P0, PT, R46, R25.reuse, RZ ;  /* 0x000000192e2e7210 */ /* 0x080fe20007f1e0ff */
[----:B------:R-:W-:Y:S01]  /*acab0*/  IMAD.X R47, R47, 0x1, R3, P1 ;  /* 0x000000012f2f7824 */ /* 0x000fe200008e0603 */
[----:B------:R0:W-:Y:S01]  /*acac0*/  STL [R1+0x3548], R60 ;  /* 0x0035483c01007387 */ /* 0x0001e20000100800 */
        /* <DEDUP_REMOVED lines=38> */
[----:B0-----:R-:W0:Y:S03]  /*acd30*/  LDC R60, c[0x0][0x3ac] ;  /* 0x0000eb00ff3c7b82 */ /* 0x001e260000000800 */
[----:B-1----:R-:W4:Y:S01]  /*acd40*/  LDL.LU R0, [R1+0x34ac] ;  /* 0x0034ac0001007983 */ /* 0x002f220000300800 */
[----:B------:R-:W-:-:S02]  /*acd50*/  IADD3 R17, P2, PT, R17, R25, RZ ;  /* 0x0000001911117210 */ /* 0x000fc40007f5e0ff */
[----:B0-----:R-:W-:-:S05]  /*acd60*/  SHF.L.U32 R60, R60, 0x7, RZ ;  /* 0x000000073c3c7819 */ /* 0x001fca00000006ff */
[----:B------:R-:W-:Y:S01]  /*acd70*/  IMAD.SHL.U32 R60, R60, 0x2, RZ ;  /* 0x000000023c3c7824 */ /* 0x000fe200078e00ff */
[----:B------:R-:W-:Y:S04]  /*acd80*/  STL [R1+0x34c4], R17 ;  /* 0x0034c41101007387 */ /* 0x000fe80000100800 */
[----:B--2---:R-:W-:-:S05]  /*acd90*/  IADD3 R12, P3, PT, R12, R60, RZ ;  /* 0x0000003c0c0c7210 */ /* 0x004fca0007f7e0ff */
[----:B------:R0:W-:Y:S04]  /*acda0*/  STL [R1+0x34bc], R12 ;  /* 0x0034bc0c01007387 */ /* 0x0001e80000100800 */
[----:B0-----:R-:W2:Y:S01]  /*acdb0*/  LDL.LU R12, [R1+0x34d8] ;  /* 0x0034d800010c7983 */ /* 0x001ea20000300800 */
[----:B---3--:R-:W-:-:S05]  /*acdc0*/  IMAD.X R13, R13, 0x1, R3, P4 ;  /* 0x000000010d0d7824 */ /* 0x008fca00020e0603 */
[----:B------:R0:W-:Y:S01]  /*acdd0*/  STL [R1+0x34e8], R13 ;  /* 0x0034e80d01007387 */ /* 0x0001e20000100800 */
[----:B----4-:R-:W-:-:S03]  /*acde0*/  IADD3 R16, P4, PT, R16, R60, RZ ;  /* 0x0000003c10107210 */ /* 0x010fc60007f9e0ff */
[----:B0-----:R-:W3:Y:S04]  /*acdf0*/  LDL.LU R13, [R1+0x34a4] ;  /* 0x0034a400010d7983 */ /* 0x001ee80000300800 */
[----:B------:R0:W-:Y:S01]  /*ace00*/  STL [R1+0x34b4], R16 ;  /* 0x0034b41001007387 */ /* 0x0001e20000100800 */
[----:B------:R-:W-:-:S03]  /*ace10*/  IMAD.X R61, R61, 0x1, R3, P5 ;  /* 0x000000013d3d7824 */ /* 0x000fc600028e0603 */
[----:B0-----:R-:W4:Y:S04]  /*ace20*/  LDL.LU R16, [R1+0x34d0] ;  /* 0x0034d00001107983 */ /* 0x001f280000300800 */
        /* <DEDUP_REMOVED lines=24> */
[----:B------:R-:W-:-:S05]  /*acfb0*/  IADD3 R0, P5, PT, R0, R60, RZ ;  /* 0x0000003c00007210 */ /* 0x000fca0007fbe0ff */
[----:B------:R0:W-:Y:S04]  /*acfc0*/  STL [R1+0x34ac], R0 ;  /* 0x0034ac0001007387 */ /* 0x0001e80000100800 */
[----:B0-----:R-:W4:Y:S01]  /*acfd0*/  LDL.LU R0, [R1+0x3470] ;  /* 0x0034700001007983 */ /* 0x001f220000300800 */
[----:B--2---:R-:W-:-:S05]  /*acfe0*/  IMAD.X R12, R12, 0x1, R3, P6 ;  /* 0x000000010c0c7824 */ /* 0x004fca00030e0603 */
[----:B------:R0:W-:Y:S04]  /*acff0*/  STL [R1+0x34d8], R12 ;  /* 0x0034d80c01007387 */ /* 0x0001e80000100800 */
[----:B0-----:R-:W2:Y:S01]  /*ad000*/  LDL.LU R12, [R1+0x343c] ;  /* 0x00343c00010c7983 */ /* 0x001ea20000300800 */
[----:B---3--:R-:W-:-:S05]  /*ad010*/  IADD3 R13, P6, PT, R13, R60, RZ ;  /* 0x0000003c0d0d7210 */ /* 0x008fca0007fde0ff */
[----:B------:R0:W-:Y:S01]  /*ad020*/  STL [R1+0x34a4], R13 ;  /* 0x0034a40d01007387 */ /* 0x0001e20000100800 */
[--C-:B----4-:R-:W-:Y:S01]  /*ad030*/  IMAD.X R16, R16, 0x1, R3.reuse, P0 ;  /* 0x0000000110107824 */ /* 0x110fe200000e0603 */
[-C--:B------:R-:W-:Y:S02]  /*ad040*/  IADD3 R44, P0, PT, R44, R60.reuse, RZ ;  /* 0x0000003c2c2c7210 */ /* 0x080fe40007f1e0ff */
[----:B0-----:R-:W3:Y:S04]  /*ad050*/  LDL.LU R13, [R1+0x3468] ;  /* 0x00346800010d7983 */ /* 0x001ee80000300800 */
[----:B------:R0:W-:Y:S01]  /*ad060*/  STL [R1+0x34d0], R16 ;  /* 0x0034d01001007387 */ /* 0x0001e20000100800 */
[----:B------:R-:W-:Y:S01]  /*ad070*/  IMAD.X R45, R45, 0x1, R3, P1 ;  /* 0x000000012d2d7824 */ /* 0x000fe200008e0603 */
[----:B------:R-:W-:-:S02]  /*ad080*/  IADD3 R46, P1, PT, R46, R60, RZ ;  /* 0x0000003c2e2e7210 */ /* 0x000fc40007f3e0ff */
[----:B------:R-:W-:Y:S02]  /*ad090*/  IADD3.X R47, PT, PT, R47, R3, RZ, P2, !PT ;  /* 0x000000032f2f7210 */ /* 0x000fe400017fe4ff */
[-C--:B------:R-:W-:Y:S01]  /*ad0a0*/  IADD3 R6, P2, PT, R6, R60.reuse, RZ ;  /* 0x0000003c06067210 */ /* 0x080fe20007f5e0ff */
[--C-:B------:R-:W-:Y:S01]  /*ad0b0*/  IMAD.X R7, R7, 0x1, R2.reuse, P3 ;  /* 0x0000000107077824 */ /* 0x100fe200018e0602 */
[----:B------:R-:W-:Y:S01]  /*ad0c0*/  IADD3 R18, P3, PT, R18, R60, RZ ;  /* 0x0000003c12127210 */ /* 0x000fe20007f7e0ff */
[----:B0-----:R-:W4:Y:S04]  /*ad0d0*/  LDL.LU R16, [R1+0x3434] ;  /* 0x0034340001107983 */ /* 0x001f280000300800 */
        /* <DEDUP_REMOVED lines=38> */
[----:B0-----:R-:W4:Y:S04]  /*ad340*/  LDL.LU R61, [R1+0x3460] ;  /* 0x00346000013d7983 */ /* 0x001f280000300800 */
[----:B------:R-:W-:Y:S01]  /*ad350*/  STL [R1+0x3478], R17 ;  /* 0x0034781101007387 */ /* 0x000fe20000100800 */
[----:B------:R-:W-:-:S05]  /*ad360*/  IMAD.X R0, R0, 0x1, R2, P5 ;  /* 0x0000000100007824 */ /* 0x000fca00028e0602 */
[----:B------:R0:W-:Y:S04]  /*ad370*/  STL [R1+0x3470], R0 ;  /* 0x0034700001007387 */ /* 0x0001e80000100800 */
[----:B0-----:R-:W4:Y:S01]  /*ad380*/  LDL.LU R0, [R1+0x342c] ;  /* 0x00342c0001007983 */ /* 0x001f220000300800 */
[----:B--2---:R-:W-:-:S05]  /*ad390*/  IADD3 R12, P5, PT, R12, R60, RZ ;  /* 0x0000003c0c0c7210 */ /* 0x004fca0007fbe0ff */
[----:B------:R0:W-:Y:S04]  /*ad3a0*/  STL [R1+0x343c], R12 ;  /* 0x00343c0c01007387 */ /* 0x0001e80000100800 */
[----:B0-----:R-:W2:Y:S01]  /*ad3b0*/  LDL.LU R12, [R1+0x3458] ;  /* 0x00345800010c7983 */ /* 0x001ea20000300800 */
[----:B---3--:R-:W-:-:S05]  /*ad3c0*/  IMAD.X R13, R13, 0x1, R2, P6 ;  /* 0x000000010d0d7824 */ /* 0x008fca00030e0602 */
[----:B------:R0:W-:Y:S01]  /*ad3d0*/  STL [R1+0x3468], R13 ;  /* 0x0034680d01007387 */ /* 0x0001e20000100800 */
[----:B----4-:R-:W-:-:S03]  /*ad3e0*/  IADD3 R16, P6, PT, R16, R60, RZ ;  /* 0x0000003c10107210 */ /* 0x010fc60007fde0ff */
[----:B0-----:R-:W3:Y:S04]  /*ad3f0*/  LDL.LU R13, [R1+0x3424] ;  /* 0x00342400010d7983 */ /* 0x001ee80000300800 */
        /* <DEDUP_REMOVED lines=24> */
[----:B------:R-:W-:-:S05]  /*ad580*/  IMAD.X R61, R61, 0x1, R2, P0 ;  /* 0x000000013d3d7824 */ /* 0x000fca00000e0602 */
[----:B------:R0:W-:Y:S04]  /*ad590*/  STL [R1+0x3460], R61 ;  /* 0x0034603d01007387 */ /* 0x0001e80000100800 */
[----:B0-----:R-:W4:Y:S01]  /*ad5a0*/  LDL.LU R61, [R1+0x33dc] ;  /* 0x0033dc00013d7983 */ /* 0x001f220000300800 */
[----:B------:R-:W-:-:S05]  /*ad5b0*/  IADD3 R0, P0, PT, R0, R60, RZ ;  /* 0x0000003c00007210 */ /* 0x000fca0007f1e0ff */
[----:B------:R0:W-:Y:S04]  /*ad5c0*/  STL [R1+0x342c], R0 ;  /* 0x00342c0001007387 */ /* 0x0001e80000100800 */
[----:B0-----:R-:W4:Y:S01]  /*ad5d0*/  LDL.LU R0, [R1+0x3cb8] ;  /* 0x003cb80001007983 */ /* 0x001f220000300800 */
[----:B--2---:R-:W-:-:S05]  /*ad5e0*/  IMAD.X R12, R12, 0x1, R2, P1 ;  /* 0x000000010c0c7824 */ /* 0x004fca00008e0602 */
[----:B------:R0:W-:Y:S04]  /*ad5f0*/  STL [R1+0x3458], R12 ;  /* 0x0034580c01007387 */ /* 0x0001e80000100800 */
[----:B0-----:R-:W2:Y:S01]  /*ad600*/  LDL.LU R12, [R1+0x33d4] ;  /* 0x0033d400010c7983 */ /* 0x001ea20000300800 */
        /* <DEDUP_REMOVED lines=8> */
[----:B------:R-:W-:Y:S01]  /*ad690*/  IMAD.X R18, R18, 0x1, R2, P5 ;  /* 0x0000000112127824 */ /* 0x000fe200028e0602 */
[----:B------:R-:W-:Y:S01]  /*ad6a0*/  IADD3 R19, P5, PT, R19, R60, RZ ;  /* 0x0000003c13137210 */ /* 0x000fe20007fbe0ff */
[----:B0-----:R-:W3:Y:S04]  /*ad6b0*/  LDL.LU R13, [R1+0x3cb0] ;  /* 0x003cb000010d7983 */ /* 0x001ee80000300800 */
        /* <DEDUP_REMOVED lines=38> */
[----:B0-----:R-:W4:Y:S04]  /*ad920*/  LDL.LU R16, [R1+0x33cc] ;  /* 0x0033cc0001107983 */ /* 0x001f280000300800 */
[----:B------:R-:W-:Y:S04]  /*ad930*/  STL [R1+0x33e4], R17 ;  /* 0x0033e41101007387 */ /* 0x000fe80000100800 */
[----:B------:R0:W-:Y:S04]  /*ad940*/  STL [R1+0x33dc], R61 ;  /* 0x0033dc3d01007387 */ /* 0x0001e80000100800 */
[----:B0-----:R-:W4:Y:S01]  /*ad950*/  LDL.LU R61, [R1+0x33f8] ;  /* 0x0033f800013d7983 */ /* 0x001f220000300800 */
[----:B------:R-:W-:-:S05]  /*ad960*/  IMAD.X R0, R0, 0x1, R2, P0 ;  /* 0x0000000100007824 */ /* 0x000fca00000e0602 */
[----:B------:R0:W-:Y:S04]  /*ad970*/  STL [R1+0x3cb8], R0 ;  /* 0x003cb80001007387 */ /* 0x0001e80000100800 */
[----:B0-----:R-:W4:Y:S01]  /*ad980*/  LDL.LU R0, [R1+0x33c4] ;  /* 0x0033c40001007983 */ /* 0x001f220000300800 */
[----:B--2---:R-:W-:-:S05]  /*ad990*/  IADD3 R12, P0, PT, R12, R60, RZ ;  /* 0x0000003c0c0c7210 */ /* 0x004fca0007f1e0ff */
[----:B------:R0:W-:Y:S04]  /*ad9a0*/  STL [R1+0x33d4], R12 ;  /* 0x0033d40c01007387 */ /* 0x0001e80000100800 */
[----:B0-----:R-:W2:Y:S04]  /*ad9b0*/  LDL.LU R12, [R1+0x33f0] ;  /* 0x0033f000010c7983 */ /* 0x001ea80000300800 */
        /* <DEDUP_REMOVED lines=24> */
[----:B0-----:R-:W3:Y:S01]  /*adb40*/  LDL.LU R13, [R1+0x3364] ;  /* 0x00336400010d7983 */ /* 0x001ee20000300800 */
[----:B----4-:R-:W-:-:S05]  /*adb50*/  IADD3 R16, P1, PT, R16, R60, RZ ;  /* 0x0000003c10107210 */ /* 0x010fca0007f3e0ff */
[----:B------:R0:W-:Y:S01]  /*adb60*/  STL [R1+0x33cc], R16 ;  /* 0x0033cc1001007387 */ /* 0x0001e20000100800 */
[----:B------:R-:W-:-:S03]  /*adb70*/  IMAD.X R61, R61, 0x1, R2, P2 ;  /* 0x000000013d3d7824 */ /* 0x000fc600010e0602 */
[----:B0-----:R-:W4:Y:S04]  /*adb80*/  LDL.LU R16, [R1+0x3390] ;  /* 0x0033900001107983 */ /* 0x001f280000300800 */
[----:B------:R0:W-:Y:S04]  /*adb90*/  STL [R1+0x33f8], R61 ;  /* 0x0033f83d01007387 */ /* 0x0001e80000100800 */
[----:B0-----:R-:W4:Y:S01]  /*adba0*/  LDL.LU R61, [R1+0x335c] ;  /* 0x00335c00013d7983 */ /* 0x001f220000300800 */
[----:B------:R-:W-:-:S05]  /*adbb0*/  IADD3 R0, P2, PT, R0, R60, RZ ;  /* 0x0000003c00007210 */ /* 0x000fca0007f5e0ff */
[----:B------:R0:W-:Y:S04]  /*adbc0*/  STL [R1+0x33c4], R0 ;  /* 0x0033c40001007387 */ /* 0x0001e80000100800 */
[----:B0-----:R-:W4:Y:S01]  /*adbd0*/  LDL.LU R0, [R1+0x3388] ;  /* 0x0033880001007983 */ /* 0x001f220000300800 */
[--C-:B--2---:R-:W-:Y:S01]  /*adbe0*/  IMAD.X R12, R12, 0x1, R2.reuse, P3 ;  /* 0x000000010c0c7824 */ /* 0x104fe200018e0602 */
[-C--:B------:R-:W-:Y:S01]  /*adbf0*/  IADD3 R44, P3, PT, R44, R60.reuse, RZ ;  /* 0x0000003c2c2c7210 */ /* 0x080fe20007f7e0ff */
[--C-:B------:R-:W-:Y:S01]  /*adc00*/  IMAD.X R45, R45, 0x1, R2.reuse, P4 ;  /* 0x000000012d2d7824 */ /* 0x100fe200020e0602 */
[-C--:B------:R-:W-:Y:S02]  /*adc10*/  IADD3 R46, P4, PT, R46, R60.reuse, RZ ;  /* 0x0000003c2e2e7210 */ /* 0x080fe40007f9e0ff */
[----:B------:R0:W-:Y:S04]  /*adc20*/  STL [R1+0x33f0], R12 ;  /* 0x0033f00c01007387 */ /* 0x0001e80000100800 */
[----:B0-----:R-:W2:Y:S04]  /*adc30*/  LDL.LU R12, [R1+0x3354] ;  /* 0x00335400010c7983 */ /* 0x001ea80000300800 */
[----:B------:R-:W-:Y:S01]  /*adc40*/  STL [R1+0x33bc], R44 ;  /* 0x0033bc2c01007387 */ /* 0x000fe20000100800 */
[--C-:B---3--:R-:W-:Y:S01]  /*adc50*/  IMAD.X R47, R47, 0x1, R2.reuse, P5 ;  /* 0x000000012f2f7824 */ /* 0x108fe200028e0602 */
        /* <DEDUP_REMOVED lines=40> */
[----:B0-----:R-:W3:Y:S04]  /*adee0*/  LDL.LU R13, [R1+0x3380] ;  /* 0x00338000010d7983 */ /* 0x001ee80000300800 */
[----:B------:R-:W-:Y:S01]  /*adef0*/  STL [R1+0x3398], R17 ;  /* 0x0033981101007387 */ /* 0x000fe20000100800 */
[----:B----4-:R-:W-:-:S05]  /*adf00*/  IMAD.X R16, R16, 0x1, R2, P1 ;  /* 0x0000000110107824 */ /* 0x010fca00008e0602 */
[----:B------:R0:W-:Y:S01]  /*adf10*/  STL [R1+0x3390], R16 ;  /* 0x0033901001007387 */ /* 0x0001e20000100800 */
[----:B------:R-:W-:-:S03]  /*adf20*/  IADD3 R61, P1, PT, R61, R60, RZ ;  /* 0x0000003c3d3d7210 */ /* 0x000fc60007f3e0ff */
[----:B0-----:R-:W4:Y:S04]  /*adf30*/  LDL.LU R16, [R1+0x334c] ;  /* 0x00334c0001107983 */ /* 0x001f280000300800 */
[----:B------:R0:W-:Y:S04]  /*adf40*/  STL [R1+0x335c], R61 ;  /* 0x00335c3d01007387 */ /* 0x0001e80000100800 */
[----:B0-----:R-:W4:Y:S01]  /*adf50*/  LDL.LU R61, [R1+0x3378] ;  /* 0x00337800013d7983 */ /* 0x001f220000300800 */
[----:B------:R-:W-:-:S05]  /*adf60*/  IMAD.X R0, R0, 0x1, R2, P2 ;  /* 0x0000000100007824 */ /* 0x000fca00010e0602 */
[----:B------:R0:W-:Y:S04]  /*adf70*/  STL [R1+0x3388], R0 ;  /* 0x0033880001007387 */ /* 0x0001e80000100800 */
[----:B0-----:R-:W4:Y:S04]  /*adf80*/  LDL.LU R0, [R1+0x3344] ;  /* 0x0033440001007983 */ /* 0x001f280000300800 */
        /* <DEDUP_REMOVED lines=24> */
[----:B0-----:R-:W2:Y:S01]  /*ae110*/  LDL.LU R12, [R1+0x3318] ;  /* 0x00331800010c7983 */ /* 0x001ea20000300800 */
[----:B---3--:R-:W-:-:S05]  /*ae120*/  IMAD.X R13, R13, 0x1, R2, P3 ;  /* 0x000000010d0d7824 */ /* 0x008fca00018e0602 */
[----:B------:R0:W-:Y:S04]  /*ae130*/  STL [R1+0x3380], R13 ;  /* 0x0033800d01007387 */ /* 0x0001e80000100800 */
        /* <DEDUP_REMOVED lines=19> */
[--C-:B------:R-:W-:Y:S01]  /*ae270*/  IMAD.X R18, R18, 0x1, R2.reuse, P1 ;  /* 0x0000000112127824 */ /* 0x100fe200008e0602 */
[----:B------:R-:W-:Y:S01]  /*ae280*/  IADD3 R19, P1, PT, R19, R60, RZ ;  /* 0x0000003c13137210 */ /* 0x000fe20007f3e0ff */
        /* <DEDUP_REMOVED lines=34> */
[----:B0-----:R-:W2:Y:S04]  /*ae4b0*/  LDL.LU R12, [R1+0x32d4] ;  /* 0x0032d400010c7983 */ /* 0x001ea80000300800 */
[----:B------:R-:W-:Y:S01]  /*ae4c0*/  STL [R1+0x32ec], R17 ;  /* 0x0032ec1101007387 */ /* 0x000fe20000100800 */
[----:B---3--:R-:W-:-:S05]  /*ae4d0*/  IADD3 R13, P2, PT, R13, R60, RZ ;  /* 0x0000003c0d0d7210 */ /* 0x008fca0007f5e0ff */
[----:B------:R0:W-:Y:S04]  /*ae4e0*/  STL [R1+0x32e4], R13 ;  /* 0x0032e40d01007387 */ /* 0x0001e80000100800 */
[----:B0-----:R-:W3:Y:S01]  /*ae4f0*/  LDL.LU R13, [R1+0x3300] ;  /* 0x00330000010d7983 */ /* 0x001ee20000300800 */
[----:B----4-:R-:W-:-:S05]  /*ae500*/  IMAD.X R16, R16, 0x1, R2, P3 ;  /* 0x0000000110107824 */ /* 0x010fca00018e0602 */
[----:B------:R0:W-:Y:S01]  /*ae510*/  STL [R1+0x3310], R16 ;  /* 0x0033101001007387 */ /* 0x0001e20000100800 */
[----:B------:R-:W-:-:S03]  /*ae520*/  IADD3 R61, P3, PT, R61, R60, RZ ;  /* 0x0000003c3d3d7210 */ /* 0x000fc60007f7e0ff */
[----:B0-----:R-:W4:Y:S04]  /*ae530*/  LDL.LU R16, [R1+0x32cc] ;  /* 0x0032cc0001107983 */ /* 0x001f280000300800 */
[----:B------:R0:W-:Y:S04]  /*ae540*/  STL [R1+0x32dc], R61 ;  /* 0x0032dc3d01007387 */ /* 0x0001e80000100800 */
[----:B0-----:R-:W4:Y:S04]  /*ae550*/  LDL.LU R61, [R1+0x32f8] ;  /* 0x0032f800013d7983 */ /* 0x001f280000300800 */
[----:B------:R-:W4:Y:S04]  /*ae560*/  LDL.LU R44, [R1+0x32c4] ;  /* 0x0032c400012c7983 */ /* 0x000f280000300800 */
[----:B------:R-:W4:Y:S04]  /*ae570*/  LDL.LU R45, [R1+0x32f0] ;  /* 0x0032f000012d7983 */ /* 0x000f280000300800 */
[----:B------:R-:W4:Y:S01]  /*ae580*/  LDL.LU R46, [R1+0x32bc] ;  /* 0x0032bc00012e7983 */ /* 0x000f220000300800 */
[----:B------:R-:W-:-:S05]  /*ae590*/  IMAD.X R0, R0, 0x1, R2, P4 ;  /* 0x0000000100007824 */ /* 0x000fca00020e0602 */
        /* <DEDUP_REMOVED lines=21> */
[----:B--2---:R-:W-:-:S05]  /*ae6f0*/  IADD3 R12, P4, PT, R12, R60, RZ ;  /* 0x0000003c0c0c7210 */ /* 0x004fca0007f9e0ff */
[----:B------:R0:W-:Y:S04]  /*ae700*/  STL [R1+0x32d4], R12 ;  /* 0x0032d40c01007387 */ /* 0x0001e80000100800 */
[----:B0-----:R-:W2:Y:S01]  /*ae710*/  LDL.LU R12, [R1+0x3298] ;  /* 0x00329800010c7983 */ /* 0x001ea20000300800 */
[----:B---3--:R-:W-:-:S05]  /*ae720*/  IMAD.X R13, R13, 0x1, R2, P5 ;  /* 0x000000010d0d7824 */ /* 0x008fca00028e0602 */
[----:B------:R0:W-:Y:S04]  /*ae730*/  STL [R1+0x3300], R13 ;  /* 0x0033000d01007387 */ /* 0x0001e80000100800 */
[----:B0-----:R-:W3:Y:S01]  /*ae740*/  LDL.LU R13, [R1+0x3264] ;  /* 0x00326400010d7983 */ /* 0x001ee20000300800 */
[----:B----4-:R-:W-:-:S05]  /*ae750*/  IADD3 R16, P5, PT, R16, R60, RZ ;  /* 0x0000003c10107210 */ /* 0x010fca0007fbe0ff */
[----:B------:R0:W-:Y:S01]  /*ae760*/  STL [R1+0x32cc], R16 ;  /* 0x0032cc1001007387 */ /* 0x0001e20000100800 */
[--C-:B------:R-:W-:Y:S01]  /*ae770*/  IMAD.X R61, R61, 0x1, R2.reuse, P6 ;  /* 0x000000013d3d7824 */ /* 0x100fe200030e0602 */
[-C--:B------:R-:W-:Y:S02]  /*ae780*/  IADD3 R44, P6, PT, R44, R60.reuse, RZ ;  /* 0x0000003c2c2c7210 */ /* 0x080fe40007fde0ff */
[----:B0-----:R-:W4:Y:S04]  /*ae790*/  LDL.LU R16, [R1+0x3290] ;  /* 0x0032900001107983 */ /* 0x001f280000300800 */
[----:B------:R0:W-:Y:S01]  /*ae7a0*/  STL [R1+0x32f8], R61 ;  /* 0x0032f83d01007387 */ /* 0x0001e20000100800 */
[----:B------:R-:W-:Y:S01]  /*ae7b0*/  IMAD.X R45, R45, 0x1, R2, P0 ;  /* 0x000000012d2d7824 */ /* 0x000fe200000e0602 */
[----:B------:R-:W-:-:S02]  /*ae7c0*/  IADD3 R46, P0, PT, R46, R60, RZ ;  /* 0x0000003c2e2e7210 */ /* 0x000fc40007f1e0ff */
[----:B0-----:R-:W4:Y:S04]  /*ae7d0*/  LDL.LU R61, [R1+0x325c] ;  /* 0x00325c00013d7983 */ /* 0x001f280000300800 */
[----:B------:R-:W-:Y:S04]  /*ae7e0*/  STL [R1+0x32c4], R44 ;  /* 0x0032c42c01007387 */ /* 0x000fe80000100800 */
[----:B------:R-:W-:Y:S01]  /*ae7f0*/  STL [R1+0x32f0], R45 ;  /* 0x0032f02d01007387 */ /* 0x000fe20000100800 */
        /* <DEDUP_REMOVED lines=42> */
[----:B--2---:R-:W-:-:S05]  /*aeaa0*/  IADD3.X R12, PT, PT, R12, R2, RZ, P4, !PT ;  /* 0x000000020c0c7210 */ /* 0x004fca00027fe4ff */
[----:B------:R0:W-:Y:S04]  /*aeab0*/  STL [R1+0x3298], R12 ;  /* 0x0032980c01007387 */ /* 0x0001e80000100800 */
[----:B0-----:R-:W2:Y:S01]  /*aeac0*/  LDL.LU R12, [R1+0x3254] ;  /* 0x00325400010c7983 */ /* 0x001ea20000300800 */
[----:B---3--:R-:W-:-:S05]  /*aead0*/  IADD3 R13, P4, PT, R13, R60, RZ ;  /* 0x0000003c0d0d7210 */ /* 0x008fca0007f9e0ff */
[----:B------:R0:W-:Y:S04]  /*aeae0*/  STL [R1+0x3264], R13 ;  /* 0x0032640d01007387 */ /* 0x0001e80000100800 */
[----:B0-----:R-:W3:Y:S01]  /*aeaf0*/  LDL.LU R13, [R1+0x3280] ;  /* 0x00328000010d7983 */ /* 0x001ee20000300800 */
[----:B----4-:R-:W-:-:S05]  /*aeb00*/  IMAD.X R16, R16, 0x1, R2, P5 ;  /* 0x0000000110107824 */ /* 0x010fca00028e0602 */
[----:B------:R0:W-:Y:S01]  /*aeb10*/  STL [R1+0x3290], R16 ;  /* 0x0032901001007387 */ /* 0x0001e20000100800 */
[----:B------:R-:W-:-:S03]  /*aeb20*/  IADD3 R61, P5, PT, R61, R60, RZ ;  /* 0x0000003c3d3d7210 */ /* 0x000fc60007fbe0ff */
        /* <DEDUP_REMOVED lines=28> */
[----:B--2---:R-:W-:-:S05]  /*aecf0*/  IADD3 R12, P6, PT, R12, R60, RZ ;  /* 0x0000003c0c0c7210 */ /* 0x004fca0007fde0ff */
[----:B------:R0:W-:Y:S04]  /*aed00*/  STL [R1+0x3254], R12 ;  /* 0x0032540c01007387 */ /* 0x0001e80000100800 */
[----:B0-----:R-:W2:Y:S01]  /*aed10*/  LDL.LU R12, [R1+0x3218] ;  /* 0x00321800010c7983 */ /* 0x001ea20000300800 */
[----:B---3--:R-:W-:-:S05]  /*aed20*/  IMAD.X R13, R13, 0x1, R2, P0 ;  /* 0x000000010d0d7824 */ /* 0x008fca00000e0602 */
[----:B------:R0:W-:Y:S04]  /*aed30*/  STL [R1+0x3280], R13 ;  /* 0x0032800d01007387 */ /* 0x0001e80000100800 */
[----:B0-----:R-:W3:Y:S01]  /*aed40*/  LDL.LU R13, [R1+0x31e4] ;  /* 0x0031e400010d7983 */ /* 0x001ee20000300800 */
        /* <DEDUP_REMOVED lines=9> */
[----:B------:R-:W-:Y:S01]  /*aede0*/  IADD3 R19, P4, PT, R19, R60, RZ ;  /* 0x0000003c13137210 */ /* 0x000fe20007f9e0ff */
[----:B0-----:R-:W4:Y:S04]  /*aedf0*/  LDL.LU R16, [R1+0x3210] ;  /* 0x0032100001107983 */ /* 0x001f280000300800 */
        /* <DEDUP_REMOVED lines=37> */
[----:B0-----:R-:W4:Y:S01]  /*af050*/  LDL.LU R61, [R1+0x31dc] ;  /* 0x0031dc00013d7983 */ /* 0x001f220000300800 */
[----:B------:R-:W-:-:S03]  /*af060*/  IADD3 R0, P5, PT, R0, R60, RZ ;  /* 0x0000003c00007210 */ /* 0x000fc60007fbe0ff */
[----:B------:R-:W-:Y:S04]  /*af070*/  STL [R1+0x31f4], R17 ;  /* 0x0031f41101007387 */ /* 0x000fe80000100800 */
[----:B------:R0:W-:Y:S04]  /*af080*/  STL [R1+0x31ec], R0 ;  /* 0x0031ec0001007387 */ /* 0x0001e80000100800 */
[----:B0-----:R-:W4:Y:S01]  /*af090*/  LDL.LU R0, [R1+0x3208] ;  /* 0x0032080001007983 */ /* 0x001f220000300800 */
[----:B--2---:R-:W-:-:S05]  /*af0a0*/  IMAD.X R12, R12, 0x1, R2, P6 ;  /* 0x000000010c0c7824 */ /* 0x004fca00030e0602 */
[----:B------:R0:W-:Y:S04]  /*af0b0*/  STL [R1+0x3218], R12 ;  /* 0x0032180c01007387 */ /* 0x0001e80000100800 */
[----:B0-----:R-:W2:Y:S01]  /*af0c0*/  LDL.LU R12, [R1+0x31d4] ;  /* 0x0031d400010c7983 */ /* 0x001ea20000300800 */
[----:B---3--:R-:W-:-:S05]  /*af0d0*/  IADD3 R13, P6, PT, R13, R60, RZ ;  /* 0x0000003c0d0d7210 */ /* 0x008fca0007fde0ff */
[----:B------:R0:W-:Y:S04]  /*af0e0*/  STL [R1+0x31e4], R13 ;  /* 0x0031e40d01007387 */ /* 0x0001e80000100800 */
[----:B0-----:R-:W3:Y:S04]  /*af0f0*/  LDL.LU R13, [R1+0x3200] ;  /* 0x00320000010d7983 */ /* 0x001ee80000300800 */
[----:B------:R-:W3:Y:S04]  /*af100*/  LDL.LU R44, [R1+0x31cc] ;  /* 0x0031cc00012c7983 */ /* 0x000ee80000300800 */
[----:B------:R-:W3:Y:S04]  /*af110*/  LDL.LU R45, [R1+0x31f8] ;  /* 0x0031f800012d7983 */ /* 0x000ee80000300800 */
[----:B------:R-:W3:Y:S01]  /*af120*/  LDL.LU R46, [R1+0x31c4] ;  /* 0x0031c400012e7983 */ /* 0x000ee20000300800 */
[----:B----4-:R-:W-:-:S05]  /*af130*/  IMAD.X R16, R16, 0x1, R2, P0 ;  /* 0x0000000110107824 */ /* 0x010fca00000e0602 */
        /* <DEDUP_REMOVED lines=24> */
[----:B------:R-:W-:-:S05]  /*af2c0*/  IADD3.X R0, PT, PT, R0, R2, RZ, P1, !PT ;  /* 0x0000000200007210 */ /* 0x000fca0000ffe4ff */
[----:B------:R0:W-:Y:S04]  /*af2d0*/  STL [R1+0x3208], R0 ;  /* 0x0032080001007387 */ /* 0x0001e80000100800 */
[----:B0-----:R-:W4:Y:S01]  /*af2e0*/  LDL.LU R0, [R1+0x316c] ;  /* 0x00316c0001007983 */ /* 0x001f220000300800 */
[----:B--2---:R-:W-:-:S05]  /*af2f0*/  IADD3 R12, P1, PT, R12, R60, RZ ;  /* 0x0000003c0c0c7210 */ /* 0x004fca0007f3e0ff */
[----:B------:R0:W-:Y:S04]  /*af300*/  STL [R1+0x31d4], R12 ;  /* 0x0031d40c01007387 */ /* 0x0001e80000100800 */
[----:B0-----:R-:W2:Y:S01]  /*af310*/  LDL.LU R12, [R1+0x3198] ;  /* 0x00319800010c7983 */ /* 0x001ea20000300800 */
[--C-:B---3--:R-:W-:Y:S01]  /*af320*/  IMAD.X R13, R13, 0x1, R2.reuse, P2 ;  /* 0x000000010d0d7824 */ /* 0x108fe200010e0602 */
[-C--:B------:R-:W-:Y:S01]  /*af330*/  IADD3 R44, P2, PT, R44, R60.reuse, RZ ;  /* 0x0000003c2c2c7210 */ /* 0x080fe20007f5e0ff */
[--C-:B------:R-:W-:Y:S01]  /*af340*/  IMAD.X R45, R45, 0x1, R2.reuse, P3 ;  /* 0x000000012d2d7824 */ /* 0x100fe200018e0602 */
[-C--:B------:R-:W-:Y:S02]  /*af350*/  IADD3 R46, P3, PT, R46, R60.reuse, RZ ;  /* 0x0000003c2e2e7210 */ /* 0x080fe40007f7e0ff */
[----:B------:R0:W-:Y:S01]  /*af360*/  STL [R1+0x3200], R13 ;  /* 0x0032000d01007387 */ /* 0x0001e20000100800 */
[--C-:B----4-:R-:W-:Y:S01]  /*af370*/  IMAD.X R47, R47, 0x1, R2.reuse, P4 ;  /* 0x000000012f2f7824 */ /* 0x110fe200020e0602 */
[-C--:B------:R-:W-:Y:S01]  /*af380*/  IADD3 R6, P4, PT, R6, R60.reuse, RZ ;  /* 0x0000003c06067210 */ /* 0x080fe20007f9e0ff */
[----:B------:R-:W-:Y:S01]  /*af390*/  IMAD.X R7, R7, 0x1, R2, P5 ;  /* 0x0000000107077824 */ /* 0x000fe200028e0602 */
[----:B0-----:R-:W3:Y:S04]  /*af3a0*/  LDL.LU R13, [R1+0x3164] ;  /* 0x00316400010d7983 */ /* 0x001ee80000300800 */
        /* <DEDUP_REMOVED lines=39> */
[----:B0-----:R-:W4:Y:S01]  /*af620*/  LDL.LU R16, [R1+0x3190] ;  /* 0x0031900001107983 */ /* 0x001f220000300800 */
[----:B------:R-:W-:-:S03]  /*af630*/  IMAD.X R61, R61, 0x1, R2, P0 ;  /* 0x000000013d3d7824 */ /* 0x000fc600000e0602 */
[----:B------:R-:W-:Y:S04]  /*af640*/  STL [R1+0x31a8], R17 ;  /* 0x0031a81101007387 */ /* 0x000fe80000100800 */
[----:B------:R0:W-:Y:S04]  /*af650*/  STL [R1+0x31a0], R61 ;  /* 0x0031a03d01007387 */ /* 0x0001e80000100800 */
[----:B0-----:R-:W4:Y:S01]  /*af660*/  LDL.LU R61, [R1+0x315c] ;  /* 0x00315c00013d7983 */ /* 0x001f220000300800 */
[----:B------:R-:W-:-:S05]  /*af670*/  IADD3 R0, P0, PT, R0, R60, RZ ;  /* 0x0000003c00007210 */ /* 0x000fca0007f1e0ff */
[----:B------:R0:W-:Y:S04]  /*af680*/  STL [R1+0x316c], R0 ;  /* 0x00316c0001007387 */ /* 0x0001e80000100800 */
[----:B0-----:R-:W4:Y:S01]  /*af690*/  LDL.LU R0, [R1+0x3188] ;  /* 0x0031880001007983 */ /* 0x001f220000300800 */
[----:B--2---:R-:W-:-:S05]  /*af6a0*/  IMAD.X R12, R12, 0x1, R2, P1 ;  /* 0x000000010c0c7824 */ /* 0x004fca00008e0602 */
[----:B------:R0:W-:Y:S04]  /*af6b0*/  STL [R1+0x3198], R12 ;  /* 0x0031980c01007387 */ /* 0x0001e80000100800 */
[----:B0-----:R-:W2:Y:S04]  /*af6c0*/  LDL.LU R12, [R1+0x3154] ;  /* 0x00315400010c7983 */ /* 0x001ea80000300800 */
        /* <DEDUP_REMOVED lines=25> */
[----:B----4-:R-:W-:-:S05]  /*af860*/  IMAD.X R16, R16, 0x1, R2, P2 ;  /* 0x0000000110107824 */ /* 0x010fca00010e0602 */
[----:B------:R0:W-:Y:S04]  /*af870*/  STL [R1+0x3190], R16 ;  /* 0x0031901001007387 */ /* 0x0001e80000100800 */
[----:B0-----:R-:W4:Y:S01]  /*af880*/  LDL.LU R16, [R1+0x30f4] ;  /* 0x0030f40001107983 */ /* 0x001f220000300800 */
[----:B------:R-:W-:-:S05]  /*af890*/  IADD3 R61, P2, PT, R61, R60, RZ ;  /* 0x0000003c3d3d7210 */ /* 0x000fca0007f5e0ff */
[----:B------:R0:W-:Y:S04]  /*af8a0*/  STL [R1+0x315c], R61 ;  /* 0x00315c3d01007387 */ /* 0x0001e80000100800 */
[----:B0-----:R-:W4:Y:S01]  /*af8b0*/  LDL.LU R61, [R1+0x3120] ;  /* 0x00312000013d7983 */ /* 0x001f220000300800 */
[----:B------:R-:W-:-:S05]  /*af8c0*/  IMAD.X R0, R0, 0x1, R2, P3 ;  /* 0x0000000100007824 */ /* 0x000fca00018e0602 */
[----:B------:R0:W-:Y:S04]  /*af8d0*/  STL [R1+0x3188], R0 ;  /* 0x0031880001007387 */ /* 0x0001e80000100800 */
[----:B0-----:R-:W4:Y:S01]  /*af8e0*/  LDL.LU R0, [R1+0x30ec] ;  /* 0x0030ec0001007983 */ /* 0x001f220000300800 */
[-C--:B--2---:R-:W-:Y:S01]  /*af8f0*/  IADD3 R12, P3, PT, R12, R60.reuse, RZ ;  /* 0x0000003c0c0c7210 */ /* 0x084fe20007f7e0ff */
[--C-:B------:R-:W-:Y:S01]  /*af900*/  IMAD.X R44, R44, 0x1, R2.reuse, P4 ;  /* 0x000000012c2c7824 */ /* 0x100fe200020e0602 */
[----:B------:R-:W-:Y:S02]  /*af910*/  IADD3 R45, P4, PT, R45, R60, RZ ;  /* 0x0000003c2d2d7210 */ /* 0x000fe40007f9e0ff */
[----:B------:R-:W-:Y:S01]  /*af920*/  IADD3.X R46, PT, PT, R46, R2, RZ, P5, !PT ;  /* 0x000000022e2e7210 */ /* 0x000fe20002ffe4ff */
[----:B------:R0:W-:Y:S04]  /*af930*/  STL [R1+0x3154], R12 ;  /* 0x0031540c01007387 */ /* 0x0001e80000100800 */
[----:B0-----:R-:W2:Y:S04]  /*af940*/  LDL.LU R12, [R1+0x3118] ;  /* 0x00311800010c7983 */ /* 0x001ea80000300800 */
[----:B------:R-:W-:Y:S04]  /*af950*/  STL [R1+0x3180], R44 ;  /* 0x0031802c01007387 */ /* 0x000fe80000100800 */
[----:B------:R-:W-:Y:S01]  /*af960*/  STL [R1+0x314c], R45 ;  /* 0x00314c2d01007387 */ /* 0x000fe20000100800 */
[-C--:B---3--:R-:W-:Y:S01]  /*af970*/  IADD3 R47, P5, PT, R47, R60.reuse, RZ ;  /* 0x0000003c2f2f7210 */ /* 0x088fe20007fbe0ff */
        /* <DEDUP_REMOVED lines=39> */
[----:B0-----:R-:W3:Y:S04]  /*afbf0*/  LDL.LU R13, [R1+0x30e4] ;  /* 0x0030e400010d7983 */ /* 0x001ee80000300800 */
[----:B------:R-:W-:Y:S01]  /*afc00*/  STL [R1+0x30fc], R17 ;  /* 0x0030fc1101007387 */ /* 0x000fe20000100800 */
[----:B----4-:R-:W-:-:S05]  /*afc10*/  IADD3 R16, P1, PT, R16, R60, RZ ;  /* 0x0000003c10107210 */ /* 0x010fca0007f3e0ff */
[----:B------:R0:W-:Y:S04]  /*afc20*/  STL [R1+0x30f4], R16 ;  /* 0x0030f41001007387 */ /* 0x0001e80000100800 */
[----:B0-----:R-:W4:Y:S01]  /*afc30*/  LDL.LU R16, [R1+0x3110] ;  /* 0x0031100001107983 */ /* 0x001f220000300800 */
[----:B------:R-:W-:-:S05]  /*afc40*/  IMAD.X R61, R61, 0x1, R2, P2 ;  /* 0x000000013d3d7824 */ /* 0x000fca00010e0602 */
[----:B------:R0:W-:Y:S04]  /*afc50*/  STL [R1+0x3120], R61 ;  /* 0x0031203d01007387 */ /* 0x0001e80000100800 */
[----:B0-----:R-:W4:Y:S01]  /*afc60*/  LDL.LU R61, [R1+0x30dc] ;  /* 0x0030dc00013d7983 */ /* 0x001f220000300800 */
[----:B------:R-:W-:-:S05]  /*afc70*/  IADD3 R0, P2, PT, R0, R60, RZ ;  /* 0x0000003c00007210 */ /* 0x000fca0007f5e0ff */
[----:B------:R0:W-:Y:S04]  /*afc80*/  STL [R1+0x30ec], R0 ;  /* 0x0030ec0001007387 */ /* 0x0001e80000100800 */
[----:B0-----:R-:W4:Y:S04]  /*afc90*/  LDL.LU R0, [R1+0x3108] ;  /* 0x0031080001007983 */ /* 0x001f280000300800 */
        /* <DEDUP_REMOVED lines=25> */
[----:B---3--:R-:W-:-:S05]  /*afe30*/  IADD3 R13, P3, PT, R13, R60, RZ ;  /* 0x0000003c0d0d7210 */ /* 0x008fca0007f7e0ff */
[----:B------:R0:W-:Y:S04]  /*afe40*/  STL [R1+0x30e4], R13 ;  /* 0x0030e40d01007387 */ /* 0x0001e80000100800 */
        /* <DEDUP_REMOVED lines=18> */
[----:B------:R-:W-:Y:S01]  /*aff70*/  IMAD.X R7, R7, 0x1, R2, P1 ;  /* 0x0000000107077824 */ /* 0x000fe200008e0602 */
[----:B------:R-:W-:-:S02]  /*aff80*/  IADD3 R18, P1, PT, R18, R60, RZ ;  /* 0x0000003c12127210 */ /* 0x000fc40007f3e0ff */
[----:B------:R-:W-:Y:S01]  /*aff90*/  IADD3.X R19, PT, PT, R19, R2, RZ, P2, !PT ;  /* 0x0000000213137210 */ /* 0x000fe200017fe4ff */
        /* <DEDUP_REMOVED lines=34> */
[----:B0-----:R-:W2:Y:S04]  /*b01c0*/  LDL.LU R12, [R1+0x3098] ;  /* 0x00309800010c7983 */ /* 0x001ea80000300800 */
[----:B------:R-:W-:Y:S01]  /*b01d0*/  STL [R1+0x30b0], R17 ;  /* 0x0030b01101007387 */ /* 0x000fe20000100800 */
[----:B---3--:R-:W-:-:S05]  /*b01e0*/  IMAD.X R13, R13, 0x1, R2, P3 ;  /* 0x000000010d0d7824 */ /* 0x008fca00018e0602 */
[----:B------:R0:W-:Y:S04]  /*b01f0*/  STL [R1+0x30a8], R13 ;  /* 0x0030a80d01007387 */ /* 0x0001e80000100800 */
[----:B0-----:R-:W3:Y:S01]  /*b0200*/  LDL.LU R13, [R1+0x3064] ;  /* 0x00306400010d7983 */ /* 0x001ee20000300800 */
[----:B----4-:R-:W-:-:S05]  /*b0210*/  IADD3 R16, P3, PT, R16, R60, RZ ;  /* 0x0000003c10107210 */ /* 0x010fca0007f7e0ff */
        /* <DEDUP_REMOVED lines=8> */
[----:B------:R-:W-:-:S05]  /*b02a0*/  IADD3 R0, P4, PT, R0, R60, RZ ;  /* 0x0000003c00007210 */ /* 0x000fca0007f9e0ff */
        /* <DEDUP_REMOVED lines=24> */
[----:B---3--:R-:W-:-:S05]  /*b0430*/  IADD3 R13, P5, PT, R13, R60, RZ ;  /* 0x0000003c0d0d7210 */ /* 0x008fca0007fbe0ff */
[----:B------:R0:W-:Y:S04]  /*b0440*/  STL [R1+0x3064], R13 ;  /* 0x0030640d01007387 */ /* 0x0001e80000100800 */
[----:B0-----:R-:W3:Y:S01]  /*b0450*/  LDL.LU R13, [R1+0x3028] ;  /* 0x00302800010d7983 */ /* 0x001ee20000300800 */
[----:B----4-:R-:W-:-:S05]  /*b0460*/  IMAD.X R16, R16, 0x1, R2, P6 ;  /* 0x0000000110107824 */ /* 0x010fca00030e0602 */
[----:B------:R0:W-:Y:S04]  /*b0470*/  STL [R1+0x3090], R16 ;  /* 0x0030901001007387 */ /* 0x0001e80000100800 */
[----:B0-----:R-:W4:Y:S01]  /*b0480*/  LDL.LU R16, [R1+0x2ff4] ;  /* 0x002ff40001107983 */ /* 0x001f220000300800 */
[-C--:B------:R-:W-:Y:S01]  /*b0490*/  IADD3 R61, P6, PT, R61, R60.reuse, RZ ;  /* 0x0000003c3d3d7210 */ /* 0x080fe20007fde0ff */
[--C-:B------:R-:W-:Y:S01]  /*b04a0*/  IMAD.X R44, R44, 0x1, R2.reuse, P0 ;  /* 0x000000012c2c7824 */ /* 0x100fe200000e0602 */
[-C--:B------:R-:W-:Y:S01]  /*b04b0*/  IADD3 R45, P0, PT, R45, R60.reuse, RZ ;  /* 0x0000003c2d2d7210 */ /* 0x080fe20007f1e0ff */
[--C-:B------:R-:W-:Y:S02]  /*b04c0*/  IMAD.X R46, R46, 0x1, R2.reuse, P1 ;  /* 0x000000012e2e7824 */ /* 0x100fe400008e0602 */
[----:B------:R0:W-:Y:S01]  /*b04d0*/  STL [R1+0x305c], R61 ;  /* 0x00305c3d01007387 */ /* 0x0001e20000100800 */
[-C--:B------:R-:W-:Y:S01]  /*b04e0*/  IADD3 R47, P1, PT, R47, R60.reuse, RZ ;  /* 0x0000003c2f2f7210 */ /* 0x080fe20007f3e0ff */
[--C-:B------:R-:W-:Y:S01]  /*b04f0*/  IMAD.X R6, R6, 0x1, R2.reuse, P2 ;  /* 0x0000000106067824 */ /* 0x100fe200010e0602 */
[----:B------:R-:W-:Y:S01]  /*b0500*/  IADD3 R7, P2, PT, R7, R60, RZ ;  /* 0x0000003c07077210 */ /* 0x000fe20007f5e0ff */
[----:B0-----:R-:W4:Y:S04]  /*b0510*/  LDL.LU R61, [R1+0x3020] ;  /* 0x00302000013d7983 */ /* 0x001f280000300800 */
        /* <DEDUP_REMOVED lines=38> */
[----:B0-----:R-:W4:Y:S01]  /*b0780*/  LDL.LU R0, [R1+0x2fec] ;  /* 0x002fec0001007983 */ /* 0x001f220000300800 */
[----:B------:R-:W-:-:S05]  /*b0790*/  IADD3 R17, P3, PT, R17, R60, RZ ;  /* 0x0000003c11117210 */ /* 0x000fca0007f7e0ff */
[----:B------:R-:W-:Y:S01]  /*b07a0*/  STL [R1+0x3004], R17 ;  /* 0x0030041101007387 */ /* 0x000fe20000100800 */
[----:B--2---:R-:W-:-:S05]  /*b07b0*/  IADD3 R12, P4, PT, R12, R60, RZ ;  /* 0x0000003c0c0c7210 */ /* 0x004fca0007f9e0ff */
[----:B------:R0:W-:Y:S04]  /*b07c0*/  STL [R1+0x2ffc], R12 ;  /* 0x002ffc0c01007387 */ /* 0x0001e80000100800 */
[----:B0-----:R-:W2:Y:S01]  /*b07d0*/  LDL.LU R12, [R1+0x3018] ;  /* 0x00301800010c7983 */ /* 0x001ea20000300800 */
[----:B---3--:R-:W-:-:S05]  /*b07e0*/  IMAD.X R13, R13, 0x1, R2, P5 ;  /* 0x000000010d0d7824 */ /* 0x008fca00028e0602 */
[----:B------:R0:W-:Y:S04]  /*b07f0*/  STL [R1+0x3028], R13 ;  /* 0x0030280d01007387 */ /* 0x0001e80000100800 */
[----:B0-----:R-:W3:Y:S01]  /*b0800*/  LDL.LU R13, [R1+0x2fe4] ;  /* 0x002fe400010d7983 */ /* 0x001ee20000300800 */
[----:B----4-:R-:W-:-:S05]  /*b0810*/  IADD3 R16, P5, PT, R16, R60, RZ ;  /* 0x0000003c10107210 */ /* 0x010fca0007fbe0ff */
[----:B------:R0:W-:Y:S04]  /*b0820*/  STL [R1+0x2ff4], R16 ;  /* 0x002ff41001007387 */ /* 0x0001e80000100800 */
[----:B0-----:R-:W4:Y:S04]  /*b0830*/  LDL.LU R16, [R1+0x3010] ;  /* 0x0030100001107983 */ /* 0x001f280000300800 */
[----:B------:R-:W4:Y:S01]  /*b0840*/  LDL.LU R44, [R1+0x2fdc] ;  /* 0x002fdc00012c7983 */ /* 0x000f220000300800 */
[----:B------:R-:W-:-:S03]  /*b0850*/  IMAD.X R61, R61, 0x1, R2, P6 ;  /* 0x000000013d3d7824 */ /* 0x000fc600030e0602 */
        /* <DEDUP_REMOVED lines=30> */
[----:B------:R0:W-:Y:S04]  /*b0a40*/  STL [R1+0x2fe4], R13 ;  /* 0x002fe40d01007387 */ /* 0x0001e80000100800 */
[----:B0-----:R-:W3:Y:S01]  /*b0a50*/  LDL.LU R13, [R1+0x2fa8] ;  /* 0x002fa800010d7983 */ /* 0x001ee20000300800 */
[--C-:B----4-:R-:W-:Y:S01]  /*b0a60*/  IMAD.X R16, R16, 0x1, R2.reuse, P1 ;  /* 0x0000000110107824 */ /* 0x110fe200008e0602 */
[-C--:B------:R-:W-:Y:S01]  /*b0a70*/  IADD3 R44, P1, PT, R44, R60.reuse, RZ ;  /* 0x0000003c2c2c7210 */ /* 0x080fe20007f3e0ff */
[--C-:B------:R-:W-:Y:S01]  /*b0a80*/  IMAD.X R45, R45, 0x1, R2.reuse, P2 ;  /* 0x000000012d2d7824 */ /* 0x100fe200010e0602 */
[-C--:B------:R-:W-:Y:S02]  /*b0a90*/  IADD3 R46, P2, PT, R46, R60.reuse, RZ ;  /* 0x0000003c2e2e7210 */ /* 0x080fe40007f5e0ff */
[----:B------:R0:W-:Y:S01]  /*b0aa0*/  STL [R1+0x3010], R16 ;  /* 0x0030101001007387 */ /* 0x0001e20000100800 */
[--C-:B------:R-:W-:Y:S01]  /*b0ab0*/  IMAD.X R47, R47, 0x1, R2.reuse, P3 ;  /* 0x000000012f2f7824 */ /* 0x100fe200018e0602 */
[-C--:B------:R-:W-:Y:S01]  /*b0ac0*/  IADD3 R6, P3, PT, R6, R60.reuse, RZ ;  /* 0x0000003c06067210 */ /* 0x080fe20007f7e0ff */
[--C-:B------:R-:W-:Y:S01]  /*b0ad0*/  IMAD.X R7, R7, 0x1, R2.reuse, P4 ;  /* 0x0000000107077824 */ /* 0x100fe200020e0602 */
[-C--:B------:R-:W-:Y:S01]  /*b0ae0*/  IADD3 R18, P4, PT, R18, R60.reuse, RZ ;  /* 0x0000003c12127210 */ /* 0x080fe20007f9e0ff */
[----:B------:R-:W-:Y:S01]  /*b0af0*/  IMAD.X R19, R19, 0x1, R2, P5 ;  /* 0x0000000113137824 */ /* 0x000fe200028e0602 */
[----:B0-----:R-:W4:Y:S04]  /*b0b00*/  LDL.LU R16, [R1+0x2f74] ;  /* 0x002f740001107983 */ /* 0x001f280000300800 */
        /* <DEDUP_REMOVED lines=47> */
[----:B0-----:R-:W3:Y:S04]  /*b0e00*/  LDL.LU R13, [R1+0x2f64] ;  /* 0x002f6400010d7983 */ /* 0x001ee80000300800 */
[----:B------:R-:W3:Y:S04]  /*b0e10*/  LDL.LU R44, [R1+0x2f90] ;  /* 0x002f9000012c7983 */ /* 0x000ee80000300800 */
[----:B------:R-:W3:Y:S04]  /*b0e20*/  LDL.LU R45, [R1+0x2f5c] ;  /* 0x002f5c00012d7983 */ /* 0x000ee80000300800 */
[----:B------:R-:W3:Y:S01]  /*b0e30*/  LDL.LU R46, [R1+0x2f88] ;  /* 0x002f8800012e7983 */ /* 0x000ee20000300800 */
[----:B----4-:R-:W-:-:S05]  /*b0e40*/  IADD3 R16, P0, PT, R16, R60, RZ ;  /* 0x0000003c10107210 */ /* 0x010fca0007f1e0ff */
        /* <DEDUP_REMOVED lines=31> */
[--C-:B------:R-:W-:Y:S01]  /*b1040*/  IMAD.X R44, R44, 0x1, R2.reuse, P3 ;  /* 0x000000012c2c7824 */ /* 0x100fe200018e0602 */
[-C--:B------:R-:W-:Y:S01]  /*b1050*/  IADD3 R45, P3, PT, R45, R60.reuse, RZ ;  /* 0x0000003c2d2d7210 */ /* 0x080fe20007f7e0ff */
[--C-:B------:R-:W-:Y:S02]  /*b1060*/  IMAD.X R46, R46, 0x1, R2.reuse, P4 ;  /* 0x000000012e2e7824 */ /* 0x100fe400020e0602 */
[----:B------:R0:W-:Y:S04]  /*b1070*/  STL [R1+0x2f64], R13 ;  /* 0x002f640d01007387 */ /* 0x0001e80000100800 */
[----:B0-----:R-:W3:Y:S01]  /*b1080*/  LDL.LU R13, [R1+0x2f28] ;  /* 0x002f2800010d7983 */ /* 0x001ee20000300800 */
[----:B----4-:R-:W-:Y:S01]  /*b1090*/  IADD3 R47, P4, PT, R47, R60, RZ ;  /* 0x0000003c2f2f7210 */ /* 0x010fe20007f9e0ff */
[----:B------:R-:W-:-:S02]  /*b10a0*/  IMAD.X R6, R6, 0x1, R2, P5 ;  /* 0x0000000106067824 */ /* 0x000fc400028e0602 */
        /* <DEDUP_REMOVED lines=91> */
[----:B------:R-:W-:Y:S04]  /*b1660*/  STL [R1+0x2ee4], R44 ;  /* 0x002ee42c01007387 */ /* 0x000fe80000100800 */
[----:B------:R-:W-:Y:S01]  /*b1670*/  STL [R1+0x2f10], R45 ;  /* 0x002f102d01007387 */ /* 0x000fe20000100800 */
[--C-:B---3--:R-:W-:Y:S01]  /*b1680*/  IMAD.X R47, R47, 0x1, R2.reuse, P6 ;  /* 0x000000012f2f7824 */ /* 0x108fe200030e0602 */
        /* <DEDUP_REMOVED lines=75> */
[----:B---3--:R-:W-:-:S05]  /*b1b40*/  IADD3.X R13, PT, PT, R13, R2, RZ, P4, !PT ;  /* 0x000000020d0d7210 */ /* 0x008fca00027fe4ff */
[----:B------:R0:W-:Y:S04]  /*b1b50*/  STL [R1+0x2ea8], R13 ;  /* 0x002ea80d01007387 */ /* 0x0001e80000100800 */
        /* <DEDUP_REMOVED lines=65> */
[----:B0-----:R-:W4:Y:S04]  /*b1f70*/  LDL.LU R61, [R1+0x2e20] ;  /* 0x002e2000013d7983 */ /* 0x001f280000300800 */
[----:B------:R-:W4:Y:S04]  /*b1f80*/  LDL.LU R44, [R1+0x2dec] ;  /* 0x002dec00012c7983 */ /* 0x000f280000300800 */
[----:B------:R-:W4:Y:S01]  /*b1f90*/  LDL.LU R45, [R1+0x2e18] ;  /* 0x002e1800012d7983 */ /* 0x000f220000300800 */
[----:B------:R-:W-:-:S03]  /*b1fa0*/  IMAD.X R0, R0, 0x1, R2, P5 ;  /* 0x0000000100007824 */ /* 0x000fc600028e0602 */
        /* <DEDUP_REMOVED lines=30> */
[----:B0-----:R-:W4:Y:S01]  /*b2190*/  LDL.LU R16, [R1+0x2db8] ;  /* 0x002db80001107983 */ /* 0x001f220000300800 */
[--C-:B------:R-:W-:Y:S01]  /*b21a0*/  IMAD.X R61, R61, 0x1, R2.reuse, P0 ;  /* 0x000000013d3d7824 */ /* 0x100fe200000e0602 */
[----:B------:R-:W-:Y:S02]  /*b21b0*/  IADD3 R44, P0, PT, R44, R60, RZ ;  /* 0x0000003c2c2c7210 */ /* 0x000fe40007f1e0ff */
[----:B------:R-:W-:Y:S02]  /*b21c0*/  IADD3.X R45, PT, PT, R45, R2, RZ, P1, !PT ;  /* 0x000000022d2d7210 */ /* 0x000fe40000ffe4ff */
[-C--:B------:R-:W-:Y:S01]  /*b21d0*/  IADD3 R46, P1, PT, R46, R60.reuse, RZ ;  /* 0x0000003c2e2e7210 */ /* 0x080fe20007f3e0ff */
[----:B------:R0:W-:Y:S01]  /*b21e0*/  STL [R1+0x2e20], R61 ;  /* 0x002e203d01007387 */ /* 0x0001e20000100800 */
[--C-:B------:R-:W-:Y:S01]  /*b21f0*/  IMAD.X R47, R47, 0x1, R2.reuse, P2 ;  /* 0x000000012f2f7824 */ /* 0x100fe200010e0602 */
[-C--:B------:R-:W-:Y:S01]  /*b2200*/  IADD3 R6, P2, PT, R6, R60.reuse, RZ ;  /* 0x0000003c06067210 */ /* 0x080fe20007f5e0ff */
[----:B------:R-:W-:Y:S01]  /*b2210*/  IMAD.X R7, R7, 0x1, R2, P3 ;  /* 0x0000000107077824 */ /* 0x000fe200018e0602 */
[----:B0-----:R-:W4:Y:S04]  /*b2220*/  LDL.LU R61, [R1+0x2d84] ;  /* 0x002d8400013d7983 */ /* 0x001f280000300800 */
        /* <DEDUP_REMOVED lines=90> */
[----:B------:R-:W-:Y:S01]  /*b27d0*/  IMAD.X R6, R6, 0x1, R2, P4 ;  /* 0x0000000106067824 */ /* 0x000fe200020e0602 */
[----:B------:R-:W-:Y:S01]  /*b27e0*/  IADD3 R7, P4, PT, R7, R60, RZ ;  /* 0x0000003c07077210 */ /* 0x000fe20007f9e0ff */
[----:B0-----:R-:W4:Y:S04]  /*b27f0*/  LDL.LU R16, [R1+0x2d38] ;  /* 0x002d380001107983 */ /* 0x001f280000300800 */
        /* <DEDUP_REMOVED lines=78> */
[----:B------:R-:W-:-:S05]  /*b2ce0*/  IMAD.X R0, R0, 0x1, R2, P2 ;  /* 0x0000000100007824 */ /* 0x000fca00010e0602 */
        /* <DEDUP_REMOVED lines=9> */
[----:B------:R0:W-:Y:S04]  /*b2d80*/  STL [R1+0x2d28], R13 ;  /* 0x002d280d01007387 */ /* 0x0001e80000100800 */
[----:B0-----:R-:W3:Y:S04]  /*b2d90*/  LDL.LU R13, [R1+0x2c8c] ;  /* 0x002c8c00010d7983 */ /* 0x001ee80000300800 */
[----:B------:R-:W-:Y:S01]  /*b2da0*/  STL [R1+0x2cf4], R44 ;  /* 0x002cf42c01007387 */ /* 0x000fe20000100800 */
[--C-:B----4-:R-:W-:Y:S01]  /*b2db0*/  IMAD.X R47, R47, 0x1, R2.reuse, P5 ;  /* 0x000000012f2f7824 */ /* 0x110fe200028e0602 */
        /* <DEDUP_REMOVED lines=87> */
[-C--:B------:R-:W-:Y:S01]  /*b3330*/  IADD3 R45, P5, PT, R45, R60.reuse, RZ ;  /* 0x0000003c2d2d7210 */ /* 0x080fe20007fbe0ff */
[--C-:B------:R-:W-:Y:S02]  /*b3340*/  IMAD.X R46, R46, 0x1, R2.reuse, P6 ;  /* 0x000000012e2e7824 */ /* 0x100fe400030e0602 */
[----:B------:R0:W-:Y:S04]  /*b3350*/  STL [R1+0x2c7c], R12 ;  /* 0x002c7c0c01007387 */ /* 0x0001e80000100800 */
[----:B0-----:R-:W2:Y:S04]  /*b3360*/  LDL.LU R12, [R1+0x2c40] ;  /* 0x002c4000010c7983 */ /* 0x001ea80000300800 */
[----:B------:R-:W-:Y:S04]  /*b3370*/  STL [R1+0x2ca8], R44 ;  /* 0x002ca82c01007387 */ /* 0x000fe80000100800 */
[----:B------:R-:W-:Y:S04]  /*b3380*/  STL [R1+0x2c74], R45 ;  /* 0x002c742d01007387 */ /* 0x000fe80000100800 */
[----:B------:R-:W-:Y:S01]  /*b3390*/  STL [R1+0x2ca0], R46 ;  /* 0x002ca02e01007387 */ /* 0x000fe20000100800 */
[-C--:B---3--:R-:W-:Y:S01]  /*b33a0*/  IADD3 R47, P6, PT, R47, R60.reuse, RZ ;  /* 0x0000003c2f2f7210 */ /* 0x088fe20007fde0ff */
        /* <DEDUP_REMOVED lines=120> */
[----:B------:R-:W-:Y:S01]  /*b3b30*/  IMAD.X R43, R43, 0x1, R2, P2 ;  /* 0x000000012b2b7824 */ /* 0x000fe200010e0602 */
[----:B------:R-:W-:Y:S02]  /*b3b40*/  IADD3.X R17, PT, PT, R17, R2, RZ, P3, !PT ;  /* 0x0000000211117210 */ /* 0x000fe40001ffe4ff */
        /* <DEDUP_REMOVED lines=113> */
[----:B------:R-:W4:Y:S04]  /*b4260*/  LDL.LU R44, [R1+0x2b04] ;  /* 0x002b0400012c7983 */ /* 0x000f280000300800 */
[----:B------:R-:W4:Y:S04]  /*b4270*/  LDL.LU R45, [R1+0x2b30] ;  /* 0x002b3000012d7983 */ /* 0x000f280000300800 */
[----:B------:R-:W4:Y:S01]  /*b4280*/  LDL.LU R46, [R1+0x2afc] ;  /* 0x002afc00012e7983 */ /* 0x000f220000300800 */
[----:B------:R-:W-:-:S05]  /*b4290*/  IADD3.X R61, PT, PT, R61, R2, RZ, P0, !PT ;  /* 0x000000023d3d7210 */ /* 0x000fca00007fe4ff */
        /* <DEDUP_REMOVED lines=33> */
[----:B------:R-:W-:Y:S02]  /*b44b0*/  IADD3 R46, P3, PT, R46, R60, RZ ;  /* 0x0000003c2e2e7210 */ /* 0x000fe40007f7e0ff */
[----:B------:R0:W-:Y:S01]  /*b44c0*/  STL [R1+0x2b38], R16 ;  /* 0x002b381001007387 */ /* 0x0001e20000100800 */
[----:B------:R-:W-:-:S03]  /*b44d0*/  IMAD.X R47, R47, 0x1, R2, P4 ;  /* 0x000000012f2f7824 */ /* 0x000fc600020e0602 */
[----:B0-----:R-:W4:Y:S01]  /*b44e0*/  LDL.LU R16, [R1+0x2a9c] ;  /* 0x002a9c0001107983 */ /* 0x001f220000300800 */
        /* <DEDUP_REMOVED lines=86> */
[----:B---3--:R-:W-:Y:S02]  /*b4a50*/  IADD3 R13, P3, PT, R13, R60, RZ ;  /* 0x0000003c0d0d7210 */ /* 0x008fe40007f7e0ff */
[----:B------:R-:W-:Y:S02]  /*b4a60*/  IADD3.X R44, PT, PT, R44, R2, RZ, P4, !PT ;  /* 0x000000022c2c7210 */ /* 0x000fe400027fe4ff */
[-C--:B------:R-:W-:Y:S01]  /*b4a70*/  IADD3 R45, P4, PT, R45, R60.reuse, RZ ;  /* 0x0000003c2d2d7210 */ /* 0x080fe20007f9e0ff */
[--C-:B------:R-:W-:Y:S01]  /*b4a80*/  IMAD.X R46, R46, 0x1, R2.reuse, P5 ;  /* 0x000000012e2e7824 */ /* 0x100fe200028e0602 */
[----:B------:R0:W-:Y:S04]  /*b4a90*/  STL [R1+0x2a8c], R13 ;  /* 0x002a8c0d01007387 */ /* 0x0001e80000100800 */
[----:B0-----:R-:W3:Y:S04]  /*b4aa0*/  LDL.LU R13, [R1+0x2a50] ;  /* 0x002a5000010d7983 */ /* 0x001ee80000300800 */
[----:B------:R-:W-:Y:S04]  /*b4ab0*/  STL [R1+0x2ab8], R44 ;  /* 0x002ab82c01007387 */ /* 0x000fe80000100800 */
[----:B------:R-:W-:Y:S01]  /*b4ac0*/  STL [R1+0x2a84], R45 ;  /* 0x002a842d01007387 */ /* 0x000fe20000100800 */
[-C--:B----4-:R-:W-:Y:S01]  /*b4ad0*/  IADD3 R47, P5, PT, R47, R60.reuse, RZ ;  /* 0x0000003c2f2f7210 */ /* 0x090fe20007fbe0ff */
        /* <DEDUP_REMOVED lines=39> */
[----:B0-----:R-:W4:Y:S04]  /*b4d50*/  LDL.LU R16, [R1+0x2a1c] ;  /* 0x002a1c0001107983 */ /* 0x001f280000300800 */
[----:B------:R-:W-:Y:S01]  /*b4d60*/  STL [R1+0x2a34], R17 ;  /* 0x002a341101007387 */ /* 0x000fe20000100800 */
        /* <DEDUP_REMOVED lines=50> */
[----:B------:R-:W-:Y:S04]  /*b5090*/  STL [R1+0x2a38], R45 ;  /* 0x002a382d01007387 */ /* 0x000fe80000100800 */
[----:B------:R-:W-:Y:S01]  /*b50a0*/  STL [R1+0x2a04], R46 ;  /* 0x002a042e01007387 */ /* 0x000fe20000100800 */
[----:B---3--:R-:W-:Y:S01]  /*b50b0*/  IMAD.X R47, R47, 0x1, R2, P0 ;  /* 0x000000012f2f7824 */ /* 0x008fe200000e0602 */
[----:B------:R-:W-:-:S02]  /*b50c0*/  IADD3 R6, P0, PT, R6, R60, RZ ;  /* 0x0000003c06067210 */ /* 0x000fc40007f1e0ff */
[----:B------:R-:W-:Y:S02]  /*b50d0*/  IADD3.X R7, PT, PT, R7, R2, RZ, P1, !PT ;  /* 0x0000000207077210 */ /* 0x000fe40000ffe4ff */
        /* <DEDUP_REMOVED lines=175> */
[-C--:B------:R-:W-:Y:S01]  /*b5bd0*/  IADD3 R44, P1, PT, R44, R60.reuse, RZ ;  /* 0x0000003c2c2c7210 */ /* 0x080fe20007f3e0ff */
[--C-:B------:R-:W-:Y:S01]  /*b5be0*/  IMAD.X R45, R45, 0x1, R2.reuse, P2 ;  /* 0x000000012d2d7824 */ /* 0x100fe200010e0602 */
[-C--:B------:R-:W-:Y:S02]  /*b5bf0*/  IADD3 R46, P2, PT, R46, R60.reuse, RZ ;  /* 0x0000003c2e2e7210 */ /* 0x080fe40007f5e0ff */
        /* <DEDUP_REMOVED lines=93> */
[----:B------:R0:W-:Y:S04]  /*b61d0*/  STL [R1+0x289c], R16 ;  /* 0x00289c1001007387 */ /* 0x0001e80000100800 */
[----:B0-----:R-:W4:Y:S01]  /*b61e0*/  LDL.LU R16, [R1+0x2860] ;  /* 0x0028600001107983 */ /* 0x001f220000300800 */
[----:B------:R-:W-:Y:S01]  /*b61f0*/  IADD3 R47, P4, PT, R47, R60, RZ ;  /* 0x0000003c2f2f7210 */ /* 0x000fe20007f9e0ff */
        /* <DEDUP_REMOVED lines=34> */
[----:B------:R-:W-:-:S03]  /*b6420*/  IADD3.X R25, PT, PT, R25, R2, RZ, P6, !PT ;  /* 0x0000000219197210 */ /* 0x000fc600037fe4ff */
        /* <DEDUP_REMOVED lines=57> */
[----:B------:R-:W-:Y:S04]  /*b67c0*/  STL [R1+0x281c], R44 ;  /* 0x00281c2c01007387 */ /* 0x000fe80000100800 */
[----:B------:R-:W-:Y:S01]  /*b67d0*/  STL [R1+0x2848], R45 ;  /* 0x0028482d01007387 */ /* 0x000fe20000100800 */
[--C-:B----4-:R-:W-:Y:S01]  /*b67e0*/  IMAD.X R47, R47, 0x1, R2.reuse, P6 ;  /* 0x000000012f2f7824 */ /* 0x110fe200030e0602 */
        /* <DEDUP_REMOVED lines=47> */
[----:B--2---:R-:W-:-:S05]  /*b6ae0*/  IADD3.X R12, PT, PT, R12, R2, RZ, P3, !PT ;  /* 0x000000020c0c7210 */ /* 0x004fca0001ffe4ff */
        /* <DEDUP_REMOVED lines=129> */
[----:B------:R-:W-:-:S05]  /*b7300*/  IADD3.X R0, PT, PT, R0, R2, RZ, P0, !PT ;  /* 0x0000000200007210 */ /* 0x000fca00007fe4ff */
        /* <DEDUP_REMOVED lines=95> */
[----:B------:R-:W-:Y:S02]  /*b7900*/  IMAD.X R46, R46, 0x1, R2, P3 ;  /* 0x000000012e2e7824 */ /* 0x000fe400018e0602 */
[----:B------:R0:W-:Y:S01]  /*b7910*/  STL [R1+0x26ac], R61 ;  /* 0x0026ac3d01007387 */ /* 0x0001e20000100800 */
[----:B------:R-:W-:-:S03]  /*b7920*/  IADD3 R47, P3, PT, R47, R60, RZ ;  /* 0x0000003c2f2f7210 */ /* 0x000fc60007f7e0ff */
[----:B0-----:R-:W4:Y:S01]  /*b7930*/  LDL.LU R61, [R1+0x2670] ;  /* 0x00267000013d7983 */ /* 0x001f220000300800 */
        /* <DEDUP_REMOVED lines=90> */
[----:B------:R0:W-:Y:S04]  /*b7ee0*/  STL [R1+0x2660], R16 ;  /* 0x0026601001007387 */ /* 0x0001e80000100800 */
[----:B0-----:R-:W4:Y:S04]  /*b7ef0*/  LDL.LU R16, [R1+0x25c4] ;  /* 0x0025c40001107983 */ /* 0x001f280000300800 */
[----:B------:R-:W-:Y:S01]  /*b7f00*/  STL [R1+0x262c], R44 ;  /* 0x00262c2c01007387 */ /* 0x000fe20000100800 */
[----:B------:R-:W-:-:S03]  /*b7f10*/  IMAD.X R47, R47, 0x1, R2, P5 ;  /* 0x000000012f2f7824 */ /* 0x000fc600028e0602 */
[----:B------:R-:W-:Y:S01]  /*b7f20*/  STL [R1+0x2658], R45 ;  /* 0x0026582d01007387 */ /* 0x000fe20000100800 */
[--C-:B------:R-:W-:Y:S01]  /*b7f30*/  IMAD.X R7, R7, 0x1, R2.reuse, P6 ;  /* 0x0000000107077824 */ /* 0x100fe200030e0602 */
[-C--:B------:R-:W-:Y:S02]  /*b7f40*/  IADD3 R6, P5, PT, R6, R60.reuse, RZ ;  /* 0x0000003c06067210 */ /* 0x080fe40007fbe0ff */
[----:B------:R-:W-:Y:S01]  /*b7f50*/  STL [R1+0x2624], R46 ;  /* 0x0026242e01007387 */ /* 0x000fe20000100800 */
[-C--:B------:R-:W-:Y:S01]  /*b7f60*/  IADD3 R18, P6, PT, R18, R60.reuse, RZ ;  /* 0x0000003c12127210 */ /* 0x080fe20007fde0ff */
[----:B------:R-:W-:Y:S02]  /*b7f70*/  IMAD.X R19, R19, 0x1, R2, P0 ;  /* 0x0000000113137824 */ /* 0x000fe400000e0602 */
        /* <DEDUP_REMOVED lines=84> */
[----:B0-----:R-:W3:Y:S04]  /*b84c0*/  LDL.LU R13, [R1+0x2578] ;  /* 0x00257800010d7983 */ /* 0x001ee80000300800 */
[----:B------:R-:W-:Y:S04]  /*b84d0*/  STL [R1+0x25e0], R44 ;  /* 0x0025e02c01007387 */ /* 0x000fe80000100800 */
[----:B------:R-:W-:Y:S04]  /*b84e0*/  STL [R1+0x25ac], R45 ;  /* 0x0025ac2d01007387 */ /* 0x000fe80000100800 */
[----:B------:R-:W-:Y:S01]  /*b84f0*/  STL [R1+0x25d8], R46 ;  /* 0x0025d82e01007387 */ /* 0x000fe20000100800 */
[-C--:B----4-:R-:W-:Y:S01]  /*b8500*/  IADD3 R47, P6, PT, R47, R60.reuse, RZ ;  /* 0x0000003c2f2f7210 */ /* 0x090fe20007fde0ff */
        /* <DEDUP_REMOVED lines=92> */
[--C-:B---3--:R-:W-:Y:S01]  /*b8ad0*/  IMAD.X R47, R47, 0x1, R2.reuse, P1 ;  /* 0x000000012f2f7824 */ /* 0x108fe200008e0602 */
        /* <DEDUP_REMOVED lines=136> */
[----:B----4-:R-:W-:-:S05]  /*b9360*/  IADD3.X R16, PT, PT, R16, R2, RZ, P6, !PT ;  /* 0x0000000210107210 */ /* 0x010fca00037fe4ff */
        /* <DEDUP_REMOVED lines=43> */
[----:B------:R0:W-:Y:S04]  /*b9620*/  STL [R1+0x2470], R61 ;  /* 0x0024703d01007387 */ /* 0x0001e80000100800 */
[----:B0-----:R-:W4:Y:S01]  /*b9630*/  LDL.LU R61, [R1+0x23d4] ;  /* 0x0023d400013d7983 */ /* 0x001f220000300800 */
[----:B------:R-:W-:Y:S01]  /*b9640*/  IMAD.X R47, R47, 0x1, R2, P4 ;  /* 0x000000012f2f7824 */ /* 0x000fe200020e0602 */
[----:B------:R-:W-:-:S02]  /*b9650*/  IADD3 R6, P4, PT, R6, R60, RZ ;  /* 0x0000003c06067210 */ /* 0x000fc40007f9e0ff */
        /* <DEDUP_REMOVED lines=82> */
[----:B---3--:R-:W-:-:S05]  /*b9b80*/  IADD3.X R13, PT, PT, R13, R2, RZ, P3, !PT ;  /* 0x000000020d0d7210 */ /* 0x008fca0001ffe4ff */
[----:B------:R0:W-:Y:S04]  /*b9b90*/  STL [R1+0x23f8], R13 ;  /* 0x0023f80d01007387 */ /* 0x0001e80000100800 */
[----:B0-----:R-:W3:Y:S01]  /*b9ba0*/  LDL.LU R13, [R1+0x235c] ;  /* 0x00235c00010d7983 */ /* 0x001ee20000300800 */
[-C--:B----4-:R-:W-:Y:S01]  /*b9bb0*/  IADD3 R16, P3, PT, R16, R60.reuse, RZ ;  /* 0x0000003c10107210 */ /* 0x090fe20007f7e0ff */
[--C-:B------:R-:W-:Y:S01]  /*b9bc0*/  IMAD.X R44, R44, 0x1, R2.reuse, P4 ;  /* 0x000000012c2c7824 */ /* 0x100fe200020e0602 */
[-C--:B------:R-:W-:Y:S01]  /*b9bd0*/  IADD3 R45, P4, PT, R45, R60.reuse, RZ ;  /* 0x0000003c2d2d7210 */ /* 0x080fe20007f9e0ff */
[--C-:B------:R-:W-:Y:S02]  /*b9be0*/  IMAD.X R46, R46, 0x1, R2.reuse, P5 ;  /* 0x000000012e2e7824 */ /* 0x100fe400028e0602 */
[----:B------:R0:W-:Y:S04]  /*b9bf0*/  STL [R1+0x23c4], R16 ;  /* 0x0023c41001007387 */ /* 0x0001e80000100800 */
[----:B0-----:R-:W4:Y:S04]  /*b9c00*/  LDL.LU R16, [R1+0x2388] ;  /* 0x0023880001107983 */ /* 0x001f280000300800 */
[----:B------:R-:W-:Y:S01]  /*b9c10*/  STL [R1+0x23f0], R44 ;  /* 0x0023f02c01007387 */ /* 0x000fe20000100800 */
        /* <DEDUP_REMOVED lines=88> */
[----:B------:R-:W-:Y:S01]  /*ba1a0*/  IMAD.X R45, R45, 0x1, R2, P6 ;  /* 0x000000012d2d7824 */ /* 0x000fe200030e0602 */
[----:B------:R-:W-:Y:S02]  /*ba1b0*/  IADD3 R46, P6, PT, R46, R60, RZ ;  /* 0x0000003c2e2e7210 */ /* 0x000fe40007fde0ff */
[----:B------:R0:W-:Y:S04]  /*ba1c0*/  STL [R1+0x2378], R13 ;  /* 0x0023780d01007387 */ /* 0x0001e80000100800 */
[----:B0-----:R-:W3:Y:S04]  /*ba1d0*/  LDL.LU R13, [R1+0x22dc] ;  /* 0x0022dc00010d7983 */ /* 0x001ee80000300800 */
[----:B------:R-:W-:Y:S04]  /*ba1e0*/  STL [R1+0x2344], R44 ;  /* 0x0023442c01007387 */ /* 0x000fe80000100800 */
[----:B------:R-:W-:Y:S04]  /*ba1f0*/  STL [R1+0x2370], R45 ;  /* 0x0023702d01007387 */ /* 0x000fe80000100800 */
[----:B------:R-:W-:Y:S01]  /*ba200*/  STL [R1+0x233c], R46 ;  /* 0x00233c2e01007387 */ /* 0x000fe20000100800 */
[----:B----4-:R-:W-:-:S02]  /*ba210*/  IADD3.X R47, PT, PT, R47, R2, RZ, P0, !PT ;  /* 0x000000022f2f7210 */ /* 0x010fc400007fe4ff */
        /* <DEDUP_REMOVED lines=182> */
[----:B------:R0:W-:Y:S04]  /*bad80*/  STL [R1+0x224c], R25 ;  /* 0x00224c1901007387 */ /* 0x0001e80000100800 */
[----:B0-----:R0:W5:Y:S04]  /*bad90*/  LDL.LU R25, [R1+0x3fa8] ;  /* 0x003fa80001197983 */ /* 0x0011680000300800 */
        /* <DEDUP_REMOVED lines=45> */
[----:B-1----:R-:W3:Y:S01]  /*bb070*/  LDL.LU R13, [R1+0x21d4] ;  /* 0x0021d400010d7983 */ /* 0x002ee20000300800 */
[----:B----4-:R-:W-:-:S05]  /*bb080*/  IADD3 R16, P6, PT, R16, R60, RZ ;  /* 0x0000003c10107210 */ /* 0x010fca0007fde0ff */
[----:B------:R1:W-:Y:S04]  /*bb090*/  STL [R1+0x21ec], R16 ;  /* 0x0021ec1001007387 */ /* 0x0003e80000100800 */
[----:B-1----:R-:W4:Y:S04]  /*bb0a0*/  LDL.LU R16, [R1+0x21cc] ;  /* 0x0021cc0001107983 */ /* 0x002f280000300800 */
[----:B------:R-:W2:Y:S01]  /*bb0b0*/  LDL.LU R17, [R1+0x21c4] ;  /* 0x0021c40001117983 */ /* 0x000ea20000300800 */
[----:B------:R-:W-:Y:S01]  /*bb0c0*/  IMAD.X R61, R61, 0x1, R2, P0 ;  /* 0x000000013d3d7824 */ /* 0x000fe200000e0602 */
[----:B------:R-:W-:-:S02]  /*bb0d0*/  IADD3 R0, P0, PT, R0, R60, RZ ;  /* 0x0000003c00007210 */ /* 0x000fc40007f1e0ff */
[----:B------:R-:W2:Y:S04]  /*bb0e0*/  LDL.LU R60, [R1+0x2210] ;  /* 0x00221000013c7983 */ /* 0x000ea80000300800 */
[----:B------:R1:W-:Y:S04]  /*bb0f0*/  STL [R1+0x2218], R61 ;  /* 0x0022183d01007387 */ /* 0x0003e80000100800 */
[----:B-1----:R-:W3:Y:S04]  /*bb100*/  LDL.LU R61, [R1+0x21bc] ;  /* 0x0021bc00013d7983 */ /* 0x002ee80000300800 */
[----:B------:R1:W-:Y:S04]  /*bb110*/  STL [R1+0x21e4], R0 ;  /* 0x0021e40001007387 */ /* 0x0003e80000100800 */
        /* <DEDUP_REMOVED lines=21> */
[----:B--2---:R-:W-:-:S05]  /*bb270*/  IMAD.X R60, R60, 0x1, R2, P1 ;  /* 0x000000013c3c7824 */ /* 0x004fca00008e0602 */
[----:B------:R1:W-:Y:S02]  /*bb280*/  STL [R1+0x2210], R60 ;  /* 0x0022103c01007387 */ /* 0x0003e40000100800 */
[----:B-1----:R-:W1:Y:S02]  /*bb290*/  LDC R60, c[0x0][0x3ac] ;  /* 0x0000eb00ff3c7b82 */ /* 0x002e640000000800 */
[----:B-1----:R-:W-:-:S04]  /*bb2a0*/  IMAD.SHL.U32 R60, R60, 0x80, RZ ;  /* 0x000000803c3c7824 */ /* 0x002fc800078e00ff */
[----:B------:R-:W-:-:S05]  /*bb2b0*/  IMAD.SHL.U32 R60, R60, 0x2, RZ ;  /* 0x000000023c3c7824 */ /* 0x000fca00078e00ff */
[----:B------:R-:W-:-:S05]  /*bb2c0*/  IADD3 R12, P1, PT, R12, R60, RZ ;  /* 0x0000003c0c0c7210 */ /* 0x000fca0007f3e0ff */
[----:B------:R1:W-:Y:S04]  /*bb2d0*/  STL [R1+0x21dc], R12 ;  /* 0x0021dc0c01007387 */ /* 0x0003e80000100800 */
[----:B-1----:R-:W2:Y:S04]  /*bb2e0*/  LDL.LU R12, [R1+0x3fa4] ;  /* 0x003fa400010c7983 */ /* 0x002ea80000300800 */
[----:B------:R-:W2:Y:S02]  /*bb2f0*/  LDL.LU R60, [R1+0x2208] ;  /* 0x00220800013c7983 */ /* 0x000ea40000300800 */
[----:B--2---:R-:W-:-:S05]  /*bb300*/  IMAD.X R60, R60, 0x1, R2, P2 ;  /* 0x000000013c3c7824 */ /* 0x004fca00010e0602 */
[----:B------:R1:W-:Y:S02]  /*bb310*/  STL [R1+0x2208], R60 ;  /* 0x0022083c01007387 */ /* 0x0003e40000100800 */
[----:B-1----:R-:W1:Y:S02]  /*bb320*/  LDC R60, c[0x0][0x3ac] ;  /* 0x0000eb00ff3c7b82 */ /* 0x002e640000000800 */
[----:B-1----:R-:W-:-:S04]  /*bb330*/  IMAD.SHL.U32 R60, R60, 0x80, RZ ;  /* 0x000000803c3c7824 */ /* 0x002fc800078e00ff */
[----:B------:R-:W-:-:S05]  /*bb340*/  IMAD.SHL.U32 R60, R60, 0x2, RZ ;  /* 0x000000023c3c7824 */ /* 0x000fca00078e00ff */
[----:B---3--:R-:W-:-:S05]  /*bb350*/  IADD3 R13, P2, PT, R13, R60, RZ ;  /* 0x0000003c0d0d7210 */ /* 0x008fca0007f5e0ff */
[----:B------:R1:W-:Y:S04]  /*bb360*/  STL [R1+0x21d4], R13 ;  /* 0x0021d40d01007387 */ /* 0x0003e80000100800 */
[----:B-1----:R-:W2:Y:S04]  /*bb370*/  LDL.LU R13, [R1+0x3fa0] ;  /* 0x003fa000010d7983 */ /* 0x002ea80000300800 */
[----:B------:R-:W3:Y:S02]  /*bb380*/  LDL.LU R60, [R1+0x2200] ;  /* 0x00220000013c7983 */ /* 0x000ee40000300800 */
[----:B---3--:R-:W-:-:S05]  /*bb390*/  IMAD.X R60, R60, 0x1, R2, P3 ;  /* 0x000000013c3c7824 */ /* 0x008fca00018e0602 */
[----:B------:R1:W-:Y:S02]  /*bb3a0*/  STL [R1+0x2200], R60 ;  /* 0x0022003c01007387 */ /* 0x0003e40000100800 */
[----:B-1----:R-:W1:Y:S02]  /*bb3b0*/  LDC R60, c[0x0][0x3ac] ;  /* 0x0000eb00ff3c7b82 */ /* 0x002e640000000800 */
[----:B-1----:R-:W-:-:S04]  /*bb3c0*/  IMAD.SHL.U32 R60, R60, 0x80, RZ ;  /* 0x000000803c3c7824 */ /* 0x002fc800078e00ff */
[----:B------:R-:W-:-:S05]  /*bb3d0*/  IMAD.SHL.U32 R60, R60, 0x2, RZ ;  /* 0x000000023c3c7824 */ /* 0x000fca00078e00ff */
[----:B----4-:R-:W-:-:S05]  /*bb3e0*/  IADD3 R16, P3, PT, R16, R60, RZ ;  /* 0x0000003c10107210 */ /* 0x010fca0007f7e0ff */
[----:B------:R1:W-:Y:S04]  /*bb3f0*/  STL [R1+0x21cc], R16 ;  /* 0x0021cc1001007387 */ /* 0x0003e80000100800 */
[----:B-1----:R0:W5:Y:S04]  /*bb400*/  LDL.LU R16, [R1+0x3f9c] ;  /* 0x003f9c0001107983 */ /* 0x0021680000300800 */
[----:B------:R-:W3:Y:S02]  /*bb410*/  LDL.LU R60, [R1+0x21f8] ;  /* 0x0021f800013c7983 */ /* 0x000ee40000300800 */
[----:B---3--:R-:W-:-:S05]  /*bb420*/  IMAD.X R60, R60, 0x1, R2, P4 ;  /* 0x000000013c3c7824 */ /* 0x008fca00020e0602 */
[----:B------:R1:W-:Y:S02]  /*bb430*/  STL [R1+0x21f8], R60 ;  /* 0x0021f83c01007387 */ /* 0x0003e40000100800 */
[----:B-1----:R-:W1:Y:S02]  /*bb440*/  LDC R60, c[0x0][0x3ac] ;  /* 0x0000eb00ff3c7b82 */ /* 0x002e640000000800 */
[----:B-1----:R-:W-:-:S05]  /*bb450*/  IMAD.SHL.U32 R60, R60, 0x80, RZ ;  /* 0x000000803c3c7824 */ /* 0x002fca00078e00ff */
[----:B------:R-:W-:-:S04]  /*bb460*/  SHF.L.U32 R60, R60, 0x1, RZ ;  /* 0x000000013c3c7819 */ /* 0x000fc800000006ff */
[----:B------:R-:W-:-:S05]  /*bb470*/  IADD3 R17, P4, PT, R17, R60, RZ ;  /* 0x0000003c11117210 */ /* 0x000fca0007f9e0ff */
[----:B------:R1:W-:Y:S04]  /*bb480*/  STL [R1+0x21c4], R17 ;  /* 0x0021c41101007387 */ /* 0x0003e80000100800 */
[----:B-1----:R0:W5:Y:S04]  /*bb490*/  LDL.LU R17, [R1+0x3f98] ;  /* 0x003f980001117983 */ /* 0x0021680000300800 */
[----:B------:R-:W3:Y:S01]  /*bb4a0*/  LDL.LU R60, [R1+0x21f0] ;  /* 0x0021f000013c7983 */ /* 0x000ee20000300800 */
[--C-:B------:R-:W-:Y:S02]  /*bb4b0*/  IMAD.X R0, R0, 0x1, R2.reuse, P6 ;  /* 0x0000000100007824 */ /* 0x100fe400030e0602 */
[----:B------:R-:W-:-:S02]  /*bb4c0*/  IMAD.X R45, R45, 0x1, R2, P0 ;  /* 0x000000012d2d7824 */ /* 0x000fc400000e0602 */
[--C-:B------:R-:W-:Y:S02]  /*bb4d0*/  IMAD.X R47, R47, 0x1, R2.reuse, P1 ;  /* 0x000000012f2f7824 */ /* 0x100fe400008e0602 */
[--C-:B------:R-:W-:Y:S02]  /*bb4e0*/  IMAD.X R7, R7, 0x1, R2.reuse, P2 ;  /* 0x0000000107077824 */ /* 0x100fe400010e0602 */
[--C-:B------:R-:W-:Y:S02]  /*bb4f0*/  IMAD.X R19, R19, 0x1, R2.reuse, P3 ;  /* 0x0000000113137824 */ /* 0x100fe400018e0602 */
[--C-:B------:R-:W-:Y:S02]  /*bb500*/  IMAD.X R31, R31, 0x1, R2.reuse, P4 ;  /* 0x000000011f1f7824 */ /* 0x100fe400020e0602 */
[----:B---3--:R-:W-:-:S05]  /*bb510*/  IMAD.X R60, R60, 0x1, R2, P5 ;  /* 0x000000013c3c7824 */ /* 0x008fca00028e0602 */
[----:B------:R1:W-:Y:S02]  /*bb520*/  STL [R1+0x21f0], R60 ;  /* 0x0021f03c01007387 */ /* 0x0003e40000100800 */
[----:B-1----:R-:W1:Y:S02]  /*bb530*/  LDC R60, c[0x0][0x3ac] ;  /* 0x0000eb00ff3c7b82 */ /* 0x002e640000000800 */
[----:B-1----:R-:W-:-:S04]  /*bb540*/  IMAD.SHL.U32 R60, R60, 0x80, RZ ;  /* 0x000000803c3c7824 */ /* 0x002fc800078e00ff */
[----:B------:R-:W-:-:S05]  /*bb550*/  IMAD.SHL.U32 R60, R60, 0x2, RZ ;  /* 0x000000023c3c7824 */ /* 0x000fca00078e00ff */
[-C--:B------:R-:W-:Y:S02]  /*bb560*/  IADD3 R61, P5, PT, R61, R60.reuse, RZ ;  /* 0x0000003c3d3d7210 */ /* 0x080fe40007fbe0ff */
[-C--:B------:R-:W-:Y:S02]  /*bb570*/  IADD3 R44, P6, PT, R44, R60.reuse, RZ ;  /* 0x0000003c2c2c7210 */ /* 0x080fe40007fde0ff */
[-C--:B------:R-:W-:Y:S02]  /*bb580*/  IADD3 R46, P0, PT, R46, R60.reuse, RZ ;  /* 0x0000003c2e2e7210 */ /* 0x080fe40007f1e0ff */
[-C--:B------:R-:W-:Y:S01]  /*bb590*/  IADD3 R6, P1, PT, R6, R60.reuse, RZ ;  /* 0x0000003c06067210 */ /* 0x080fe20007f3e0ff */
[----:B------:R1:W-:Y:S01]  /*bb5a0*/  STL [R1+0x21bc], R61 ;  /* 0x0021bc3d01007387 */ /* 0x0003e20000100800 */
[-C--:B------:R-:W-:Y:S02]  /*bb5b0*/  IADD3 R18, P2, PT, R18, R60.reuse, RZ ;  /* 0x0000003c12127210 */ /* 0x080fe40007f5e0ff */
[----:B------:R-:W-:-:S02]  /*bb5c0*/  IADD3 R30, P3, PT, R30, R60, RZ ;  /* 0x0000003c1e1e7210 */ /* 0x000fc40007f7e0ff */
[----:B------:R-:W-:Y:S01]  /*bb5d0*/  IADD3 R34, P4, PT, R34, R60, RZ ;  /* 0x0000003c22227210 */ /* 0x000fe20007f9e0ff */
[----:B-1----:R0:W5:Y:S04]  /*bb5e0*/  LDL.LU R61, [R1+0x3f94] ;  /* 0x003f9400013d7983 */ /* 0x0021680000300800 */
[----:B------:R1:W-:Y:S04]  /*bb5f0*/  STL [R1+0x21e8], R0 ;  /* 0x0021e80001007387 */ /* 0x0003e80000100800 */
[----:B------:R-:W-:Y:S04]  /*bb600*/  STL [R1+0x21b4], R44 ;  /* 0x0021b42c01007387 */ /* 0x000fe80000100800 */
[----:B------:R-:W-:Y:S04]  /*bb610*/  STL [R1+0x21e0], R45 ;  /* 0x0021e02d01007387 */ /* 0x000fe80000100800 */
[----:B------:R-:W-:Y:S04]  /*bb620*/  STL [R1+0x21ac], R46 ;  /* 0x0021ac2e01007387 */ /* 0x000fe80000100800 */
[----:B------:R-:W-:Y:S04]  /*bb630*/  STL [R1+0x21d8], R47 ;  /* 0x0021d82f01007387 */ /* 0x000fe80000100800 */
[----:B------:R-:W-:Y:S04]  /*bb640*/  STL [R1+0x21a4], R6 ;  /* 0x0021a40601007387 */ /* 0x000fe80000100800 */
[----:B------:R-:W-:Y:S01]  /*bb650*/  STL [R1+0x21d0], R7 ;  /* 0x0021d00701007387 */ /* 0x000fe20000100800 */
[----:B-1----:R-:W1:Y:S03]  /*bb660*/  S2R R0, SR_TID.X ;  /* 0x0000000000007919 */ /* 0x002e660000002100 */
        /* <DEDUP_REMOVED lines=9> */
[----:B------:R-:W-:-:S03]  /*bb700*/  IMAD.X R55, R55, 0x1, R2, P1 ;  /* 0x0000000137377824 */ /* 0x000fc600008e0602 */
[----:B------:R-:W-:Y:S01]  /*bb710*/  STL [R1+0x21b8], R35 ;  /* 0x0021b82301007387 */ /* 0x000fe20000100800 */
[----:B------:R-:W-:-:S03]  /*bb720*/  IMAD.X R58, R58, 0x1, R2, P2 ;  /* 0x000000013a3a7824 */ /* 0x000fc600010e0602 */
[----:B------:R-:W-:Y:S01]  /*bb730*/  STL [R1+0x2184], R50 ;  /* 0x0021843201007387 */ /* 0x000fe20000100800 */
[----:B------:R-:W-:-:S03]  /*bb740*/  IADD3.X R43, PT, PT, R43, R2, RZ, P5, !PT ;  /* 0x000000022b2b7210 */ /* 0x000fc60002ffe4ff */
[----:B------:R-:W-:Y:S01]  /*bb750*/  STL [R1+0x21b0], R51 ;  /* 0x0021b03301007387 */ /* 0x000fe20000100800 */
[----:B------:R-:W-:-:S03]  /*bb760*/  IMAD.X R59, R59, 0x1, R2, P3 ;  /* 0x000000013b3b7824 */ /* 0x000fc600018e0602 */
[----:B------:R-:W-:Y:S01]  /*bb770*/  STL [R1+0x21a8], R54 ;  /* 0x0021a83601007387 */ /* 0x000fe20000100800 */
[----:B------:R-:W-:-:S03]  /*bb780*/  IMAD.X R42, R42, 0x1, R2, P4 ;  /* 0x000000012a2a7824 */ /* 0x000fc600020e0602 */
[----:B------:R-:W-:Y:S04]  /*bb790*/  STL [R1+0x21a0], R55 ;  /* 0x0021a03701007387 */ /* 0x000fe80000100800 */
[----:B------:R-:W-:Y:S04]  /*bb7a0*/  STL [R1+0x2198], R58 ;  /* 0x0021983a01007387 */ /* 0x000fe80000100800 */
[----:B------:R-:W-:Y:S04]  /*bb7b0*/  STL [R1+0x2180], R43 ;  /* 0x0021802b01007387 */ /* 0x000fe80000100800 */
[----:B------:R-:W-:Y:S04]  /*bb7c0*/  STL [R1+0x2190], R59 ;  /* 0x0021903b01007387 */ /* 0x000fe80000100800 */
[----:B------:R3:W-:Y:S01]  /*bb7d0*/  STL [R1+0x2188], R42 ;  /* 0x0021882a01007387 */ /* 0x0007e20000100800 */
[----:B-1----:R-:W-:-:S05]  /*bb7e0*/  LOP3.LUT R0, R0, 0x1f, RZ, 0xc0, !PT ;  /* 0x0000001f00007812 */ /* 0x002fca00078ec0ff */
[----:B------:R-:W-:Y:S01]  /*bb7f0*/  IMAD.SHL.U32 R0, R0, 0x2, RZ ;  /* 0x0000000200007824 */ /* 0x000fe200078e00ff */
[----:B---3--:R-:W3:Y:S04]  /*bb800*/  LDL.LU R42, [R1+0x217c] ;  /* 0x00217c00012a7983 */ /* 0x008ee80000300800 */
[----:B------:R-:W4:Y:S04]  /*bb810*/  LDL.LU R43, [R1+0x2174] ;  /* 0x00217400012b7983 */ /* 0x000f280000300800 */
[----:B------:R-:W4:Y:S04]  /*bb820*/  LDL.LU R54, [R1+0x216c] ;  /* 0x00216c0001367983 */ /* 0x000f280000300800 */
[----:B------:R-:W4:Y:S04]  /*bb830*/  LDL.LU R55, [R1+0x2164] ;  /* 0x0021640001377983 */ /* 0x000f280000300800 */
[----:B------:R-:W4:Y:S04]  /*bb840*/  LDL.LU R58, [R1+0x215c] ;  /* 0x00215c00013a7983 */ /* 0x000f280000300800 */
[----:B------:R-:W4:Y:S04]  /*bb850*/  LDL.LU R59, [R1+0x2154] ;  /* 0x00215400013b7983 */ /* 0x000f280000300800 */
[----:B--2---:R-:W-:Y:S04]  /*bb860*/  STL [R1+0x3fa4], R13 ;  /* 0x003fa40d01007387 */ /* 0x004fe80000100800 */
[----:B------:R-:W-:Y:S04]  /*bb870*/  STL [R1+0x3fa0], R12 ;  /* 0x003fa00c01007387 */ /* 0x000fe80000100800 */
[----:B------:R-:W-:Y:S04]  /*bb880*/  STL [R1+0x3f9c], R11 ;  /* 0x003f9c0b01007387 */ /* 0x000fe80000100800 */
[----:B------:R-:W-:Y:S04]  /*bb890*/  STL [R1+0x3f98], R10 ;  /* 0x003f980a01007387 */ /* 0x000fe80000100800 */
[----:B------:R-:W-:Y:S04]  /*bb8a0*/  STL [R1+0x3f94], R3 ;  /* 0x003f940301007387 */ /* 0x000fe80000100800 */
[----:B------:R-:W2:Y:S01]  /*bb8b0*/  LDL.LU R51, [R1+0x1790] ;  /* 0x0017900001337983 */ /* 0x000ea20000300800 */
[----:B---3--:R-:W-:-:S02]  /*bb8c0*/  IADD3 R42, P3, PT, R42, R60, RZ ;  /* 0x0000003c2a2a7210 */ /* 0x008fc40007f7e0ff */
[----:B----4-:R-:W-:-:S03]  /*bb8d0*/  IADD3 R43, P4, PT, R43, R60, RZ ;  /* 0x0000003c2b2b7210 */ /* 0x010fc60007f9e0ff */
[----:B------:R1:W-:Y:S04]  /*bb8e0*/  STL [R1+0x217c], R42 ;  /* 0x00217c2a01007387 */ /* 0x0003e80000100800 */
[----:B-1----:R-:W3:Y:S04]  /*bb8f0*/  LDL.LU R42, [R1+0x214c] ;  /* 0x00214c00012a7983 */ /* 0x002ee80000300800 */
[----:B------:R1:W-:Y:S04]  /*bb900*/  STL [R1+0x2174], R43 ;  /* 0x0021742b01007387 */ /* 0x0003e80000100800 */
[----:B-1----:R-:W4:Y:S01]  /*bb910*/  LDL.LU R43, [R1+0x2178] ;  /* 0x00217800012b7983 */ /* 0x002f220000300800 */
[----:B------:R-:W-:-:S03]  /*bb920*/  IADD3 R54, P5, PT, R54, R60, RZ ;  /* 0x0000003c36367210 */ /* 0x000fc60007fbe0ff */
[----:B------:R-:W4:Y:S01]  /*bb930*/  LDL.LU R50, [R1+0x2144] ;  /* 0x0021440001327983 */ /* 0x000f220000300800 */
[----:B------:R-:W-:-:S03]  /*bb940*/  IADD3 R55, P6, PT, R55, R60, RZ ;  /* 0x0000003c37377210 */ /* 0x000fc60007fde0ff */
[----:B------:R1:W-:Y:S01]  /*bb950*/  STL [R1+0x216c], R54 ;  /* 0x00216c3601007387 */ /* 0x0003e20000100800 */
[----:B--2---:R-:W-:-:S03]  /*bb960*/  VIADD R51, R51, 0x1 ;  /* 0x0000000133337836 */ /* 0x004fc60000000000 */
[----:B-1----:R-:W2:Y:S04]  /*bb970*/  LDL.LU R54, [R1+0x2170] ;  /* 0x0021700001367983 */ /* 0x002ea80000300800 */
[----:B------:R-:W-:Y:S04]  /*bb980*/  STL [R1+0x1790], R51 ;  /* 0x0017903301007387 */ /* 0x000fe80000100800 */
[----:B------:R-:W2:Y:S04]  /*bb990*/  LDL.LU R3, [R1+0x213c] ;  /* 0x00213c0001037983 */ /* 0x000ea80000300800 */
[----:B------:R-:W2:Y:S04]  /*bb9a0*/  LDL.LU R10, [R1+0x2168] ;  /* 0x00216800010a7983 */ /* 0x000ea80000300800 */
        /* <DEDUP_REMOVED lines=9> */
[----:B------:R-:W-:-:S03]  /*bba40*/  IADD3 R58, P0, PT, R58, R60, RZ ;  /* 0x0000003c3a3a7210 */ /* 0x000fc60007f1e0ff */
[----:B------:R-:W2:Y:S04]  /*bba50*/  LDL.LU R6, [R1+0x2114] ;  /* 0x0021140001067983 */ /* 0x000ea80000300800 */
[----:B------:R-:W2:Y:S04]  /*bba60*/  LDL.LU R7, [R1+0x2140] ;  /* 0x0021400001077983 */ /* 0x000ea80000300800 */
[----:B------:R-:W2:Y:S04]  /*bba70*/  LDL.LU R18, [R1+0x210c] ;  /* 0x00210c0001127983 */ /* 0x000ea80000300800 */
[----:B-1----:R-:W2:Y:S04]  /*bba80*/  LDL.LU R55, [R1+0x2138] ;  /* 0x0021380001377983 */ /* 0x002ea80000300800 */
[----:B------:R-:W2:Y:S04]  /*bba90*/  LDL.LU R19, [R1+0x2104] ;  /* 0x0021040001137983 */ /* 0x000ea80000300800 */
[----:B------:R-:W2:Y:S04]  /*bbaa0*/  LDL.LU R30, [R1+0x2130] ;  /* 0x00213000011e7983 */ /* 0x000ea80000300800 */
[----:B------:R-:W2:Y:S01]  /*bbab0*/  LDL.LU R31, [R1+0x20fc] ;  /* 0x0020fc00011f7983 */ /* 0x000ea20000300800 */
[----:B------:R-:W-:-:S03]  /*bbac0*/  IADD3 R59, P1, PT, R59, R60, RZ ;  /* 0x0000003c3b3b7210 */ /* 0x000fc60007f3e0ff */
[----:B------:R1:W-:Y:S04]  /*bbad0*/  STL [R1+0x215c], R58 ;  /* 0x00215c3a01007387 */ /* 0x0003e80000100800 */
[----:B------:R-:W2:Y:S04]  /*bbae0*/  LDL.LU R34, [R1+0x2128] ;  /* 0x0021280001227983 */ /* 0x000ea80000300800 */
[----:B------:R-:W2:Y:S04]  /*bbaf0*/  LDL.LU R35, [R1+0x20f4] ;  /* 0x0020f40001237983 */ /* 0x000ea80000300800 */
[----:B-1----:R-:W2:Y:S04]  /*bbb00*/  LDL.LU R58, [R1+0x2120] ;  /* 0x00212000013a7983 */ /* 0x002ea80000300800 */
[----:B------:R1:W-:Y:S04]  /*bbb10*/  STL [R1+0x2154], R59 ;  /* 0x0021543b01007387 */ /* 0x0003e80000100800 */
[----:B-1----:R-:W2:Y:S01]  /*bbb20*/  LDL.LU R59, [R1+0x20ec] ;  /* 0x0020ec00013b7983 */ /* 0x002ea20000300800 */
[----:B---3--:R-:W-:-:S05]  /*bbb30*/  IADD3 R42, P2, PT, R42, R60, RZ ;  /* 0x0000003c2a2a7210 */ /* 0x008fca0007f5e0ff */
[----:B------:R1:W-:Y:S01]  /*bbb40*/  STL [R1+0x214c], R42 ;  /* 0x00214c2a01007387 */ /* 0x0003e20000100800 */
[----:B----4-:R-:W-:-:S03]  /*bbb50*/  IMAD.X R43, R43, 0x1, R2, P3 ;  /* 0x000000012b2b7824 */ /* 0x010fc600018e0602 */
[----:B-1----:R-:W3:Y:S04]  /*bbb60*/  LDL.LU R42, [R1+0x2118] ;  /* 0x00211800012a7983 */ /* 0x002ee80000300800 */
[----:B------:R1:W-:Y:S04]  /*bbb70*/  STL [R1+0x2178], R43 ;  /* 0x0021782b01007387 */ /* 0x0003e80000100800 */
[----:B-1----:R-:W4:Y:S01]  /*bbb80*/  LDL.LU R43, [R1+0x20e4] ;  /* 0x0020e400012b7983 */ /* 0x002f220000300800 */
[----:B------:R-:W-:Y:S01]  /*bbb90*/  IADD3 R50, P3, PT, R50, R60, RZ ;  /* 0x0000003c32327210 */ /* 0x000fe20007f7e0ff */
[----:B--2---:R-:W-:-:S04]  /*bbba0*/  IMAD.X R54, R54, 0x1, R2, P4 ;  /* 0x0000000136367824 */ /* 0x004fc800020e0602 */
[----:B------:R1:W-:Y:S01]  /*bbbb0*/  STL [R1+0x2144], R50 ;  /* 0x0021443201007387 */ /* 0x0003e20000100800 */
[----:B------:R-:W-:-:S03]  /*bbbc0*/  IADD3 R3, P4, PT, R3, R60, RZ ;  /* 0x0000003c03037210 */ /* 0x000fc60007f9e0ff */
[----:B-1----:R-:W2:Y:S01]  /*bbbd0*/  LDL.LU R50, [R1+0x2110] ;  /* 0x0021100001327983 */ /* 0x002ea20000300800 */
[--C-:B------:R-:W-:Y:S01]  /*bbbe0*/  IMAD.X R10, R10, 0x1, R2.reuse, P5 ;  /* 0x000000010a0a7824 */ /* 0x100fe200028e0602 */
[----:B------:R-:W-:Y:S02]  /*bbbf0*/  IADD3 R11, P5, PT, R11, R60, RZ ;  /* 0x0000003c0b0b7210 */ /* 0x000fe40007fbe0ff */
[----:B------:R1:W-:Y:S01]  /*bbc00*/  STL [R1+0x2170], R54 ;  /* 0x0021703601007387 */ /* 0x0003e20000100800 */
[----:B------:R-:W-:-:S03]  /*bbc10*/  IMAD.X R12, R12, 0x1, R2, P6 ;  /* 0x000000010c0c7824 */ /* 0x000fc600030e0602 */
        /* <DEDUP_REMOVED lines=17> */
[-C--:B------:R-:W-:Y:S01]  /*bbd30*/  IADD3 R18, P3, PT, R18, R60.reuse, RZ ;  /* 0x0000003c12127210 */ /* 0x080fe20007f7e0ff */
[----:B------:R-:W-:Y:S02]  /*bbd40*/  IMAD.X R55, R55, 0x1, R2, P4 ;  /* 0x0000000137377824 */ /* 0x000fe400020e0602 */
[----:B------:R-:W-:Y:S04]  /*bbd50*/  STL [R1+0x211c], R46 ;  /* 0x00211c2e01007387 */ /* 0x000fe80000100800 */
[----:B------:R-:W-:Y:S01]  /*bbd60*/  STL [R1+0x2148], R47 ;  /* 0x0021482f01007387 */ /* 0x000fe20000100800 */
[----:B------:R-:W-:-:S03]  /*bbd70*/  IADD3 R19, P4, PT, R19, R60, RZ ;  /* 0x0000003c13137210 */ /* 0x000fc60007f9e0ff */
[----:B------:R-:W-:Y:S01]  /*bbd80*/  STL [R1+0x2114], R6 ;  /* 0x0021140601007387 */ /* 0x000fe20000100800 */
[----:B------:R-:W-:-:S03]  /*bbd90*/  IMAD.X R30, R30, 0x1, R2, P5 ;  /* 0x000000011e1e7824 */ /* 0x000fc600028e0602 */
[----:B------:R1:W-:Y:S01]  /*bbda0*/  STL [R1+0x2138], R55 ;  /* 0x0021383701007387 */ /* 0x0003e20000100800 */
[----:B------:R-:W-:-:S03]  /*bbdb0*/  IADD3 R31, P5, PT, R31, R60, RZ ;  /* 0x0000003c1f1f7210 */ /* 0x000fc60007fbe0ff */
[----:B------:R-:W-:Y:S01]  /*bbdc0*/  STL [R1+0x2140], R7 ;  /* 0x0021400701007387 */ /* 0x000fe20000100800 */
[----:B------:R-:W-:-:S03]  /*bbdd0*/  IMAD.X R34, R34, 0x1, R2, P6 ;  /* 0x0000000122227824 */ /* 0x000fc600030e0602 */
[----:B-1----:R-:W2:Y:S04]  /*bbde0*/  LDL.LU R55, [R1+0x2108] ;  /* 0x0021080001377983 */ /* 0x002ea80000300800 */
[----:B------:R-:W-:Y:S01]  /*bbdf0*/  STL [R1+0x210c], R18 ;  /* 0x00210c1201007387 */ /* 0x000fe20000100800 */
[----:B------:R-:W-:-:S03]  /*bbe00*/  IMAD.X R58, R58, 0x1, R2, P0 ;  /* 0x000000013a3a7824 */ /* 0x000fc600000e0602 */
[----:B------:R-:W-:Y:S01]  /*bbe10*/  STL [R1+0x2104], R19 ;  /* 0x0021041301007387 */ /* 0x000fe20000100800 */
[----:B------:R-:W-:-:S03]  /*bbe20*/  IADD3 R35, P6, PT, R35, R60, RZ ;  /* 0x0000003c23237210 */ /* 0x000fc60007fde0ff */
[----:B------:R-:W-:Y:S04]  /*bbe30*/  STL [R1+0x2130], R30 ;  /* 0x0021301e01007387 */ /* 0x000fe80000100800 */
[----:B------:R-:W-:Y:S01]  /*bbe40*/  STL [R1+0x20fc], R31 ;  /* 0x0020fc1f01007387 */ /* 0x000fe20000100800 */
[----:B------:R-:W-:-:S03]  /*bbe50*/  IADD3 R59, P0, PT, R59, R60, RZ ;  /* 0x0000003c3b3b7210 */ /* 0x000fc60007f1e0ff */
[----:B------:R1:W-:Y:S04]  /*bbe60*/  STL [R1+0x2120], R58 ;  /* 0x0021203a01007387 */ /* 0x0003e80000100800 */
[----:B------:R-:W-:Y:S04]  /*bbe70*/  STL [R1+0x2128], R34 ;  /* 0x0021282201007387 */ /* 0x000fe80000100800 */
[----:B-1----:R-:W2:Y:S04]  /*bbe80*/  LDL.LU R58, [R1+0x20d4] ;  /* 0x0020d400013a7983 */ /* 0x002ea80000300800 */
[----:B------:R-:W-:Y:S04]  /*bbe90*/  STL [R1+0x20f4], R35 ;  /* 0x0020f42301007387 */ /* 0x000fe80000100800 */
[----:B------:R1:W-:Y:S04]  /*bbea0*/  STL [R1+0x20ec], R59 ;  /* 0x0020ec3b01007387 */ /* 0x0003e80000100800 */
[----:B-1----:R-:W2:Y:S01]  /*bbeb0*/  LDL.LU R59, [R1+0x2100] ;  /* 0x00210000013b7983 */ /* 0x002ea20000300800 */
[----:B---3--:R-:W-:-:S05]  /*bbec0*/  IMAD.X R42, R42, 0x1, R2, P1 ;  /* 0x000000012a2a7824 */ /* 0x008fca00008e0602 */
[----:B------:R1:W-:Y:S01]  /*bbed0*/  STL [R1+0x2118], R42 ;  /* 0x0021182a01007387 */ /* 0x0003e20000100800 */
[----:B----4-:R-:W-:-:S03]  /*bbee0*/  IADD3 R43, P1, PT, R43, R60, RZ ;  /* 0x0000003c2b2b7210 */ /* 0x010fc60007f3e0ff */
[----:B-1----:R-:W3:Y:S04]  /*bbef0*/  LDL.LU R42, [R1+0x20cc] ;  /* 0x0020cc00012a7983 */ /* 0x002ee80000300800 */
[----:B------:R1:W-:Y:S04]  /*bbf00*/  STL [R1+0x20e4], R43 ;  /* 0x0020e42b01007387 */ /* 0x0003e80000100800 */
[----:B-1----:R-:W4:Y:S01]  /*bbf10*/  LDL.LU R43, [R1+0x20f8] ;  /* 0x0020f800012b7983 */ /* 0x002f220000300800 */
[----:B--2---:R-:W-:-:S05]  /*bbf20*/  IMAD.X R50, R50, 0x1, R2, P2 ;  /* 0x0000000132327824 */ /* 0x004fca00010e0602 */
[----:B------:R1:W-:Y:S01]  /*bbf30*/  STL [R1+0x2110], R50 ;  /* 0x0021103201007387 */ /* 0x0003e20000100800 */
[----:B------:R-:W-:-:S03]  /*bbf40*/  IADD3 R54, P2, PT, R54, R60, RZ ;  /* 0x0000003c36367210 */ /* 0x000fc60007f5e0ff */
[----:B-1----:R-:W2:Y:S04]  /*bbf50*/  LDL.LU R50, [R1+0x20c4] ;  /* 0x0020c40001327983 */ /* 0x002ea80000300800 */
        /* <DEDUP_REMOVED lines=14> */
[----:B------:R-:W-:-:S03]  /*bc040*/  IMAD.X R55, R55, 0x1, R2, P3 ;  /* 0x0000000137377824 */ /* 0x000fc600018e0602 */
[----:B-1----:R-:W2:Y:S04]  /*bc050*/  LDL.LU R54, [R1+0x208c] ;  /* 0x00208c0001367983 */ /* 0x002ea80000300800 */
[----:B------:R-:W2:Y:S04]  /*bc060*/  LDL.LU R19, [R1+0x20b8] ;  /* 0x0020b80001137983 */ /* 0x000ea80000300800 */
[----:B------:R-:W2:Y:S04]  /*bc070*/  LDL.LU R30, [R1+0x2084] ;  /* 0x00208400011e7983 */ /* 0x000ea80000300800 */
[----:B------:R-:W2:Y:S04]  /*bc080*/  LDL.LU R31, [R1+0x20b0] ;  /* 0x0020b000011f7983 */ /* 0x000ea80000300800 */
[----:B------:R1:W-:Y:S04]  /*bc090*/  STL [R1+0x2108], R55 ;  /* 0x0021083701007387 */ /* 0x0003e80000100800 */
[----:B------:R-:W2:Y:S04]  /*bc0a0*/  LDL.LU R34, [R1+0x207c] ;  /* 0x00207c0001227983 */ /* 0x000ea80000300800 */
[----:B------:R-:W2:Y:S04]  /*bc0b0*/  LDL.LU R35, [R1+0x20a8] ;  /* 0x0020a80001237983 */ /* 0x000ea80000300800 */
[----:B-1----:R-:W2:Y:S01]  /*bc0c0*/  LDL.LU R55, [R1+0x2074] ;  /* 0x0020740001377983 */ /* 0x002ea20000300800 */
[----:B------:R-:W-:-:S05]  /*bc0d0*/  IADD3 R58, P3, PT, R58, R60, RZ ;  /* 0x0000003c3a3a7210 */ /* 0x000fca0007f7e0ff */
[----:B------:R1:W-:Y:S04]  /*bc0e0*/  STL [R1+0x20d4], R58 ;  /* 0x0020d43a01007387 */ /* 0x0003e80000100800 */
[----:B-1----:R-:W2:Y:S01]  /*bc0f0*/  LDL.LU R58, [R1+0x20a0] ;  /* 0x0020a000013a7983 */ /* 0x002ea20000300800 */
[----:B------:R-:W-:-:S05]  /*bc100*/  IMAD.X R59, R59, 0x1, R2, P4 ;  /* 0x000000013b3b7824 */ /* 0x000fca00020e0602 */
[----:B------:R1:W-:Y:S04]  /*bc110*/  STL [R1+0x2100], R59 ;  /* 0x0021003b01007387 */ /* 0x0003e80000100800 */
[----:B-1----:R-:W2:Y:S01]  /*bc120*/  LDL.LU R59, [R1+0x206c] ;  /* 0x00206c00013b7983 */ /* 0x002ea20000300800 */
[----:B---3--:R-:W-:-:S05]  /*bc130*/  IADD3 R42, P4, PT, R42, R60, RZ ;  /* 0x0000003c2a2a7210 */ /* 0x008fca0007f9e0ff */
[----:B------:R1:W-:Y:S01]  /*bc140*/  STL [R1+0x20cc], R42 ;  /* 0x0020cc2a01007387 */ /* 0x0003e20000100800 */
[----:B----4-:R-:W-:-:S03]  /*bc150*/  IADD3.X R43, PT, PT, R43, R2, RZ, P5, !PT ;  /* 0x000000022b2b7210 */ /* 0x010fc60002ffe4ff */
[----:B-1----:R-:W3:Y:S04]  /*bc160*/  LDL.LU R42, [R1+0x2098] ;  /* 0x00209800012a7983 */ /* 0x002ee80000300800 */
[----:B------:R1:W-:Y:S04]  /*bc170*/  STL [R1+0x20f8], R43 ;  /* 0x0020f82b01007387 */ /* 0x0003e80000100800 */
[----:B-1----:R-:W4:Y:S01]  /*bc180*/  LDL.LU R43, [R1+0x2064] ;  /* 0x00206400012b7983 */ /* 0x002f220000300800 */
[----:B--2---:R-:W-:Y:S01]  /*bc190*/  IADD3 R50, P5, PT, R50, R60, RZ ;  /* 0x0000003c32327210 */ /* 0x004fe20007fbe0ff */
[----:B------:R-:W-:-:S04]  /*bc1a0*/  IMAD.X R3, R3, 0x1, R2, P6 ;  /* 0x0000000103037824 */ /* 0x000fc800030e0602 */
[----:B------:R1:W-:Y:S01]  /*bc1b0*/  STL [R1+0x20c4], R50 ;  /* 0x0020c43201007387 */ /* 0x0003e20000100800 */
[-C--:B------:R-:W-:Y:S01]  /*bc1c0*/  IADD3 R10, P6, PT, R10, R60.reuse, RZ ;  /* 0x0000003c0a0a7210 */ /* 0x080fe20007fde0ff */
[----:B------:R-:W-:Y:S02]  /*bc1d0*/  IMAD.X R11, R11, 0x1, R2, P0 ;  /* 0x000000010b0b7824 */ /* 0x000fe400000e0602 */
        /* <DEDUP_REMOVED lines=30> */
[-C--:B------:R-:W-:Y:S01]  /*bc3c0*/  IADD3 R34, P0, PT, R34, R60.reuse, RZ ;  /* 0x0000003c22227210 */ /* 0x080fe20007f1e0ff */
[----:B------:R-:W-:Y:S02]  /*bc3d0*/  IMAD.X R35, R35, 0x1, R2, P1 ;  /* 0x0000000123237824 */ /* 0x000fe400008e0602 */
[----:B------:R-:W-:Y:S01]  /*bc3e0*/  STL [R1+0x20b8], R19 ;  /* 0x0020b81301007387 */ /* 0x000fe20000100800 */
[----:B------:R-:W-:-:S03]  /*bc3f0*/  IADD3 R55, P1, PT, R55, R60, RZ ;  /* 0x0000003c37377210 */ /* 0x000fc60007f3e0ff */
[----:B------:R-:W-:Y:S04]  /*bc400*/  STL [R1+0x2084], R30 ;  /* 0x0020841e01007387 */ /* 0x000fe80000100800 */
[----:B------:R-:W-:Y:S04]  /*bc410*/  STL [R1+0x20b0], R31 ;  /* 0x0020b01f01007387 */ /* 0x000fe80000100800 */
[----:B------:R1:W-:Y:S04]  /*bc420*/  STL [R1+0x2074], R55 ;  /* 0x0020743701007387 */ /* 0x0003e80000100800 */
[----:B------:R-:W-:Y:S01]  /*bc430*/  STL [R1+0x207c], R34 ;  /* 0x00207c2201007387 */ /* 0x000fe20000100800 */
[----:B------:R-:W-:-:S03]  /*bc440*/  IMAD.X R58, R58, 0x1, R2, P2 ;  /* 0x000000013a3a7824 */ /* 0x000fc600010e0602 */
[----:B-1----:R-:W2:Y:S04]  /*bc450*/  LDL.LU R55, [R1+0x2088] ;  /* 0x0020880001377983 */ /* 0x002ea80000300800 */
[----:B------:R-:W-:Y:S04]  /*bc460*/  STL [R1+0x20a8], R35 ;  /* 0x0020a82301007387 */ /* 0x000fe80000100800 */
[----:B------:R1:W-:Y:S01]  /*bc470*/  STL [R1+0x20a0], R58 ;  /* 0x0020a03a01007387 */ /* 0x0003e20000100800 */
[----:B------:R-:W-:-:S03]  /*bc480*/  IADD3 R59, P2, PT, R59, R60, RZ ;  /* 0x0000003c3b3b7210 */ /* 0x000fc60007f5e0ff */
[----:B-1----:R-:W2:Y:S04]  /*bc490*/  LDL.LU R58, [R1+0x2054] ;  /* 0x00205400013a7983 */ /* 0x002ea80000300800 */
        /* <DEDUP_REMOVED lines=8> */
[----:B--2---:R-:W-:-:S03]  /*bc520*/  IMAD.X R50, R50, 0x1, R2, P4 ;  /* 0x0000000132327824 */ /* 0x004fc600020e0602 */
        /* <DEDUP_REMOVED lines=15> */
[----:B------:R-:W-:-:S03]  /*bc620*/  IADD3 R54, P4, PT, R54, R60, RZ ;  /* 0x0000003c36367210 */ /* 0x000fc60007f9e0ff */
[----:B------:R-:W2:Y:S04]  /*bc630*/  LDL.LU R19, [R1+0x200c] ;  /* 0x00200c0001137983 */ /* 0x000ea80000300800 */
[----:B------:R-:W2:Y:S04]  /*bc640*/  LDL.LU R30, [R1+0x2038] ;  /* 0x00203800011e7983 */ /* 0x000ea80000300800 */
[----:B------:R-:W2:Y:S04]  /*bc650*/  LDL.LU R31, [R1+0x2004] ;  /* 0x00200400011f7983 */ /* 0x000ea80000300800 */
[----:B------:R1:W-:Y:S04]  /*bc660*/  STL [R1+0x205c], R54 ;  /* 0x00205c3601007387 */ /* 0x0003e80000100800 */
[----:B------:R-:W2:Y:S04]  /*bc670*/  LDL.LU R34, [R1+0x2030] ;  /* 0x0020300001227983 */ /* 0x000ea80000300800 */
[----:B------:R-:W2:Y:S04]  /*bc680*/  LDL.LU R35, [R1+0x1ffc] ;  /* 0x001ffc0001237983 */ /* 0x000ea80000300800 */
[----:B-1----:R-:W2:Y:S01]  /*bc690*/  LDL.LU R54, [R1+0x2028] ;  /* 0x0020280001367983 */ /* 0x002ea20000300800 */
[----:B------:R-:W-:-:S05]  /*bc6a0*/  IMAD.X R55, R55, 0x1, R2, P5 ;  /* 0x0000000137377824 */ /* 0x000fca00028e0602 */
[----:B------:R1:W-:Y:S04]  /*bc6b0*/  STL [R1+0x2088], R55 ;  /* 0x0020883701007387 */ /* 0x0003e80000100800 */
[----:B-1----:R-:W2:Y:S01]  /*bc6c0*/  LDL.LU R55, [R1+0x1ff4] ;  /* 0x001ff40001377983 */ /* 0x002ea20000300800 */
[----:B------:R-:W-:-:S05]  /*bc6d0*/  IADD3 R58, P5, PT, R58, R60, RZ ;  /* 0x0000003c3a3a7210 */ /* 0x000fca0007fbe0ff */
[----:B------:R1:W-:Y:S01]  /*bc6e0*/  STL [R1+0x2054], R58 ;  /* 0x0020543a01007387 */ /* 0x0003e20000100800 */
[----:B------:R-:W-:-:S03]  /*bc6f0*/  IMAD.X R59, R59, 0x1, R2, P6 ;  /* 0x000000013b3b7824 */ /* 0x000fc600030e0602 */
        /* <DEDUP_REMOVED lines=9> */
[-C--:B--2---:R-:W-:Y:S01]  /*bc790*/  IADD3 R3, P0, PT, R3, R60.reuse, RZ ;  /* 0x0000003c03037210 */ /* 0x084fe20007f1e0ff */
        /* <DEDUP_REMOVED lines=25> */
[----:B------:R1:W-:Y:S01]  /*bc930*/  STL [R1+0x2040], R50 ;  /* 0x0020403201007387 */ /* 0x0003e20000100800 */
[----:B------:R-:W-:-:S03]  /*bc940*/  IMAD.X R30, R30, 0x1, R2, P1 ;  /* 0x000000011e1e7824 */ /* 0x000fc600008e0602 */
[----:B------:R-:W-:Y:S01]  /*bc950*/  STL [R1+0x2048], R7 ;  /* 0x0020480701007387 */ /* 0x000fe20000100800 */
[----:B------:R-:W-:-:S03]  /*bc960*/  IADD3 R31, P1, PT, R31, R60, RZ ;  /* 0x0000003c1f1f7210 */ /* 0x000fc60007f3e0ff */
[----:B-1----:R-:W2:Y:S04]  /*bc970*/  LDL.LU R50, [R1+0x2010] ;  /* 0x0020100001327983 */ /* 0x002ea80000300800 */
[----:B------:R-:W-:Y:S01]  /*bc980*/  STL [R1+0x2014], R18 ;  /* 0x0020141201007387 */ /* 0x000fe20000100800 */
[----:B------:R-:W-:-:S03]  /*bc990*/  IMAD.X R34, R34, 0x1, R2, P2 ;  /* 0x0000000122227824 */ /* 0x000fc600010e0602 */
[----:B------:R-:W-:Y:S01]  /*bc9a0*/  STL [R1+0x200c], R19 ;  /* 0x00200c1301007387 */ /* 0x000fe20000100800 */
[-C--:B------:R-:W-:Y:S01]  /*bc9b0*/  IADD3 R35, P2, PT, R35, R60.reuse, RZ ;  /* 0x0000003c23237210 */ /* 0x080fe20007f5e0ff */
[----:B------:R-:W-:Y:S02]  /*bc9c0*/  IMAD.X R54, R54, 0x1, R2, P3 ;  /* 0x0000000136367824 */ /* 0x000fe400018e0602 */
[----:B------:R-:W-:Y:S04]  /*bc9d0*/  STL [R1+0x2038], R30 ;  /* 0x0020381e01007387 */ /* 0x000fe80000100800 */
[----:B------:R-:W-:Y:S04]  /*bc9e0*/  STL [R1+0x2004], R31 ;  /* 0x0020041f01007387 */ /* 0x000fe80000100800 */
[----:B------:R1:W-:Y:S04]  /*bc9f0*/  STL [R1+0x2028], R54 ;  /* 0x0020283601007387 */ /* 0x0003e80000100800 */
[----:B------:R-:W-:Y:S04]  /*bca00*/  STL [R1+0x2030], R34 ;  /* 0x0020302201007387 */ /* 0x000fe80000100800 */
[----:B-1----:R-:W2:Y:S01]  /*bca10*/  LDL.LU R54, [R1+0x1fdc] ;  /* 0x001fdc0001367983 */ /* 0x002ea20000300800 */
[----:B------:R-:W-:-:S03]  /*bca20*/  IADD3 R55, P3, PT, R55, R60, RZ ;  /* 0x0000003c37377210 */ /* 0x000fc60007f7e0ff */
[----:B------:R-:W-:Y:S04]  /*bca30*/  STL [R1+0x1ffc], R35 ;  /* 0x001ffc2301007387 */ /* 0x000fe80000100800 */
[----:B------:R1:W-:Y:S04]  /*bca40*/  STL [R1+0x1ff4], R55 ;  /* 0x001ff43701007387 */ /* 0x0003e80000100800 */
[----:B-1----:R-:W2:Y:S01]  /*bca50*/  LDL.LU R55, [R1+0x2008] ;  /* 0x0020080001377983 */ /* 0x002ea20000300800 */
[----:B------:R-:W-:-:S05]  /*bca60*/  IMAD.X R58, R58, 0x1, R2, P4 ;  /* 0x000000013a3a7824 */ /* 0x000fca00020e0602 */
        /* <DEDUP_REMOVED lines=44> */
[----:B---3--:R-:W-:Y:S01]  /*bcd30*/  IADD3 R42, P1, PT, R42, R60, RZ ;  /* 0x0000003c2a2a7210 */ /* 0x008fe20007f3e0ff */
[----:B----4-:R-:W-:-:S04]  /*bcd40*/  IMAD.X R3, R3, 0x1, R2, P2 ;  /* 0x0000000103037824 */ /* 0x010fc800010e0602 */
[----:B------:R1:W-:Y:S01]  /*bcd50*/  STL [R1+0x1fcc], R42 ;  /* 0x001fcc2a01007387 */ /* 0x0003e20000100800 */
[-C--:B------:R-:W-:Y:S01]  /*bcd60*/  IADD3 R10, P2, PT, R10, R60.reuse, RZ ;  /* 0x0000003c0a0a7210 */ /* 0x080fe20007f5e0ff */
[----:B------:R-:W-:Y:S02]  /*bcd70*/  IMAD.X R11, R11, 0x1, R2, P3 ;  /* 0x000000010b0b7824 */ /* 0x000fe400018e0602 */
[----:B-1----:R-:W3:Y:S01]  /*bcd80*/  LDL.LU R42, [R1+0x1f98] ;  /* 0x001f9800012a7983 */ /* 0x002ee20000300800 */
        /* <DEDUP_REMOVED lines=21> */
[----:B------:R-:W-:Y:S04]  /*bcee0*/  STL [R1+0x1fd0], R6 ;  /* 0x001fd00601007387 */ /* 0x000fe80000100800 */
[----:B------:R1:W-:Y:S04]  /*bcef0*/  STL [R1+0x1f94], R43 ;  /* 0x001f942b01007387 */ /* 0x0003e80000100800 */
[----:B------:R-:W-:Y:S04]  /*bcf00*/  STL [R1+0x1f9c], R7 ;  /* 0x001f9c0701007387 */ /* 0x000fe80000100800 */
[----:B-1----:R-:W4:Y:S01]  /*bcf10*/  LDL.LU R43, [R1+0x1f64] ;  /* 0x001f6400012b7983 */ /* 0x002f220000300800 */
[--C-:B--2---:R-:W-:Y:S01]  /*bcf20*/  IMAD.X R19, R19, 0x1, R2.reuse, P2 ;  /* 0x0000000113137824 */ /* 0x104fe200010e0602 */
[-C--:B------:R-:W-:Y:S01]  /*bcf30*/  IADD3 R30, P2, PT, R30, R60.reuse, RZ ;  /* 0x0000003c1e1e7210 */ /* 0x080fe20007f5e0ff */
[--C-:B------:R-:W-:Y:S01]  /*bcf40*/  IMAD.X R31, R31, 0x1, R2.reuse, P3 ;  /* 0x000000011f1f7824 */ /* 0x100fe200018e0602 */
[----:B------:R-:W-:Y:S01]  /*bcf50*/  STL [R1+0x1fc8], R18 ;  /* 0x001fc81201007387 */ /* 0x000fe20000100800 */
[----:B------:R-:W-:Y:S01]  /*bcf60*/  IADD3 R34, P3, PT, R34, R60, RZ ;  /* 0x0000003c22227210 */ /* 0x000fe20007f7e0ff */
[----:B------:R-:W-:-:S02]  /*bcf70*/  IMAD.X R35, R35, 0x1, R2, P4 ;  /* 0x0000000123237824 */ /* 0x000fc400020e0602 */
        /* <DEDUP_REMOVED lines=14> */
[----:B------:R-:W-:-:S05]  /*bd060*/  IMAD.X R58, R58, 0x1, R2, P6 ;  /* 0x000000013a3a7824 */ /* 0x000fca00030e0602 */
[----:B------:R1:W-:Y:S01]  /*bd070*/  STL [R1+0x1fa0], R58 ;  /* 0x001fa03a01007387 */ /* 0x0003e20000100800 */
[----:B------:R-:W-:-:S03]  /*bd080*/  IADD3 R59, P6, PT, R59, R60, RZ ;  /* 0x0000003c3b3b7210 */ /* 0x000fc60007fde0ff */
[----:B-1----:R-:W2:Y:S04]  /*bd090*/  LDL.LU R58, [R1+0x1f54] ;  /* 0x001f5400013a7983 */ /* 0x002ea80000300800 */
        /* <DEDUP_REMOVED lines=17> */
[----:B-1----:R-:W3:Y:S04]  /*bd1b0*/  LDL.LU R42, [R1+0x1f48] ;  /* 0x001f4800012a7983 */ /* 0x002ee80000300800 */
[----:B------:R-:W3:Y:S04]  /*bd1c0*/  LDL.LU R19, [R1+0x1f14] ;  /* 0x001f140001137983 */ /* 0x000ee80000300800 */
[----:B------:R-:W3:Y:S01]  /*bd1d0*/  LDL.LU R30, [R1+0x1f40] ;  /* 0x001f4000011e7983 */ /* 0x000ee20000300800 */
[----:B----4-:R-:W-:-:S03]  /*bd1e0*/  IADD3 R43, P0, PT, R43, R60, RZ ;  /* 0x0000003c2b2b7210 */ /* 0x010fc60007f1e0ff */
[----:B------:R-:W4:Y:S04]  /*bd1f0*/  LDL.LU R31, [R1+0x1f0c] ;  /* 0x001f0c00011f7983 */ /* 0x000f280000300800 */
[----:B------:R1:W-:Y:S04]  /*bd200*/  STL [R1+0x1f64], R43 ;  /* 0x001f642b01007387 */ /* 0x0003e80000100800 */
[----:B------:R-:W4:Y:S04]  /*bd210*/  LDL.LU R34, [R1+0x1f38] ;  /* 0x001f380001227983 */ /* 0x000f280000300800 */
[----:B------:R-:W4:Y:S04]  /*bd220*/  LDL.LU R35, [R1+0x1f04] ;  /* 0x001f040001237983 */ /* 0x000f280000300800 */
[----:B-1----:R-:W4:Y:S01]  /*bd230*/  LDL.LU R43, [R1+0x1f30] ;  /* 0x001f3000012b7983 */ /* 0x002f220000300800 */
[----:B--2---:R-:W-:-:S05]  /*bd240*/  IMAD.X R50, R50, 0x1, R2, P1 ;  /* 0x0000000132327824 */ /* 0x004fca00008e0602 */
        /* <DEDUP_REMOVED lines=8> */
[----:B------:R-:W-:-:S05]  /*bd2d0*/  IADD3 R58, P2, PT, R58, R60, RZ ;  /* 0x0000003c3a3a7210 */ /* 0x000fca0007f5e0ff */
[----:B------:R1:W-:Y:S01]  /*bd2e0*/  STL [R1+0x1f54], R58 ;  /* 0x001f543a01007387 */ /* 0x0003e20000100800 */
[----:B------:R-:W-:-:S03]  /*bd2f0*/  IMAD.X R59, R59, 0x1, R2, P3 ;  /* 0x000000013b3b7824 */ /* 0x000fc600018e0602 */
[----:B-1----:R-:W2:Y:S01]  /*bd300*/  LDL.LU R58, [R1+0x1f20] ;  /* 0x001f2000013a7983 */ /* 0x002ea20000300800 */
[----:B------:R-:W-:-:S03]  /*bd310*/  IADD3 R3, P3, PT, R3, R60, RZ ;  /* 0x0000003c03037210 */ /* 0x000fc60007f7e0ff */
[----:B------:R1:W-:Y:S01]  /*bd320*/  STL [R1+0x1f80], R59 ;  /* 0x001f803b01007387 */ /* 0x0003e20000100800 */
[--C-:B------:R-:W-:Y:S01]  /*bd330*/  IMAD.X R10, R10, 0x1, R2.reuse, P4 ;  /* 0x000000010a0a7824 */ /* 0x100fe200020e0602 */
[-C--:B------:R-:W-:Y:S02]  /*bd340*/  IADD3 R11, P4, PT, R11, R60.reuse, RZ ;  /* 0x0000003c0b0b7210 */ /* 0x080fe40007f9e0ff */
[----:B-1----:R-:W2:Y:S04]  /*bd350*/  LDL.LU R59, [R1+0x1eec] ;  /* 0x001eec00013b7983 */ /* 0x002ea80000300800 */
[----:B------:R-:W-:Y:S04]  /*bd360*/  STL [R1+0x1f4c], R3 ;  /* 0x001f4c0301007387 */ /* 0x000fe80000100800 */
[----:B------:R-:W-:Y:S04]  /*bd370*/  STL [R1+0x1f78], R10 ;  /* 0x001f780a01007387 */ /* 0x000fe80000100800 */
[----:B------:R-:W-:Y:S01]  /*bd380*/  STL [R1+0x1f44], R11 ;  /* 0x001f440b01007387 */ /* 0x000fe20000100800 */
[----:B---3--:R-:W-:Y:S01]  /*bd390*/  IMAD.X R12, R12, 0x1, R2, P5 ;  /* 0x000000010c0c7824 */ /* 0x008fe200028e0602 */
[----:B------:R-:W-:-:S04]  /*bd3a0*/  IADD3 R13, P5, PT, R13, R60, RZ ;  /* 0x0000003c0d0d7210 */ /* 0x000fc80007fbe0ff */
        /* <DEDUP_REMOVED lines=15> */
[----:B------:R-:W-:Y:S02]  /*bd4a0*/  IADD3 R18, P2, PT, R18, R60, RZ ;  /* 0x0000003c12127210 */ /* 0x000fe40007f5e0ff */
[----:B------:R-:W-:Y:S02]  /*bd4b0*/  IADD3.X R42, PT, PT, R42, R2, RZ, P3, !PT ;  /* 0x000000022a2a7210 */ /* 0x000fe40001ffe4ff */
[----:B------:R-:W-:-:S03]  /*bd4c0*/  IADD3 R19, P3, PT, R19, R60, RZ ;  /* 0x0000003c13137210 */ /* 0x000fc60007f7e0ff */
[----:B------:R1:W-:Y:S01]  /*bd4d0*/  STL [R1+0x1f48], R42 ;  /* 0x001f482a01007387 */ /* 0x0003e20000100800 */
[----:B------:R-:W-:-:S03]  /*bd4e0*/  IMAD.X R30, R30, 0x1, R2, P4 ;  /* 0x000000011e1e7824 */ /* 0x000fc600020e0602 */
[----:B------:R-:W-:Y:S01]  /*bd4f0*/  STL [R1+0x1f50], R7 ;  /* 0x001f500701007387 */ /* 0x000fe20000100800 */
[----:B----4-:R-:W-:-:S03]  /*bd500*/  IADD3 R31, P4, PT, R31, R60, RZ ;  /* 0x0000003c1f1f7210 */ /* 0x010fc60007f9e0ff */
[----:B-1----:R-:W3:Y:S04]  /*bd510*/  LDL.LU R42, [R1+0x1f18] ;  /* 0x001f1800012a7983 */ /* 0x002ee80000300800 */
[----:B------:R-:W-:Y:S01]  /*bd520*/  STL [R1+0x1f1c], R18 ;  /* 0x001f1c1201007387 */ /* 0x000fe20000100800 */
[----:B------:R-:W-:-:S03]  /*bd530*/  IMAD.X R34, R34, 0x1, R2, P5 ;  /* 0x0000000122227824 */ /* 0x000fc600028e0602 */
[----:B------:R-:W-:Y:S01]  /*bd540*/  STL [R1+0x1f14], R19 ;  /* 0x001f141301007387 */ /* 0x000fe20000100800 */
[----:B------:R-:W-:-:S03]  /*bd550*/  IMAD.X R43, R43, 0x1, R2, P6 ;  /* 0x000000012b2b7824 */ /* 0x000fc600030e0602 */
        /* <DEDUP_REMOVED lines=42> */
[----:B-1----:R-:W3:Y:S01]  /*bd800*/  LDL.LU R42, [R1+0x1e84] ;  /* 0x001e8400012a7983 */ /* 0x002ee20000300800 */
[----:B----4-:R-:W-:-:S05]  /*bd810*/  IADD3 R43, P2, PT, R43, R60, RZ ;  /* 0x0000003c2b2b7210 */ /* 0x010fca0007f5e0ff */
[----:B------:R1:W-:Y:S04]  /*bd820*/  STL [R1+0x1ee4], R43 ;  /* 0x001ee42b01007387 */ /* 0x0003e80000100800 */
        /* <DEDUP_REMOVED lines=10> */
[----:B------:R-:W-:Y:S01]  /*bd8d0*/  IADD3 R58, P4, PT, R58, R60, RZ ;  /* 0x0000003c3a3a7210 */ /* 0x000fe20007f9e0ff */
        /* <DEDUP_REMOVED lines=33> */
[----:B------:R-:W-:Y:S04]  /*bdaf0*/  STL [R1+0x1ed0], R18 ;  /* 0x001ed01201007387 */ /* 0x000fe80000100800 */
[----:B------:R-:W-:Y:S04]  /*bdb00*/  STL [R1+0x1ec8], R19 ;  /* 0x001ec81301007387 */ /* 0x000fe80000100800 */
[----:B------:R-:W-:Y:S04]  /*bdb10*/  STL [R1+0x1e94], R30 ;  /* 0x001e941e01007387 */ /* 0x000fe80000100800 */
[----:B------:R-:W-:Y:S01]  /*bdb20*/  STL [R1+0x1ec0], R31 ;  /* 0x001ec01f01007387 */ /* 0x000fe20000100800 */
[----:B---3--:R-:W-:-:S02]  /*bdb30*/  IADD3 R34, P6, PT, R34, R60, RZ ;  /* 0x0000003c22227210 */ /* 0x008fc40007fde0ff */
[----:B------:R-:W-:Y:S02]  /*bdb40*/  IADD3.X R35, PT, PT, R35, R2, RZ, P0, !PT ;  /* 0x0000000223237210 */ /* 0x000fe400007fe4ff */
[----:B------:R-:W-:-:S05]  /*bdb50*/  IADD3 R42, P0, PT, R42, R60, RZ ;  /* 0x0000003c2a2a7210 */ /* 0x000fca0007f1e0ff */
[----:B------:R1:W-:Y:S04]  /*bdb60*/  STL [R1+0x1e84], R42 ;  /* 0x001e842a01007387 */ /* 0x0003e80000100800 */
[----:B------:R-:W-:Y:S04]  /*bdb70*/  STL [R1+0x1e8c], R34 ;  /* 0x001e8c2201007387 */ /* 0x000fe80000100800 */
[----:B-1----:R-:W3:Y:S04]  /*bdb80*/  LDL.LU R42, [R1+0x1e98] ;  /* 0x001e9800012a7983 */ /* 0x002ee80000300800 */
[----:B------:R-:W-:Y:S01]  /*bdb90*/  STL [R1+0x1eb8], R35 ;  /* 0x001eb82301007387 */ /* 0x000fe20000100800 */
[----:B----4-:R-:W-:-:S05]  /*bdba0*/  IMAD.X R43, R43, 0x1, R2, P1 ;  /* 0x000000012b2b7824 */ /* 0x010fca00008e0602 */
[----:B------:R1:W-:Y:S04]  /*bdbb0*/  STL [R1+0x1eb0], R43 ;  /* 0x001eb02b01007387 */ /* 0x0003e80000100800 */
[----:B-1----:R-:W4:Y:S01]  /*bdbc0*/  LDL.LU R43, [R1+0x1e64] ;  /* 0x001e6400012b7983 */ /* 0x002f220000300800 */
        /* <DEDUP_REMOVED lines=9> */
[----:B------:R-:W-:-:S03]  /*bdc60*/  IMAD.X R58, R58, 0x1, R2, P3 ;  /* 0x000000013a3a7824 */ /* 0x000fc600018e0602 */
        /* <DEDUP_REMOVED lines=23> */
[----:B---3--:R-:W-:-:S05]  /*bdde0*/  IMAD.X R42, R42, 0x1, R2, P4 ;  /* 0x000000012a2a7824 */ /* 0x008fca00020e0602 */
[----:B------:R1:W-:Y:S04]  /*bddf0*/  STL [R1+0x1e98], R42 ;  /* 0x001e982a01007387 */ /* 0x0003e80000100800 */
        /* <DEDUP_REMOVED lines=14> */
[----:B------:R-:W-:Y:S02]  /*bdee0*/  IADD3 R11, P0, PT, R11, R60, RZ ;  /* 0x0000003c0b0b7210 */ /* 0x000fe40007f1e0ff */
[----:B-1----:R-:W2:Y:S01]  /*bdef0*/  LDL.LU R55, [R1+0x1df4] ;  /* 0x001df40001377983 */ /* 0x002ea20000300800 */
        /* <DEDUP_REMOVED lines=31> */
[----:B------:R-:W-:-:S03]  /*be0f0*/  IMAD.X R59, R59, 0x1, R2, P2 ;  /* 0x000000013b3b7824 */ /* 0x000fc600010e0602 */
[----:B------:R-:W-:Y:S01]  /*be100*/  STL [R1+0x1e48], R30 ;  /* 0x001e481e01007387 */ /* 0x000fe20000100800 */
[----:B------:R-:W-:-:S03]  /*be110*/  IADD3 R35, P1, PT, R35, R60, RZ ;  /* 0x0000003c23237210 */ /* 0x000fc60007f3e0ff */
[----:B------:R-:W-:Y:S04]  /*be120*/  STL [R1+0x1e14], R31 ;  /* 0x001e141f01007387 */ /* 0x000fe80000100800 */
        /* <DEDUP_REMOVED lines=8> */
[----:B------:R1:W-:Y:S04]  /*be1b0*/  STL [R1+0x1e30], R43 ;  /* 0x001e302b01007387 */ /* 0x0003e80000100800 */
[----:B-1----:R-:W4:Y:S01]  /*be1c0*/  LDL.LU R43, [R1+0x1de4] ;  /* 0x001de400012b7983 */ /* 0x002f220000300800 */
[----:B--2---:R-:W-:-:S05]  /*be1d0*/  IADD3 R50, P3, PT, R50, R60, RZ ;  /* 0x0000003c32327210 */ /* 0x004fca0007f7e0ff */
[----:B------:R1:W-:Y:S04]  /*be1e0*/  STL [R1+0x1dfc], R50 ;  /* 0x001dfc3201007387 */ /* 0x0003e80000100800 */
[----:B-1----:R-:W2:Y:S01]  /*be1f0*/  LDL.LU R50, [R1+0x1e10] ;  /* 0x001e100001327983 */ /* 0x002ea20000300800 */
[----:B------:R-:W-:-:S05]  /*be200*/  IADD3.X R54, PT, PT, R54, R2, RZ, P4, !PT ;  /* 0x0000000236367210 */ /* 0x000fca00027fe4ff */
        /* <DEDUP_REMOVED lines=84> */
[----:B------:R1:W-:Y:S04]  /*be750*/  STL [R1+0x1db8], R59 ;  /* 0x001db83b01007387 */ /* 0x0003e80000100800 */
[----:B-1----:R-:W2:Y:S01]  /*be760*/  LDL.LU R59, [R1+0x1d6c] ;  /* 0x001d6c00013b7983 */ /* 0x002ea20000300800 */
        /* <DEDUP_REMOVED lines=37> */
[----:B------:R1:W-:Y:S04]  /*be9c0*/  STL [R1+0x1d6c], R59 ;  /* 0x001d6c3b01007387 */ /* 0x0003e80000100800 */
[----:B-1----:R-:W2:Y:S01]  /*be9d0*/  LDL.LU R59, [R1+0x1d38] ;  /* 0x001d3800013b7983 */ /* 0x002ea20000300800 */
[----:B---3--:R-:W-:-:S05]  /*be9e0*/  IADD3.X R42, PT, PT, R42, R2, RZ, P1, !PT ;  /* 0x000000022a2a7210 */ /* 0x008fca0000ffe4ff */
[----:B------:R1:W-:Y:S04]  /*be9f0*/  STL [R1+0x1d98], R42 ;  /* 0x001d982a01007387 */ /* 0x0003e80000100800 */
[----:B-1----:R-:W3:Y:S01]  /*bea00*/  LDL.LU R42, [R1+0x1d04] ;  /* 0x001d0400012a7983 */ /* 0x002ee20000300800 */
[----:B----4-:R-:W-:-:S05]  /*bea10*/  IADD3 R43, P1, PT, R43, R60, RZ ;  /* 0x0000003c2b2b7210 */ /* 0x010fca0007f3e0ff */
[----:B------:R1:W-:Y:S04]  /*bea20*/  STL [R1+0x1d64], R43 ;  /* 0x001d642b01007387 */ /* 0x0003e80000100800 */
[----:B-1----:R-:W4:Y:S01]  /*bea30*/  LDL.LU R43, [R1+0x1d30] ;  /* 0x001d3000012b7983 */ /* 0x002f220000300800 */
[----:B--2---:R-:W-:Y:S01]  /*bea40*/  IMAD.X R50, R50, 0x1, R2, P2 ;  /* 0x0000000132327824 */ /* 0x004fe200010e0602 */
[----:B------:R-:W-:-:S04]  /*bea50*/  IADD3 R3, P2, PT, R3, R60, RZ ;  /* 0x0000003c03037210 */ /* 0x000fc80007f5e0ff */
        /* <DEDUP_REMOVED lines=47> */
[----:B------:R1:W-:Y:S04]  /*bed50*/  STL [R1+0x1d38], R59 ;  /* 0x001d383b01007387 */ /* 0x0003e80000100800 */
[----:B-1----:R-:W2:Y:S01]  /*bed60*/  LDL.LU R59, [R1+0x1cec] ;  /* 0x001cec00013b7983 */ /* 0x002ea20000300800 */
[----:B---3--:R-:W-:-:S05]  /*bed70*/  IADD3 R42, P6, PT, R42, R60, RZ ;  /* 0x0000003c2a2a7210 */ /* 0x008fca0007fde0ff */
[----:B------:R1:W-:Y:S04]  /*bed80*/  STL [R1+0x1d04], R42 ;  /* 0x001d042a01007387 */ /* 0x0003e80000100800 */
[----:B-1----:R-:W3:Y:S01]  /*bed90*/  LDL.LU R42, [R1+0x1d18] ;  /* 0x001d1800012a7983 */ /* 0x002ee20000300800 */
[----:B----4-:R-:W-:-:S05]  /*beda0*/  IMAD.X R43, R43, 0x1, R2, P0 ;  /* 0x000000012b2b7824 */ /* 0x010fca00000e0602 */
[----:B------:R1:W-:Y:S04]  /*bedb0*/  STL [R1+0x1d30], R43 ;  /* 0x001d302b01007387 */ /* 0x0003e80000100800 */
[----:B-1----:R-:W4:Y:S04]  /*bedc0*/  LDL.LU R43, [R1+0x1ce4] ;  /* 0x001ce400012b7983 */ /* 0x002f280000300800 */
[----:B------:R-:W4:Y:S04]  /*bedd0*/  LDL.LU R3, [R1+0x1d10] ;  /* 0x001d100001037983 */ /* 0x000f280000300800 */
[----:B------:R-:W4:Y:S01]  /*bede0*/  LDL.LU R10, [R1+0x1cdc] ;  /* 0x001cdc00010a7983 */ /* 0x000f220000300800 */
[----:B--2---:R-:W-:-:S03]  /*bedf0*/  IADD3 R50, P0, PT, R50, R60, RZ ;  /* 0x0000003c32327210 */ /* 0x004fc60007f1e0ff */
        /* <DEDUP_REMOVED lines=14> */
[----:B------:R-:W2:Y:S01]  /*beee0*/  LDL.LU R30, [R1+0x1ca4] ;  /* 0x001ca400011e7983 */ /* 0x000ea20000300800 */
[----:B------:R-:W-:-:S03]  /*beef0*/  IMAD.X R54, R54, 0x1, R2, P1 ;  /* 0x0000000136367824 */ /* 0x000fc600008e0602 */
        /* <DEDUP_REMOVED lines=20> */
[--C-:B------:R-:W-:Y:S01]  /*bf040*/  IMAD.X R3, R3, 0x1, R2.reuse, P4 ;  /* 0x0000000103037824 */ /* 0x100fe200020e0602 */
[----:B------:R-:W-:Y:S02]  /*bf050*/  IADD3 R10, P4, PT, R10, R60, RZ ;  /* 0x0000003c0a0a7210 */ /* 0x000fe40007f9e0ff */
[----:B--2---:R-:W-:Y:S02]  /*bf060*/  IADD3.X R11, PT, PT, R11, R2, RZ, P5, !PT ;  /* 0x000000020b0b7210 */ /* 0x004fe40002ffe4ff */
        /* <DEDUP_REMOVED lines=26> */
[----:B------:R-:W-:Y:S04]  /*bf210*/  STL [R1+0x1cb4], R7 ;  /* 0x001cb40701007387 */ /* 0x000fe80000100800 */
[----:B-1----:R-:W2:Y:S01]  /*bf220*/  LDL.LU R50, [R1+0x1c7c] ;  /* 0x001c7c0001327983 */ /* 0x002ea20000300800 */
[-C--:B------:R-:W-:Y:S01]  /*bf230*/  IADD3 R34, P5, PT, R34, R60.reuse, RZ ;  /* 0x0000003c22227210 */ /* 0x080fe20007fbe0ff */
[----:B------:R-:W-:Y:S02]  /*bf240*/  IMAD.X R35, R35, 0x1, R2, P6 ;  /* 0x0000000123237824 */ /* 0x000fe400030e0602 */
[----:B------:R-:W-:Y:S01]  /*bf250*/  STL [R1+0x1ce0], R18 ;  /* 0x001ce01201007387 */ /* 0x000fe20000100800 */
[----:B------:R-:W-:-:S03]  /*bf260*/  IADD3 R54, P6, PT, R54, R60, RZ ;  /* 0x0000003c36367210 */ /* 0x000fc60007fde0ff */
[----:B------:R-:W-:Y:S04]  /*bf270*/  STL [R1+0x1cd8], R19 ;  /* 0x001cd81301007387 */ /* 0x000fe80000100800 */
[----:B------:R-:W-:Y:S04]  /*bf280*/  STL [R1+0x1ca4], R30 ;  /* 0x001ca41e01007387 */ /* 0x000fe80000100800 */
[----:B------:R-:W-:Y:S04]  /*bf290*/  STL [R1+0x1cd0], R31 ;  /* 0x001cd01f01007387 */ /* 0x000fe80000100800 */
[----:B------:R1:W-:Y:S04]  /*bf2a0*/  STL [R1+0x1c94], R54 ;  /* 0x001c943601007387 */ /* 0x0003e80000100800 */
[----:B------:R-:W-:Y:S04]  /*bf2b0*/  STL [R1+0x1c9c], R34 ;  /* 0x001c9c2201007387 */ /* 0x000fe80000100800 */
[----:B-1----:R-:W2:Y:S01]  /*bf2c0*/  LDL.LU R54, [R1+0x1ca8] ;  /* 0x001ca80001367983 */ /* 0x002ea20000300800 */
[----:B------:R-:W-:-:S03]  /*bf2d0*/  IMAD.X R55, R55, 0x1, R2, P0 ;  /* 0x0000000137377824 */ /* 0x000fc600000e0602 */
[----:B------:R-:W-:Y:S04]  /*bf2e0*/  STL [R1+0x1cc8], R35 ;  /* 0x001cc82301007387 */ /* 0x000fe80000100800 */
[----:B------:R1:W-:Y:S04]  /*bf2f0*/  STL [R1+0x1cc0], R55 ;  /* 0x001cc03701007387 */ /* 0x0003e80000100800 */
        /* <DEDUP_REMOVED lines=8> */
[----:B------:R1:W-:Y:S04]  /*bf380*/  STL [R1+0x1c84], R42 ;  /* 0x001c842a01007387 */ /* 0x0003e80000100800 */
[----:B-1----:R-:W3:Y:S04]  /*bf390*/  LDL.LU R42, [R1+0x1c98] ;  /* 0x001c9800012a7983 */ /* 0x002ee80000300800 */
        /* <DEDUP_REMOVED lines=36> */
[----:B---3--:R-:W-:Y:S01]  /*bf5e0*/  IMAD.X R42, R42, 0x1, R2, P5 ;  /* 0x000000012a2a7824 */ /* 0x008fe200028e0602 */
[----:B------:R-:W-:-:S04]  /*bf5f0*/  IADD3 R3, P5, PT, R3, R60, RZ ;  /* 0x0000003c03037210 */ /* 0x000fc80007fbe0ff */
[----:B------:R1:W-:Y:S01]  /*bf600*/  STL [R1+0x1c98], R42 ;  /* 0x001c982a01007387 */ /* 0x0003e20000100800 */
[--C-:B------:R-:W-:Y:S01]  /*bf610*/  IMAD.X R10, R10, 0x1, R2.reuse, P6 ;  /* 0x000000010a0a7824 */ /* 0x100fe200030e0602 */
[----:B------:R-:W-:Y:S02]  /*bf620*/  IADD3 R11, P6, PT, R11, R60, RZ ;  /* 0x0000003c0b0b7210 */ /* 0x000fe40007fde0ff */
[----:B-1----:R-:W3:Y:S04]  /*bf630*/  LDL.LU R42, [R1+0x1c04] ;  /* 0x001c0400012a7983 */ /* 0x002ee80000300800 */
[----:B------:R-:W-:Y:S01]  /*bf640*/  STL [R1+0x1c64], R3 ;  /* 0x001c640301007387 */ /* 0x000fe20000100800 */
[----:B----4-:R-:W-:-:S03]  /*bf650*/  IMAD.X R12, R12, 0x1, R2, P0 ;  /* 0x000000010c0c7824 */ /* 0x010fc600000e0602 */
        /* <DEDUP_REMOVED lines=19> */
[----:B------:R1:W-:Y:S04]  /*bf790*/  STL [R1+0x1c60], R43 ;  /* 0x001c602b01007387 */ /* 0x0003e80000100800 */
[----:B------:R-:W-:Y:S04]  /*bf7a0*/  STL [R1+0x1c68], R7 ;  /* 0x001c680701007387 */ /* 0x000fe80000100800 */
[----:B-1----:R-:W4:Y:S01]  /*bf7b0*/  LDL.LU R43, [R1+0x1c30] ;  /* 0x001c3000012b7983 */ /* 0x002f220000300800 */
[-C--:B------:R-:W-:Y:S01]  /*bf7c0*/  IADD3 R18, P4, PT, R18, R60.reuse, RZ ;  /* 0x0000003c12127210 */ /* 0x080fe20007f9e0ff */
[----:B------:R-:W-:Y:S01]  /*bf7d0*/  IMAD.X R30, R30, 0x1, R2, P6 ;  /* 0x000000011e1e7824 */ /* 0x000fe200030e0602 */
[----:B------:R-:W-:-:S02]  /*bf7e0*/  IADD3 R19, P5, PT, R19, R60, RZ ;  /* 0x0000003c13137210 */ /* 0x000fc40007fbe0ff */
[----:B------:R-:W-:Y:S01]  /*bf7f0*/  IADD3 R31, P6, PT, R31, R60, RZ ;  /* 0x0000003c1f1f7210 */ /* 0x000fe20007fde0ff */
[----:B------:R-:W-:Y:S01]  /*bf800*/  STL [R1+0x1c34], R18 ;  /* 0x001c341201007387 */ /* 0x000fe20000100800 */
[----:B--2---:R-:W-:-:S03]  /*bf810*/  IMAD.X R34, R34, 0x1, R2, P0 ;  /* 0x0000000122227824 */ /* 0x004fc600000e0602 */
[----:B------:R-:W-:Y:S01]  /*bf820*/  STL [R1+0x1c2c], R19 ;  /* 0x001c2c1301007387 */ /* 0x000fe20000100800 */
[----:B------:R-:W-:-:S03]  /*bf830*/  IADD3 R35, P0, PT, R35, R60, RZ ;  /* 0x0000003c23237210 */ /* 0x000fc60007f1e0ff */
[----:B------:R-:W-:Y:S01]  /*bf840*/  STL [R1+0x1c58], R30 ;  /* 0x001c581e01007387 */ /* 0x000fe20000100800 */
[----:B------:R-:W-:-:S03]  /*bf850*/  IMAD.X R50, R50, 0x1, R2, P1 ;  /* 0x0000000132327824 */ /* 0x000fc600008e0602 */
[----:B------:R-:W-:Y:S04]  /*bf860*/  STL [R1+0x1c24], R31 ;  /* 0x001c241f01007387 */ /* 0x000fe80000100800 */
[----:B------:R1:W-:Y:S04]  /*bf870*/  STL [R1+0x1c48], R50 ;  /* 0x001c483201007387 */ /* 0x0003e80000100800 */
[----:B------:R-:W-:Y:S04]  /*bf880*/  STL [R1+0x1c50], R34 ;  /* 0x001c502201007387 */ /* 0x000fe80000100800 */
[----:B-1----:R-:W2:Y:S04]  /*bf890*/  LDL.LU R50, [R1+0x1bfc] ;  /* 0x001bfc0001327983 */ /* 0x002ea80000300800 */
[----:B------:R-:W-:Y:S01]  /*bf8a0*/  STL [R1+0x1c1c], R35 ;  /* 0x001c1c2301007387 */ /* 0x000fe20000100800 */
        /* <DEDUP_REMOVED lines=35> */
[----:B-1----:R-:W4:Y:S01]  /*bfae0*/  LDL.LU R43, [R1+0x1b9c] ;  /* 0x001b9c00012b7983 */ /* 0x002f220000300800 */
[----:B--2---:R-:W-:-:S05]  /*bfaf0*/  IADD3 R50, P4, PT, R50, R60, RZ ;  /* 0x0000003c32327210 */ /* 0x004fca0007f9e0ff */
        /* <DEDUP_REMOVED lines=11> */
[----:B------:R-:W-:Y:S01]  /*bfbb0*/  IADD3 R59, P6, PT, R59, R60, RZ ;  /* 0x0000003c3b3b7210 */ /* 0x000fe20007fde0ff */
[----:B------:R-:W-:-:S04]  /*bfbc0*/  IMAD.X R3, R3, 0x1, R2, P0 ;  /* 0x0000000103037824 */ /* 0x000fc800000e0602 */
[----:B------:R1:W-:Y:S01]  /*bfbd0*/  STL [R1+0x1bec], R59 ;  /* 0x001bec3b01007387 */ /* 0x0003e20000100800 */
[-C--:B------:R-:W-:Y:S01]  /*bfbe0*/  IADD3 R10, P0, PT, R10, R60.reuse, RZ ;  /* 0x0000003c0a0a7210 */ /* 0x080fe20007f1e0ff */
[--C-:B------:R-:W-:Y:S02]  /*bfbf0*/  IMAD.X R11, R11, 0x1, R2.reuse, P1 ;  /* 0x000000010b0b7824 */ /* 0x100fe400008e0602 */
[----:B-1----:R-:W2:Y:S04]  /*bfc00*/  LDL.LU R59, [R1+0x1bb8] ;  /* 0x001bb800013b7983 */ /* 0x002ea80000300800 */
[----:B------:R-:W-:Y:S04]  /*bfc10*/  STL [R1+0x1c18], R3 ;  /* 0x001c180301007387 */ /* 0x000fe80000100800 */
[----:B------:R-:W-:Y:S04]  /*bfc20*/  STL [R1+0x1be4], R10 ;  /* 0x001be40a01007387 */ /* 0x000fe80000100800 */
[----:B------:R-:W-:Y:S01]  /*bfc30*/  STL [R1+0x1c10], R11 ;  /* 0x001c100b01007387 */ /* 0x000fe20000100800 */
[----:B---3--:R-:W-:Y:S01]  /*bfc40*/  IADD3 R12, P1, PT, R12, R60, RZ ;  /* 0x0000003c0c0c7210 */ /* 0x008fe20007f3e0ff */
[----:B------:R-:W-:-:S04]  /*bfc50*/  IMAD.X R13, R13, 0x1, R2, P2 ;  /* 0x000000010d0d7824 */ /* 0x000fc800010e0602 */
        /* <DEDUP_REMOVED lines=15> */
[----:B------:R-:W-:Y:S01]  /*bfd50*/  IADD3 R42, P6, PT, R42, R60, RZ ;  /* 0x0000003c2a2a7210 */ /* 0x000fe20007fde0ff */
[----:B------:R-:W-:Y:S01]  /*bfd60*/  STL [R1+0x1bf0], R6 ;  /* 0x001bf00601007387 */ /* 0x000fe20000100800 */
[----:B------:R-:W-:-:S03]  /*bfd70*/  IMAD.X R19, R19, 0x1, R2, P0 ;  /* 0x0000000113137824 */ /* 0x000fc600000e0602 */
[----:B------:R1:W-:Y:S01]  /*bfd80*/  STL [R1+0x1bb4], R42 ;  /* 0x001bb42a01007387 */ /* 0x0003e20000100800 */
[----:B------:R-:W-:-:S03]  /*bfd90*/  IADD3 R30, P0, PT, R30, R60, RZ ;  /* 0x0000003c1e1e7210 */ /* 0x000fc60007f1e0ff */
[----:B------:R-:W-:Y:S01]  /*bfda0*/  STL [R1+0x1bbc], R7 ;  /* 0x001bbc0701007387 */ /* 0x000fe20000100800 */
[----:B------:R-:W-:-:S03]  /*bfdb0*/  IMAD.X R31, R31, 0x1, R2, P1 ;  /* 0x000000011f1f7824 */ /* 0x000fc600008e0602 */
[----:B-1----:R-:W3:Y:S04]  /*bfdc0*/  LDL.LU R42, [R1+0x1b84] ;  /* 0x001b8400012a7983 */ /* 0x002ee80000300800 */
[----:B------:R-:W-:Y:S04]  /*bfdd0*/  STL [R1+0x1be8], R18 ;  /* 0x001be81201007387 */ /* 0x000fe80000100800 */
[----:B------:R-:W-:Y:S01]  /*bfde0*/  STL [R1+0x1be0], R19 ;  /* 0x001be01301007387 */ /* 0x000fe20000100800 */
[----:B----4-:R-:W-:Y:S01]  /*bfdf0*/  IADD3 R34, P1, PT, R34, R60, RZ ;  /* 0x0000003c22227210 */ /* 0x010fe20007f3e0ff */
[----:B------:R-:W-:-:S02]  /*bfe00*/  IMAD.X R35, R35, 0x1, R2, P2 ;  /* 0x0000000123237824 */ /* 0x000fc400010e0602 */
[----:B------:R-:W-:Y:S01]  /*bfe10*/  STL [R1+0x1bac], R30 ;  /* 0x001bac1e01007387 */ /* 0x000fe20000100800 */
[----:B------:R-:W-:-:S03]  /*bfe20*/  IADD3 R43, P2, PT, R43, R60, RZ ;  /* 0x0000003c2b2b7210 */ /* 0x000fc60007f5e0ff */
        /* <DEDUP_REMOVED lines=40> */
[----:B-1----:R-:W3:Y:S01]  /*c00b0*/  LDL.LU R42, [R1+0x1b50] ;  /* 0x001b5000012a7983 */ /* 0x002ee20000300800 */
[----:B----4-:R-:W-:-:S05]  /*c00c0*/  IMAD.X R43, R43, 0x1, R2, P6 ;  /* 0x000000012b2b7824 */ /* 0x010fca00030e0602 */
[----:B------:R1:W-:Y:S04]  /*c00d0*/  STL [R1+0x1bb0], R43 ;  /* 0x001bb02b01007387 */ /* 0x0003e80000100800 */
        /* <DEDUP_REMOVED lines=10> */
[----:B------:R-:W-:Y:S01]  /*c0180*/  IMAD.X R58, R58, 0x1, R2, P1 ;  /* 0x000000013a3a7824 */ /* 0x000fe200008e0602 */
        /* <DEDUP_REMOVED lines=33> */
[----:B------:R-:W-:Y:S04]  /*c03a0*/  STL [R1+0x1b3c], R18 ;  /* 0x001b3c1201007387 */ /* 0x000fe80000100800 */
[----:B------:R-:W-:Y:S04]  /*c03b0*/  STL [R1+0x1b34], R19 ;  /* 0x001b341301007387 */ /* 0x000fe80000100800 */
[----:B------:R-:W-:Y:S04]  /*c03c0*/  STL [R1+0x1b60], R30 ;  /* 0x001b601e01007387 */ /* 0x000fe80000100800 */
[----:B------:R-:W-:Y:S01]  /*c03d0*/  STL [R1+0x1b2c], R31 ;  /* 0x001b2c1f01007387 */ /* 0x000fe20000100800 */
[----:B---3--:R-:W-:Y:S01]  /*c03e0*/  IADD3.X R34, PT, PT, R34, R2, RZ, P3, !PT ;  /* 0x0000000222227210 */ /* 0x008fe20001ffe4ff */
[----:B------:R-:W-:Y:S01]  /*c03f0*/  IMAD.X R42, R42, 0x1, R2, P4 ;  /* 0x000000012a2a7824 */ /* 0x000fe200020e0602 */
[----:B------:R-:W-:-:S04]  /*c0400*/  IADD3 R35, P3, PT, R35, R60, RZ ;  /* 0x0000003c23237210 */ /* 0x000fc80007f7e0ff */
[----:B------:R1:W-:Y:S04]  /*c0410*/  STL [R1+0x1b50], R42 ;  /* 0x001b502a01007387 */ /* 0x0003e80000100800 */
[----:B------:R-:W-:Y:S04]  /*c0420*/  STL [R1+0x1b58], R34 ;  /* 0x001b582201007387 */ /* 0x000fe80000100800 */
[----:B-1----:R-:W3:Y:S04]  /*c0430*/  LDL.LU R42, [R1+0x1b04] ;  /* 0x001b0400012a7983 */ /* 0x002ee80000300800 */
[----:B------:R-:W-:Y:S01]  /*c0440*/  STL [R1+0x1b24], R35 ;  /* 0x001b242301007387 */ /* 0x000fe20000100800 */
[----:B----4-:R-:W-:-:S05]  /*c0450*/  IADD3 R43, P4, PT, R43, R60, RZ ;  /* 0x0000003c2b2b7210 */ /* 0x010fca0007f9e0ff */
[----:B------:R1:W-:Y:S04]  /*c0460*/  STL [R1+0x1b1c], R43 ;  /* 0x001b1c2b01007387 */ /* 0x0003e80000100800 */
[----:B-1----:R-:W4:Y:S01]  /*c0470*/  LDL.LU R43, [R1+0x1b30] ;  /* 0x001b3000012b7983 */ /* 0x002f220000300800 */
        /* <DEDUP_REMOVED lines=95> */
[----:B-1----:R-:W4:Y:S01]  /*c0a70*/  LDL.LU R43, [R1+0x1ab0] ;  /* 0x001ab000012b7983 */ /* 0x002f220000300800 */
[----:B--2---:R-:W-:-:S05]  /*c0a80*/  IADD3.X R50, PT, PT, R50, R2, RZ, P0, !PT ;  /* 0x0000000232327210 */ /* 0x004fca00007fe4ff */
[----:B------:R1:W-:Y:S04]  /*c0a90*/  STL [R1+0x1ac8], R50 ;  /* 0x001ac83201007387 */ /* 0x0003e80000100800 */
[----:B-1----:R-:W2:Y:S01]  /*c0aa0*/  LDL.LU R50, [R1+0x1a7c] ;  /* 0x001a7c0001327983 */ /* 0x002ea20000300800 */
[----:B------:R-:W-:-:S05]  /*c0ab0*/  IADD3 R54, P0, PT, R54, R60, RZ ;  /* 0x0000003c36367210 */ /* 0x000fca0007f1e0ff */
[----:B------:R1:W-:Y:S04]  /*c0ac0*/  STL [R1+0x1a94], R54 ;  /* 0x001a943601007387 */ /* 0x0003e80000100800 */
[----:B-1----:R-:W2:Y:S04]  /*c0ad0*/  LDL.LU R54, [R1+0x1aa8] ;  /* 0x001aa80001367983 */ /* 0x002ea80000300800 */
[----:B------:R-:W2:Y:S01]  /*c0ae0*/  LDL.LU R3, [R1+0x1a74] ;  /* 0x001a740001037983 */ /* 0x000ea20000300800 */
[----:B------:R-:W-:-:S03]  /*c0af0*/  IMAD.X R55, R55, 0x1, R2, P1 ;  /* 0x0000000137377824 */ /* 0x000fc600008e0602 */
        /* <DEDUP_REMOVED lines=14> */
[----:B------:R-:W2:Y:S01]  /*c0be0*/  LDL.LU R19, [R1+0x1a3c] ;  /* 0x001a3c0001137983 */ /* 0x000ea20000300800 */
[----:B------:R-:W-:-:S03]  /*c0bf0*/  IADD3 R58, P1, PT, R58, R60, RZ ;  /* 0x0000003c3a3a7210 */ /* 0x000fc60007f3e0ff */
        /* <DEDUP_REMOVED lines=78> */
[----:B------:R-:W-:-:S05]  /*c10e0*/  IADD3 R54, P2, PT, R54, R60, RZ ;  /* 0x0000003c36367210 */ /* 0x000fca0007f5e0ff */
        /* <DEDUP_REMOVED lines=23> */
[----:B------:R-:W-:-:S05]  /*c1260*/  IADD3.X R59, PT, PT, R59, R2, RZ, P4, !PT ;  /* 0x000000023b3b7210 */ /* 0x000fca00027fe4ff */
        /* <DEDUP_REMOVED lines=8> */
[----:B--2---:R-:W-:Y:S01]  /*c12f0*/  IADD3 R50, P5, PT, R50, R60, RZ ;  /* 0x0000003c32327210 */ /* 0x004fe20007fbe0ff */
[----:B------:R-:W-:-:S04]  /*c1300*/  IMAD.X R3, R3, 0x1, R2, P6 ;  /* 0x0000000103037824 */ /* 0x000fc800030e0602 */
[----:B------:R1:W-:Y:S01]  /*c1310*/  STL [R1+0x19fc], R50 ;  /* 0x0019fc3201007387 */ /* 0x0003e20000100800 */
[-C--:B------:R-:W-:Y:S01]  /*c1320*/  IADD3 R10, P6, PT, R10, R60.reuse, RZ ;  /* 0x0000003c0a0a7210 */ /* 0x080fe20007fde0ff */
[----:B------:R-:W-:Y:S02]  /*c1330*/  IMAD.X R11, R11, 0x1, R2, P0 ;  /* 0x000000010b0b7824 */ /* 0x000fe400000e0602 */
[----:B-1----:R-:W2:Y:S04]  /*c1340*/  LDL.LU R50, [R1+0x19c8] ;  /* 0x0019c80001327983 */ /* 0x002ea80000300800 */
        /* <DEDUP_REMOVED lines=90> */
[----:B------:R-:W-:Y:S02]  /*c18f0*/  IADD3 R3, P0, PT, R3, R60, RZ ;  /* 0x0000003c03037210 */ /* 0x000fe40007f1e0ff */
[----:B------:R-:W-:Y:S02]  /*c1900*/  IADD3.X R10, PT, PT, R10, R2, RZ, P1, !PT ;  /* 0x000000020a0a7210 */ /* 0x000fe40000ffe4ff */
[----:B------:R-:W-:Y:S01]  /*c1910*/  IADD3 R11, P1, PT, R11, R60, RZ ;  /* 0x0000003c0b0b7210 */ /* 0x000fe20007f3e0ff */
[----:B------:R-:W-:Y:S01]  /*c1920*/  STL [R1+0x197c], R3 ;  /* 0x00197c0301007387 */ /* 0x000fe20000100800 */
[----:B--2---:R-:W-:-:S03]  /*c1930*/  IMAD.X R12, R12, 0x1, R2, P2 ;  /* 0x000000010c0c7824 */ /* 0x004fc600010e0602 */
        /* <DEDUP_REMOVED lines=27> */
[----:B------:R-:W-:Y:S01]  /*c1af0*/  STL [R1+0x1944], R19 ;  /* 0x0019441301007387 */ /* 0x000fe20000100800 */
[----:B------:R-:W-:-:S03]  /*c1b00*/  IMAD.X R34, R34, 0x1, R2, P2 ;  /* 0x0000000122227824 */ /* 0x000fc600010e0602 */
[----:B------:R-:W-:Y:S01]  /*c1b10*/  STL [R1+0x1970], R30 ;  /* 0x0019701e01007387 */ /* 0x000fe20000100800 */
[-C--:B------:R-:W-:Y:S01]  /*c1b20*/  IADD3 R35, P2, PT, R35, R60.reuse, RZ ;  /* 0x0000003c23237210 */ /* 0x080fe20007f5e0ff */
[----:B------:R-:W-:Y:S02]  /*c1b30*/  IMAD.X R54, R54, 0x1, R2, P3 ;  /* 0x0000000136367824 */ /* 0x000fe400018e0602 */
        /* <DEDUP_REMOVED lines=16> */
[----:B-1----:R-:W3:Y:S04]  /*c1c40*/  LDL.LU R42, [R1+0x1904] ;  /* 0x00190400012a7983 */ /* 0x002ee80000300800 */
        /* <DEDUP_REMOVED lines=36> */
[----:B---3--:R-:W-:Y:S01]  /*c1e90*/  IADD3 R42, P1, PT, R42, R60, RZ ;  /* 0x0000003c2a2a7210 */ /* 0x008fe20007f3e0ff */
[----:B------:R-:W-:-:S04]  /*c1ea0*/  IMAD.X R3, R3, 0x1, R2, P2 ;  /* 0x0000000103037824 */ /* 0x000fc800010e0602 */
[----:B------:R1:W-:Y:S01]  /*c1eb0*/  STL [R1+0x1904], R42 ;  /* 0x0019042a01007387 */ /* 0x0003e20000100800 */
[-C--:B------:R-:W-:Y:S01]  /*c1ec0*/  IADD3 R10, P2, PT, R10, R60.reuse, RZ ;  /* 0x0000003c0a0a7210 */ /* 0x080fe20007f5e0ff */
[----:B------:R-:W-:Y:S02]  /*c1ed0*/  IMAD.X R11, R11, 0x1, R2, P3 ;  /* 0x000000010b0b7824 */ /* 0x000fe400018e0602 */
[----:B-1----:R-:W3:Y:S04]  /*c1ee0*/  LDL.LU R42, [R1+0x18d0] ;  /* 0x0018d000012a7983 */ /* 0x002ee80000300800 */
[----:B------:R-:W-:Y:S01]  /*c1ef0*/  STL [R1+0x1930], R3 ;  /* 0x0019300301007387 */ /* 0x000fe20000100800 */
[----:B----4-:R-:W-:-:S03]  /*c1f00*/  IADD3 R12, P3, PT, R12, R60, RZ ;  /* 0x0000003c0c0c7210 */ /* 0x010fc60007f7e0ff */
        /* <DEDUP_REMOVED lines=19> */
[----:B------:R-:W-:Y:S04]  /*c2040*/  STL [R1+0x1908], R6 ;  /* 0x0019080601007387 */ /* 0x000fe80000100800 */
[----:B------:R1:W-:Y:S04]  /*c2050*/  STL [R1+0x18cc], R43 ;  /* 0x0018cc2b01007387 */ /* 0x0003e80000100800 */
[----:B------:R-:W-:Y:S04]  /*c2060*/  STL [R1+0x18d4], R7 ;  /* 0x0018d40701007387 */ /* 0x000fe80000100800 */
[----:B-1----:R-:W4:Y:S01]  /*c2070*/  LDL.LU R43, [R1+0x189c] ;  /* 0x00189c00012b7983 */ /* 0x002f220000300800 */
[--C-:B------:R-:W-:Y:S01]  /*c2080*/  IMAD.X R19, R19, 0x1, R2.reuse, P2 ;  /* 0x0000000113137824 */ /* 0x100fe200010e0602 */
[-C--:B------:R-:W-:Y:S01]  /*c2090*/  IADD3 R30, P2, PT, R30, R60.reuse, RZ ;  /* 0x0000003c1e1e7210 */ /* 0x080fe20007f5e0ff */
[--C-:B------:R-:W-:Y:S01]  /*c20a0*/  IMAD.X R31, R31, 0x1, R2.reuse, P3 ;  /* 0x000000011f1f7824 */ /* 0x100fe200018e0602 */
[----:B------:R-:W-:Y:S04]  /*c20b0*/  STL [R1+0x1900], R18 ;  /* 0x0019001201007387 */ /* 0x000fe80000100800 */
[----:B------:R-:W-:Y:S01]  /*c20c0*/  STL [R1+0x18f8], R19 ;  /* 0x0018f81301007387 */ /* 0x000fe20000100800 */
[----:B--2---:R-:W-:Y:S01]  /*c20d0*/  IADD3 R34, P3, PT, R34, R60, RZ ;  /* 0x0000003c22227210 */ /* 0x004fe20007f7e0ff */
[----:B------:R-:W-:-:S02]  /*c20e0*/  IMAD.X R35, R35, 0x1, R2, P4 ;  /* 0x0000000123237824 */ /* 0x000fc400020e0602 */
[----:B------:R-:W-:Y:S01]  /*c20f0*/  STL [R1+0x18c4], R30 ;  /* 0x0018c41e01007387 */ /* 0x000fe20000100800 */
[----:B------:R-:W-:-:S03]  /*c2100*/  IADD3 R50, P4, PT, R50, R60, RZ ;  /* 0x0000003c32327210 */ /* 0x000fc60007f9e0ff */
        /* <DEDUP_REMOVED lines=79> */
[-C--:B------:R-:W-:Y:S01]  /*c2600*/  IADD3 R18, P2, PT, R18, R60.reuse, RZ ;  /* 0x0000003c12127210 */ /* 0x080fe20007f5e0ff */
[----:B------:R-:W-:Y:S01]  /*c2610*/  IMAD.X R42, R42, 0x1, R2, P3 ;  /* 0x000000012a2a7824 */ /* 0x000fe200018e0602 */
[----:B------:R-:W-:-:S04]  /*c2620*/  IADD3 R19, P3, PT, R19, R60, RZ ;  /* 0x0000003c13137210 */ /* 0x000fc80007f7e0ff */
[----:B------:R1:W-:Y:S01]  /*c2630*/  STL [R1+0x1880], R42 ;  /* 0x0018802a01007387 */ /* 0x0003e20000100800 */
[----:B------:R-:W-:-:S03]  /*c2640*/  IMAD.X R30, R30, 0x1, R2, P4 ;  /* 0x000000011e1e7824 */ /* 0x000fc600020e0602 */
[----:B------:R-:W-:Y:S01]  /*c2650*/  STL [R1+0x1888], R7 ;  /* 0x0018880701007387 */ /* 0x000fe20000100800 */
[----:B------:R-:W-:-:S03]  /*c2660*/  IADD3 R31, P4, PT, R31, R60, RZ ;  /* 0x0000003c1f1f7210 */ /* 0x000fc60007f9e0ff */
[----:B-1----:R-:W3:Y:S04]  /*c2670*/  LDL.LU R42, [R1+0x1850] ;  /* 0x00185000012a7983 */ /* 0x002ee80000300800 */
[----:B------:R-:W-:Y:S04]  /*c2680*/  STL [R1+0x1854], R18 ;  /* 0x0018541201007387 */ /* 0x000fe80000100800 */
[----:B------:R-:W-:Y:S01]  /*c2690*/  STL [R1+0x184c], R19 ;  /* 0x00184c1301007387 */ /* 0x000fe20000100800 */
[----:B----4-:R-:W-:-:S03]  /*c26a0*/  IMAD.X R34, R34, 0x1, R2, P5 ;  /* 0x0000000122227824 */ /* 0x010fc600028e0602 */
[----:B------:R-:W-:Y:S01]  /*c26b0*/  STL [R1+0x1878], R30 ;  /* 0x0018781e01007387 */ /* 0x000fe20000100800 */
[----:B------:R-:W-:-:S03]  /*c26c0*/  IMAD.X R43, R43, 0x1, R2, P6 ;  /* 0x000000012b2b7824 */ /* 0x000fc600030e0602 */
        /* <DEDUP_REMOVED lines=86> */
[----:B------:R-:W-:-:S03]  /*c2c30*/  IADD3.X R31, PT, PT, R31, R2, RZ, P6, !PT ;  /* 0x000000021f1f7210 */ /* 0x000fc600037fe4ff */
[----:B-1----:R-:W2:Y:S04]  /*c2c40*/  LDL.LU R59, [R1+0x17a4] ;  /* 0x0017a400013b7983 */ /* 0x002ea80000300800 */
[----:B------:R-:W-:Y:S04]  /*c2c50*/  STL [R1+0x1808], R18 ;  /* 0x0018081201007387 */ /* 0x000fe80000100800 */
[----:B------:R-:W-:Y:S04]  /*c2c60*/  STL [R1+0x1800], R19 ;  /* 0x0018001301007387 */ /* 0x000fe80000100800 */
[----:B------:R-:W-:Y:S04]  /*c2c70*/  STL [R1+0x17cc], R30 ;  /* 0x0017cc1e01007387 */ /* 0x000fe80000100800 */
[----:B------:R-:W-:Y:S01]  /*c2c80*/  STL [R1+0x17f8], R31 ;  /* 0x0017f81f01007387 */ /* 0x000fe20000100800 */
[-C--:B---3--:R-:W-:Y:S01]  /*c2c90*/  IADD3 R34, P6, PT, R34, R60.reuse, RZ ;  /* 0x0000003c22227210 */ /* 0x088fe20007fde0ff */
[----:B------:R-:W-:Y:S01]  /*c2ca0*/  IMAD.X R35, R35, 0x1, R2, P0 ;  /* 0x0000000123237824 */ /* 0x000fe200000e0602 */
        /* <DEDUP_REMOVED lines=35> */
[----:B------:R-:W-:-:S03]  /*c2ee0*/  IADD3 R59, P3, PT, R59, R60, RZ ;  /* 0x0000003c3b3b7210 */ /* 0x000fc60007f7e0ff */
        /* <DEDUP_REMOVED lines=65> */
[----:B----4-:R-:W-:-:S05]  /*c3300*/  IADD3.X R43, PT, PT, R43, R2, RZ, P3, !PT ;  /* 0x000000022b2b7210 */ /* 0x010fca0001ffe4ff */
[----:B------:R1:W-:Y:S04]  /*c3310*/  STL [R1+0x3cfc], R43 ;  /* 0x003cfc2b01007387 */ /* 0x0003e80000100800 */
[----:B-1----:R-:W4:Y:S01]  /*c3320*/  LDL.LU R43, [R1+0x3d44] ;  /* 0x003d4400012b7983 */ /* 0x002f220000300800 */
[----:B--2---:R-:W-:-:S05]  /*c3330*/  IADD3 R50, P3, PT, R50, R60, RZ ;  /* 0x0000003c32327210 */ /* 0x004fca0007f7e0ff */
        /* <DEDUP_REMOVED lines=101> */
[----:B------:R-:W-:-:S05]  /*c3990*/  IMAD.X R54, R54, 0x1, R2, P6 ;  /* 0x0000000136367824 */ /* 0x000fca00030e0602 */
        /* <DEDUP_REMOVED lines=20> */
[----:B------:R-:W-:-:S05]  /*c3ae0*/  IADD3.X R58, PT, PT, R58, R2, RZ, P0, !PT ;  /* 0x000000023a3a7210 */ /* 0x000fca00007fe4ff */
        /* <DEDUP_REMOVED lines=16> */
[----:B-1----:R-:W2:Y:S04]  /*c3bf0*/  LDL.LU R50, [R1+0x3e2c] ;  /* 0x003e2c0001327983 */ /* 0x002ea80000300800 */
        /* <DEDUP_REMOVED lines=90> */
[----:B------:R-:W-:Y:S01]  /*c41a0*/  IADD3.X R3, PT, PT, R3, R2, RZ, P4, !PT ;  /* 0x0000000203037210 */ /* 0x000fe200027fe4ff */
[----:B------:R-:W-:Y:S01]  /*c41b0*/  IMAD.X R11, R11, 0x1, R2, P5 ;  /* 0x000000010b0b7824 */ /* 0x000fe200028e0602 */
[----:B------:R-:W-:-:S03]  /*c41c0*/  IADD3 R10, P4, PT, R10, R60, RZ ;  /* 0x0000003c0a0a7210 */ /* 0x000fc60007f9e0ff */
[----:B------:R-:W-:Y:S01]  /*c41d0*/  STL [R1+0x3e08], R3 ;  /* 0x003e080301007387 */ /* 0x000fe20000100800 */
[----:B--2---:R-:W-:-:S03]  /*c41e0*/  IADD3 R12, P5, PT, R12, R60, RZ ;  /* 0x0000003c0c0c7210 */ /* 0x004fc60007fbe0ff */
        /* <DEDUP_REMOVED lines=27> */
[----:B------:R-:W-:Y:S01]  /*c43a0*/  STL [R1+0x3e40], R19 ;  /* 0x003e401301007387 */ /* 0x000fe20000100800 */
[----:B------:R-:W-:Y:S01]  /*c43b0*/  IADD3 R34, P5, PT, R34, R60, RZ ;  /* 0x0000003c22227210 */ /* 0x000fe20007fbe0ff */
        /* <DEDUP_REMOVED lines=87> */
[----:B------:R4:W-:Y:S01]  /*c4930*/  STL [R1+0x3eb0], R7 ;  /* 0x003eb00701007387 */ /* 0x0009e20000100800 */
[----:B------:R-:W-:-:S03]  /*c4940*/  IADD3 R31, P6, PT, R31, R60, RZ ;  /* 0x0000003c1f1f7210 */ /* 0x000fc60007fde0ff */
[----:B-1----:R-:W4:Y:S04]  /*c4950*/  LDL.LU R43, [R1+0x3ee8] ;  /* 0x003ee800012b7983 */ /* 0x002f280000300800 */
[----:B------:R1:W-:Y:S04]  /*c4960*/  STL [R1+0x3ef4], R18 ;  /* 0x003ef41201007387 */ /* 0x0003e80000100800 */
[----:B------:R0:W-:Y:S04]  /*c4970*/  STL [R1+0x3efc], R19 ;  /* 0x003efc1301007387 */ /* 0x0001e80000100800 */
[----:B------:R0:W-:Y:S04]  /*c4980*/  STL [R1+0x3ec0], R30 ;  /* 0x003ec01e01007387 */ /* 0x0001e80000100800 */
[----:B------:R0:W-:Y:S04]  /*c4990*/  STL [R1+0x3f04], R31 ;  /* 0x003f041f01007387 */ /* 0x0001e80000100800 */
[----:B------:R-:W4:Y:S01]  /*c49a0*/  LDL.LU R13, [R1+0x3f2c] ;  /* 0x003f2c00010d7983 */ /* 0x000f220000300800 */
[--C-:B--2---:R-:W-:Y:S01]  /*c49b0*/  IMAD.X R34, R34, 0x1, R2.reuse, P0 ;  /* 0x0000000122227824 */ /* 0x104fe200000e0602 */
[----:B------:R-:W-:Y:S01]  /*c49c0*/  IADD3 R35, P0, PT, R35, R60, RZ ;  /* 0x0000003c23237210 */ /* 0x000fe20007f1e0ff */
[----:B------:R-:W-:-:S03]  /*c49d0*/  IMAD.X R50, R50, 0x1, R2, P1 ;  /* 0x0000000132327824 */ /* 0x000fc600008e0602 */
[----:B------:R2:W-:Y:S04]  /*c49e0*/  STL [R1+0x3ec8], R34 ;  /* 0x003ec82201007387 */ /* 0x0005e80000100800 */
[----:B------:R0:W-:Y:S04]  /*c49f0*/  STL [R1+0x3f0c], R35 ;  /* 0x003f0c2301007387 */ /* 0x0001e80000100800 */
[----:B------:R-:W4:Y:S04]  /*c4a00*/  LDL.LU R12, [R1+0x3f34] ;  /* 0x003f3400010c7983 */ /* 0x000f280000300800 */
[----:B------:R0:W-:Y:S04]  /*c4a10*/  STL [R1+0x3ed0], R50 ;  /* 0x003ed03201007387 */ /* 0x0001e80000100800 */
[----:B------:R-:W4:Y:S01]  /*c4a20*/  LDL.LU R11, [R1+0x3f3c] ;  /* 0x003f3c00010b7983 */ /* 0x000f220000300800 */
[----:B------:R-:W-:-:S05]  /*c4a30*/  IADD3 R54, P1, PT, R54, R60, RZ ;  /* 0x0000003c36367210 */ /* 0x000fca0007f3e0ff */
[----:B------:R0:W-:Y:S04]  /*c4a40*/  STL [R1+0x3f14], R54 ;  /* 0x003f143601007387 */ /* 0x0001e80000100800 */
[----:B------:R-:W4:Y:S01]  /*c4a50*/  LDL.LU R10, [R1+0x3f44] ;  /* 0x003f4400010a7983 */ /* 0x000f220000300800 */
[----:B------:R-:W-:-:S05]  /*c4a60*/  IMAD.X R55, R55, 0x1, R2, P2 ;  /* 0x0000000137377824 */ /* 0x000fca00010e0602 */
[----:B------:R0:W-:Y:S04]  /*c4a70*/  STL [R1+0x3ed8], R55 ;  /* 0x003ed83701007387 */ /* 0x0001e80000100800 */
[----:B------:R-:W4:Y:S01]  /*c4a80*/  LDL.LU R3, [R1+0x3f4c] ;  /* 0x003f4c0001037983 */ /* 0x000f220000300800 */
[----:B------:R-:W-:-:S05]  /*c4a90*/  IADD3 R58, P2, PT, R58, R60, RZ ;  /* 0x0000003c3a3a7210 */ /* 0x000fca0007f5e0ff */
[----:B------:R0:W-:Y:S04]  /*c4aa0*/  STL [R1+0x3f1c], R58 ;  /* 0x003f1c3a01007387 */ /* 0x0001e80000100800 */
[----:B------:R-:W4:Y:S01]  /*c4ab0*/  LDL.LU R0, [R1+0x3f54] ;  /* 0x003f540001007983 */ /* 0x000f220000300800 */
[----:B------:R-:W-:-:S05]  /*c4ac0*/  IMAD.X R59, R59, 0x1, R2, P3 ;  /* 0x000000013b3b7824 */ /* 0x000fca00018e0602 */
[----:B------:R0:W-:Y:S04]  /*c4ad0*/  STL [R1+0x3ee0], R59 ;  /* 0x003ee03b01007387 */ /* 0x0001e80000100800 */
[----:B------:R-:W4:Y:S04]  /*c4ae0*/  LDL.LU R44, [R1+0x3f18] ;  /* 0x003f1800012c7983 */ /* 0x000f280000300800 */
[----:B------:R-:W4:Y:S01]  /*c4af0*/  LDL.LU R45, [R1+0x3f5c] ;  /* 0x003f5c00012d7983 */ /* 0x000f220000300800 */
[----:B---3--:R-:W-:-:S05]  /*c4b00*/  IADD3 R42, P3, PT, R42, R60, RZ ;  /* 0x0000003c2a2a7210 */ /* 0x008fca0007f7e0ff */
[----:B------:R3:W-:Y:S04]  /*c4b10*/  STL [R1+0x3f24], R42 ;  /* 0x003f242a01007387 */ /* 0x0007e80000100800 */
[----:B------:R-:W4:Y:S04]  /*c4b20*/  LDL.LU R46, [R1+0x3f20] ;  /* 0x003f2000012e7983 */ /* 0x000f280000300800 */
[----:B------:R-:W4:Y:S04]  /*c4b30*/  LDL.LU R47, [R1+0x3f64] ;  /* 0x003f6400012f7983 */ /* 0x000f280000300800 */
[----:B------:R-:W4:Y:S04]  /*c4b40*/  LDL.LU R6, [R1+0x3f28] ;  /* 0x003f280001067983 */ /* 0x000f280000300800 */
[----:B----4-:R-:W4:Y:S04]  /*c4b50*/  LDL.LU R7, [R1+0x3f6c] ;  /* 0x003f6c0001077983 */ /* 0x010f280000300800 */
[----:B-1----:R-:W4:Y:S04]  /*c4b60*/  LDL.LU R18, [R1+0x3f30] ;  /* 0x003f300001127983 */ /* 0x002f280000300800 */
[----:B0-----:R-:W4:Y:S04]  /*c4b70*/  LDL.LU R19, [R1+0x3f74] ;  /* 0x003f740001137983 */ /* 0x001f280000300800 */
[----:B------:R-:W4:Y:S04]  /*c4b80*/  LDL.LU R30, [R1+0x3f38] ;  /* 0x003f3800011e7983 */ /* 0x000f280000300800 */
[----:B------:R-:W4:Y:S04]  /*c4b90*/  LDL.LU R31, [R1+0x3f7c] ;  /* 0x003f7c00011f7983 */ /* 0x000f280000300800 */
[----:B--2---:R-:W2:Y:S04]  /*c4ba0*/  LDL.LU R34, [R1+0x3f40] ;  /* 0x003f400001227983 */ /* 0x004ea80000300800 */
[----:B------:R-:W2:Y:S04]  /*c4bb0*/  LDL.LU R35, [R1+0x3f80] ;  /* 0x003f800001237983 */ /* 0x000ea80000300800 */
[----:B------:R-:W2:Y:S04]  /*c4bc0*/  LDL.LU R50, [R1+0x3f48] ;  /* 0x003f480001327983 */ /* 0x000ea80000300800 */
[----:B------:R-:W2:Y:S04]  /*c4bd0*/  LDL.LU R54, [R1+0x3f50] ;  /* 0x003f500001367983 */ /* 0x000ea80000300800 */
[----:B------:R-:W2:Y:S04]  /*c4be0*/  LDL.LU R55, [R1+0x3f58] ;  /* 0x003f580001377983 */ /* 0x000ea80000300800 */
[----:B------:R-:W2:Y:S01]  /*c4bf0*/  LDL.LU R58, [R1+0x3f60] ;  /* 0x003f6000013a7983 */ /* 0x000ea20000300800 */
[----:B------:R-:W-:-:S05]  /*c4c00*/  IMAD.X R43, R43, 0x1, R2, P4 ;  /* 0x000000012b2b7824 */ /* 0x000fca00020e0602 */
[----:B------:R0:W-:Y:S04]  /*c4c10*/  STL [R1+0x3ee8], R43 ;  /* 0x003ee82b01007387 */ /* 0x0001e80000100800 */
[----:B------:R-:W2:Y:S04]  /*c4c20*/  LDL.LU R59, [R1+0x3f68] ;  /* 0x003f6800013b7983 */ /* 0x000ea80000300800 */
[----:B---3--:R-:W3:Y:S04]  /*c4c30*/  LDL.LU R42, [R1+0x3f70] ;  /* 0x003f7000012a7983 */ /* 0x008ee80000300800 */
[----:B0-----:R-:W2:Y:S01]  /*c4c40*/  LDL.LU R43, [R1+0x3f78] ;  /* 0x003f7800012b7983 */ /* 0x001ea20000300800 */
[----:B------:R-:W-:-:S05]  /*c4c50*/  IADD3 R13, P4, PT, R13, R60, RZ ;  /* 0x0000003c0d0d7210 */ /* 0x000fca0007f9e0ff */
[----:B------:R0:W-:Y:S04]  /*c4c60*/  STL [R1+0x3f2c], R13 ;  /* 0x003f2c0d01007387 */ /* 0x0001e80000100800 */
[----:B0-----:R0:W5:Y:S04]  /*c4c70*/  LDL.LU R13, [R1+0x3fa4] ;  /* 0x003fa400010d7983 */ /* 0x0011680000300800 */
[----:B------:R-:W2:Y:S02]  /*c4c80*/  LDL.LU R60, [R1+0x3ef0] ;  /* 0x003ef000013c7983 */ /* 0x000ea40000300800 */
[----:B--2---:R-:W-:-:S05]  /*c4c90*/  IMAD.X R60, R60, 0x1, R2, P5 ;  /* 0x000000013c3c7824 */ /* 0x004fca00028e0602 */
[----:B------:R1:W-:Y:S02]  /*c4ca0*/  STL [R1+0x3ef0], R60 ;  /* 0x003ef03c01007387 */ /* 0x0003e40000100800 */
[----:B-1----:R-:W1:Y:S02]  /*c4cb0*/  LDC R60, c[0x0][0x3ac] ;  /* 0x0000eb00ff3c7b82 */ /* 0x002e640000000800 */
[----:B-1----:R-:W-:-:S04]  /*c4cc0*/  IMAD.SHL.U32 R60, R60, 0x80, RZ ;  /* 0x000000803c3c7824 */ /* 0x002fc800078e00ff */
[----:B------:R-:W-:-:S05]  /*c4cd0*/  IMAD.SHL.U32 R60, R60, 0x2, RZ ;  /* 0x000000023c3c7824 */ /* 0x000fca00078e00ff */
[----:B------:R-:W-:-:S05]  /*c4ce0*/  IADD3 R12, P5, PT, R12, R60, RZ ;  /* 0x0000003c0c0c7210 */ /* 0x000fca0007fbe0ff */
[----:B------:R1:W-:Y:S04]  /*c4cf0*/  STL [R1+0x3f34], R12 ;  /* 0x003f340c01007387 */ /* 0x0003e80000100800 */
[----:B-1----:R0:W5:Y:S04]  /*c4d00*/  LDL.LU R12, [R1+0x3fa0] ;  /* 0x003fa000010c7983 */ /* 0x0021680000300800 */
        /* <DEDUP_REMOVED lines=13> */
[----:B-1----:R-:W-:-:S05]  /*c4de0*/  SHF.L.U32 R60, R60, 0x7, RZ ;  /* 0x000000073c3c7819 */ /* 0x002fca00000006ff */
        /* <DEDUP_REMOVED lines=13> */
[----:B------:R-:W2:Y:S01]  /*c4ec0*/  LDL.LU R60, [R1+0x3f10] ;  /* 0x003f1000013c7983 */ /* 0x000ea20000300800 */
[--C-:B------:R-:W-:Y:S02]  /*c4ed0*/  IMAD.X R44, R44, 0x1, R2.reuse, P3 ;  /* 0x000000012c2c7824 */ /* 0x100fe400018e0602 */
[----:B------:R-:W-:-:S02]  /*c4ee0*/  IMAD.X R46, R46, 0x1, R2, P4 ;  /* 0x000000012e2e7824 */ /* 0x000fc400020e0602 */
[--C-:B------:R-:W-:Y:S02]  /*c4ef0*/  IMAD.X R6, R6, 0x1, R2.reuse, P5 ;  /* 0x0000000106067824 */ /* 0x100fe400028e0602 */
[--C-:B----4-:R-:W-:Y:S02]  /*c4f00*/  IMAD.X R18, R18, 0x1, R2.reuse, P6 ;  /* 0x0000000112127824 */ /* 0x110fe400030e0602 */
[--C-:B------:R-:W-:Y:S02]  /*c4f10*/  IMAD.X R30, R30, 0x1, R2.reuse, P0 ;  /* 0x000000011e1e7824 */ /* 0x100fe400000e0602 */
[--C-:B------:R-:W-:Y:S02]  /*c4f20*/  IMAD.X R34, R34, 0x1, R2.reuse, P1 ;  /* 0x0000000122227824 */ /* 0x100fe400008e0602 */
[----:B--2---:R-:W-:-:S05]  /*c4f30*/  IMAD.X R60, R60, 0x1, R2, P2 ;  /* 0x000000013c3c7824 */ /* 0x004fca00010e0602 */
[----:B------:R1:W-:Y:S02]  /*c4f40*/  STL [R1+0x3f10], R60 ;  /* 0x003f103c01007387 */ /* 0x0003e40000100800 */
[----:B-1----:R-:W1:Y:S02]  /*c4f50*/  LDC R60, c[0x0][0x3ac] ;  /* 0x0000eb00ff3c7b82 */ /* 0x002e640000000800 */
[----:B-1----:R-:W-:-:S04]  /*c4f60*/  IMAD.SHL.U32 R60, R60, 0x80, RZ ;  /* 0x000000803c3c7824 */ /* 0x002fc800078e00ff */
[----:B------:R-:W-:-:S05]  /*c4f70*/  IMAD.SHL.U32 R60, R60, 0x2, RZ ;  /* 0x000000023c3c7824 */ /* 0x000fca00078e00ff */
[-C--:B------:R-:W-:Y:S02]  /*c4f80*/  IADD3 R0, P2, PT, R0, R60.reuse, RZ ;  /* 0x0000003c00007210 */ /* 0x080fe40007f5e0ff */
[-C--:B------:R-:W-:Y:S02]  /*c4f90*/  IADD3 R45, P3, PT, R45, R60.reuse, RZ ;  /* 0x0000003c2d2d7210 */ /* 0x080fe40007f7e0ff */
[-C--:B------:R-:W-:Y:S01]  /*c4fa0*/  IADD3 R47, P4, PT, R47, R60.reuse, RZ ;  /* 0x0000003c2f2f7210 */ /* 0x080fe20007f9e0ff */
[----:B------:R1:W-:Y:S01]  /*c4fb0*/  STL [R1+0x3f54], R0 ;  /* 0x003f540001007387 */ /* 0x0003e20000100800 */
[----:B------:R-:W-:-:S03]  /*c4fc0*/  IADD3 R7, P5, PT, R7, R60, RZ ;  /* 0x0000003c07077210 */ /* 0x000fc60007fbe0ff */
[----:B------:R-:W-:Y:S01]  /*c4fd0*/  STL [R1+0x3f18], R44 ;  /* 0x003f182c01007387 */ /* 0x000fe20000100800 */
[----:B------:R-:W-:-:S03]  /*c4fe0*/  IADD3 R19, P6, PT, R19, R60, RZ ;  /* 0x0000003c13137210 */ /* 0x000fc60007fde0ff */
[----:B------:R-:W-:Y:S01]  /*c4ff0*/  STL [R1+0x3f5c], R45 ;  /* 0x003f5c2d01007387 */ /* 0x000fe20000100800 */
[----:B------:R-:W-:-:S03]  /*c5000*/  IADD3 R31, P0, PT, R31, R60, RZ ;  /* 0x0000003c1f1f7210 */ /* 0x000fc60007f1e0ff */
[----:B------:R-:W-:Y:S01]  /*c5010*/  STL [R1+0x3f20], R46 ;  /* 0x003f202e01007387 */ /* 0x000fe20000100800 */
[----:B------:R-:W-:Y:S01]  /*c5020*/  IADD3 R35, P1, PT, R35, R60, RZ ;  /* 0x0000003c23237210 */ /* 0x000fe20007f3e0ff */
[----:B-1----:R-:W1:Y:S02]  /*c5030*/  S2R R0, SR_TID.X ;  /* 0x0000000000007919 */ /* 0x002e640000002100 */
[----:B------:R-:W-:Y:S01]  /*c5040*/  STL [R1+0x3f64], R47 ;  /* 0x003f642f01007387 */ /* 0x000fe20000100800 */
[----:B------:R-:W-:-:S03]  /*c5050*/  IMAD.X R50, R50, 0x1, R2, P2 ;  /* 0x0000000132327824 */ /* 0x000fc600010e0602 */
[----:B------:R2:W-:Y:S01]  /*c5060*/  STL [R1+0x3f28], R6 ;  /* 0x003f280601007387 */ /* 0x0005e20000100800 */
[----:B------:R-:W-:-:S03]  /*c5070*/  IMAD.X R54, R54, 0x1, R2, P3 ;  /* 0x0000000136367824 */ /* 0x000fc600018e0602 */
[----:B------:R4:W-:Y:S01]  /*c5080*/  STL [R1+0x3f6c], R7 ;  /* 0x003f6c0701007387 */ /* 0x0009e20000100800 */
[----:B------:R-:W-:-:S03]  /*c5090*/  IMAD.X R55, R55, 0x1, R2, P4 ;  /* 0x0000000137377824 */ /* 0x000fc600020e0602 */
[----:B------:R0:W-:Y:S01]  /*c50a0*/  STL [R1+0x3f30], R18 ;  /* 0x003f301201007387 */ /* 0x0001e20000100800 */
[----:B------:R-:W-:-:S03]  /*c50b0*/  IADD3.X R58, PT, PT, R58, R2, RZ, P5, !PT ;  /* 0x000000023a3a7210 */ /* 0x000fc60002ffe4ff */
[----:B------:R0:W-:Y:S01]  /*c50c0*/  STL [R1+0x3f74], R19 ;  /* 0x003f741301007387 */ /* 0x0001e20000100800 */
[----:B------:R-:W-:-:S03]  /*c50d0*/  IMAD.X R59, R59, 0x1, R2, P6 ;  /* 0x000000013b3b7824 */ /* 0x000fc600030e0602 */
[----:B------:R0:W-:Y:S01]  /*c50e0*/  STL [R1+0x3f38], R30 ;  /* 0x003f381e01007387 */ /* 0x0001e20000100800 */
[----:B---3--:R-:W-:-:S03]  /*c50f0*/  IMAD.X R42, R42, 0x1, R2, P0 ;  /* 0x000000012a2a7824 */ /* 0x008fc600000e0602 */
[----:B------:R0:W-:Y:S01]  /*c5100*/  STL [R1+0x3f7c], R31 ;  /* 0x003f7c1f01007387 */ /* 0x0001e20000100800 */
[----:B--2---:R-:W-:-:S03]  /*c5110*/  IMAD.MOV.U32 R6, RZ, RZ, R5 ;  /* 0x000000ffff067224 */ /* 0x004fc600078e0005 */
[----:B------:R0:W-:Y:S01]  /*c5120*/  STL [R1+0x3f40], R34 ;  /* 0x003f402201007387 */ /* 0x0001e20000100800 */
[----:B------:R-:W-:-:S03]  /*c5130*/  IMAD.MOV.U32 R5, RZ, RZ, R9 ;  /* 0x000000ffff057224 */ /* 0x000fc600078e0009 */
[----:B------:R0:W-:Y:S01]  /*c5140*/  STL [R1+0x3f80], R35 ;  /* 0x003f802301007387 */ /* 0x0001e20000100800 */
[----:B------:R-:W-:-:S03]  /*c5150*/  IMAD.X R43, R43, 0x1, R2, P1 ;  /* 0x000000012b2b7824 */ /* 0x000fc600008e0602 */
[----:B------:R0:W-:Y:S01]  /*c5160*/  STL [R1+0x3f48], R50 ;  /* 0x003f483201007387 */ /* 0x0001e20000100800 */
[----:B----4-:R-:W-:-:S03]  /*c5170*/  IMAD.MOV.U32 R7, RZ, RZ, R8 ;  /* 0x000000ffff077224 */ /* 0x010fc600078e0008 */
[----:B------:R0:W-:Y:S04]  /*c5180*/  STL [R1+0x3f50], R54 ;  /* 0x003f503601007387 */ /* 0x0001e80000100800 */
[----:B------:R0:W-:Y:S04]  /*c5190*/  STL [R1+0x3f58], R55 ;  /* 0x003f583701007387 */ /* 0x0001e80000100800 */
[----:B------:R0:W-:Y:S04]  /*c51a0*/  STL [R1+0x3f60], R58 ;  /* 0x003f603a01007387 */ /* 0x0001e80000100800 */
[----:B------:R0:W-:Y:S04]  /*c51b0*/  STL [R1+0x3f68], R59 ;  /* 0x003f683b01007387 */ /* 0x0001e80000100800 */
[----:B------:R0:W-:Y:S04]  /*c51c0*/  STL [R1+0x3f70], R42 ;  /* 0x003f702a01007387 */ /* 0x0001e80000100800 */
[----:B------:R0:W-:Y:S04]  /*c51d0*/  STL.64 [R1+0x948], R4 ;  /* 0x0009480401007387 */ /* 0x0001e80000100a00 */
[----:B------:R0:W-:Y:S04]  /*c51e0*/  STL [R1+0x3f78], R43 ;  /* 0x003f782b01007387 */ /* 0x0001e80000100800 */
[----:B------:R0:W-:Y:S01]  /*c51f0*/  STL.64 [R1+0x950], R6 ;  /* 0x0009500601007387 */ /* 0x0001e20000100a00 */
[----:B------:R-:W-:-:S02]  /*c5200*/  ISETP.NE.U32.AND P2, PT, R51, UR6, PT ;  /* 0x0000000633007c0c */ /* 0x000fc4000bf45070 */
[----:B-1----:R-:W-:-:S05]  /*c5210*/  LOP3.LUT R0, R0, 0x1f, RZ, 0xc0, !PT ;  /* 0x0000001f00007812 */ /* 0x002fca00078ec0ff */
[----:B------:R-:W-:-:S06]  /*c5220*/  IMAD.SHL.U32 R0, R0, 0x2, RZ ;  /* 0x0000000200007824 */ /* 0x000fcc00078e00ff */
[----:B0-----:R-:W-:Y:S05]  /*c5230*/  @P2 BRA `(.L_x_1) ;  /* 0xfffff74400c02947 */ /* 0x001fea000383ffff */
        /* <DEDUP_REMOVED lines=16> */
[----:B-----5:R-:W-:-:S03]  /*c5340*/  F2FP.BF16.F32.PACK_AB R53, R41, R53 ;  /* 0x000000352935723e */ /* 0x020fc600000010ff */
[----:B------:R-:W4:Y:S04]  /*c5350*/  LDL.LU R34, [R1+0xa50] ;  /* 0x000a500001227983 */ /* 0x000f280000300800 */
[----:B------:R-:W4:Y:S01]  /*c5360*/  LDL.LU R35, [R1+0x750] ;  /* 0x0007500001237983 */ /* 0x000f220000300800 */
[----:B------:R-:W-:Y:S02]  /*c5370*/  F2FP.BF16.F32.PACK_AB R52, R40, R52 ;  /* 0x000000342834723e */ /* 0x000fe400000010ff */
[----:B--2---:R-:W-:Y:S02]  /*c5380*/  F2FP.BF16.F32.PACK_AB R59, R39, R59 ;  /* 0x0000003b273b723e */ /* 0x004fe400000010ff */
[----:B---3--:R-:W-:-:S03]  /*c5390*/  F2FP.BF16.F32.PACK_AB R58, R38, R58 ;  /* 0x0000003a263a723e */ /* 0x008fc600000010ff */
[----:B------:R-:W-:Y:S01]  /*c53a0*/  STL [R1+0x3f94], R59 ;  /* 0x003f943b01007387 */ /* 0x000fe20000100800 */
[----:B----4-:R-:W-:-:S03]  /*c53b0*/  F2FP.BF16.F32.PACK_AB R57, R54, R57 ;  /* 0x000000393639723e */ /* 0x010fc600000010ff */
[----:B------:R-:W-:Y:S01]  /*c53c0*/  STL [R1+0x3f98], R58 ;  /* 0x003f983a01007387 */ /* 0x000fe20000100800 */
[----:B------:R-:W-:-:S03]  /*c53d0*/  F2FP.BF16.F32.PACK_AB R56, R55, R56 ;  /* 0x000000383738723e */ /* 0x000fc600000010ff */
[----:B------:R-:W-:Y:S01]  /*c53e0*/  STL [R1+0x3f9c], R57 ;  /* 0x003f9c3901007387 */ /* 0x000fe20000100800 */
[----:B------:R-:W-:-:S03]  /*c53f0*/  F2FP.BF16.F32.PACK_AB R55, R27, R42 ;  /* 0x0000002a1b37723e */ /* 0x000fc600000010ff */
[----:B------:R-:W-:Y:S01]  /*c5400*/  STL [R1+0x3fa0], R56 ;  /* 0x003fa03801007387 */ /* 0x000fe20000100800 */
[----:B------:R-:W-:-:S03]  /*c5410*/  F2FP.BF16.F32.PACK_AB R54, R26, R43 ;  /* 0x0000002b1a36723e */ /* 0x000fc600000010ff */
[----:B------:R-:W-:Y:S04]  /*c5420*/  STL [R1+0x3fa4], R55 ;  /* 0x003fa43701007387 */ /* 0x000fe80000100800 */
[----:B------:R-:W-:Y:S04]  /*c5430*/  STL [R1+0x3fa8], R54 ;  /* 0x003fa83601007387 */ /* 0x000fe80000100800 */
[----:B------:R-:W-:Y:S04]  /*c5440*/  STL [R1+0x3fac], R53 ;  /* 0x003fac3501007387 */ /* 0x000fe80000100800 */
[----:B------:R-:W2:Y:S04]  /*c5450*/  LDL.LU R43, [R1+0x5ec] ;  /* 0x0005ec00012b7983 */ /* 0x000ea80000300800 */
[----:B------:R-:W3:Y:S04]  /*c5460*/  LDL.LU R42, [R1+0x5e4] ;  /* 0x0005e400012a7983 */ /* 0x000ee80000300800 */
[----:B------:R-:W4:Y:S04]  /*c5470*/  LDL.LU R26, [R1+0xa7c] ;  /* 0x000a7c00011a7983 */ /* 0x000f280000300800 */
[----:B------:R-:W4:Y:S04]  /*c5480*/  LDL.LU R41, [R1+0x76c] ;  /* 0x00076c0001297983 */ /* 0x000f280000300800 */
[----:B------:R-:W4:Y:S01]  /*c5490*/  LDL.LU R27, [R1+0xa74] ;  /* 0x000a7400011b7983 */ /* 0x000f220000300800 */
[----:B------:R-:W-:-:S03]  /*c54a0*/  F2FP.BF16.F32.PACK_AB R51, R46, R51 ;  /* 0x000000332e33723e */ /* 0x000fc600000010ff */
[----:B------:R-:W4:Y:S01]  /*c54b0*/  LDL.LU R40, [R1+0x764] ;  /* 0x0007640001287983 */ /* 0x000f220000300800 */
[----:B------:R-:W-:-:S03]  /*c54c0*/  F2FP.BF16.F32.PACK_AB R50, R47, R50 ;  /* 0x000000322f32723e */ /* 0x000fc600000010ff */
[----:B------:R-:W4:Y:S01]  /*c54d0*/  LDL.LU R39, [R1+0x5e8] ;  /* 0x0005e80001277983 */ /* 0x000f220000300800 */
[----:B------:R-:W-:Y:S02]  /*c54e0*/  F2FP.BF16.F32.PACK_AB R49, R6, R49 ;  /* 0x000000310631723e */ /* 0x000fe400000010ff */
[----:B------:R-:W-:Y:S01]  /*c54f0*/  F2FP.BF16.F32.PACK_AB R48, R7, R48 ;  /* 0x000000300730723e */ /* 0x000fe200000010ff */
[----:B------:R-:W4:Y:S01]  /*c5500*/  LDL.LU R38, [R1+0x5e0] ;  /* 0x0005e00001267983 */ /* 0x000f220000300800 */
[----:B------:R-:W-:Y:S02]  /*c5510*/  F2FP.BF16.F32.PACK_AB R47, R11, R18 ;  /* 0x000000120b2f723e */ /* 0x000fe400000010ff */
[----:B------:R-:W-:Y:S01]  /*c5520*/  F2FP.BF16.F32.PACK_AB R46, R10, R19 ;  /* 0x000000130a2e723e */ /* 0x000fe200000010ff */
[----:B------:R-:W-:Y:S01]  /*c5530*/  STL [R1+0x3fb0], R52 ;  /* 0x003fb03401007387 */ /* 0x000fe20000100800 */
[----:B------:R-:W-:Y:S02]  /*c5540*/  F2FP.BF16.F32.PACK_AB R45, R30, R31 ;  /* 0x0000001f1e2d723e */ /* 0x000fe400000010ff */
[----:B------:R-:W-:Y:S01]  /*c5550*/  F2FP.BF16.F32.PACK_AB R44, R34, R35 ;  /* 0x00000023222c723e */ /* 0x000fe200000010ff */
[----:B------:R-:W-:Y:S04]  /*c5560*/  STL [R1+0x3fb4], R51 ;  /* 0x003fb43301007387 */ /* 0x000fe80000100800 */
[----:B------:R-:W-:Y:S04]  /*c5570*/  STL [R1+0x3fb8], R50 ;  /* 0x003fb83201007387 */ /* 0x000fe80000100800 */
[----:B------:R-:W-:Y:S04]  /*c5580*/  STL [R1+0x3fbc], R49 ;  /* 0x003fbc3101007387 */ /* 0x000fe80000100800 */
[----:B------:R-:W-:Y:S04]  /*c5590*/  STL [R1+0x3fc0], R48 ;  /* 0x003fc03001007387 */ /* 0x000fe80000100800 */
[----:B------:R-:W-:Y:S04]  /*c55a0*/  STL [R1+0x3fc4], R47 ;  /* 0x003fc42f01007387 */ /* 0x000fe80000100800 */
[----:B------:R-:W-:Y:S04]  /*c55b0*/  STL [R1+0x3fc8], R46 ;  /* 0x003fc82e01007387 */ /* 0x000fe80000100800 */
[----:B------:R-:W-:Y:S04]  /*c55c0*/  STL [R1+0x3fcc], R45 ;  /* 0x003fcc2d01007387 */ /* 0x000fe80000100800 */
        /* <DEDUP_REMOVED lines=12> */
[----:B------:R-:W-:Y:S01]  /*c5690*/  STL [R1+0x3fd0], R44 ;  /* 0x003fd02c01007387 */ /* 0x000fe20000100800 */
[----:B--2---:R-:W-:-:S02]  /*c56a0*/  F2FP.BF16.F32.PACK_AB R43, R23, R43 ;  /* 0x0000002b172b723e */ /* 0x004fc400000010ff */
[----:B---3--:R-:W-:-:S03]  /*c56b0*/  F2FP.BF16.F32.PACK_AB R42, R22, R42 ;  /* 0x0000002a162a723e */ /* 0x008fc600000010ff */
[----:B------:R-:W-:Y:S04]  /*c56c0*/  STL [R1+0x3fd4], R43 ;  /* 0x003fd42b01007387 */ /* 0x000fe80000100800 */
[----:B------:R-:W-:Y:S01]  /*c56d0*/  STL [R1+0x3fd8], R42 ;  /* 0x003fd82a01007387 */ /* 0x000fe20000100800 */
[----:B----4-:R-:W-:-:S05]  /*c56e0*/  F2FP.BF16.F32.PACK_AB R41, R26, R41 ;  /* 0x000000291a29723e */ /* 0x010fca00000010ff */
[----:B------:R-:W-:Y:S01]  /*c56f0*/  STL [R1+0x3fdc], R41 ;  /* 0x003fdc2901007387 */ /* 0x000fe20000100800 */
[----:B------:R-:W-:Y:S02]  /*c5700*/  F2FP.BF16.F32.PACK_AB R40, R27, R40 ;  /* 0x000000281b28723e */ /* 0x000fe400000010ff */
[----:B------:R-:W-:-:S03]  /*c5710*/  F2FP.BF16.F32.PACK_AB R39, R15, R39 ;  /* 0x000000270f27723e */ /* 0x000fc600000010ff */
[----:B------:R-:W-:Y:S01]  /*c5720*/  STL [R1+0x3fe0], R40 ;  /* 0x003fe02801007387 */ /* 0x000fe20000100800 */
[----:B------:R-:W-:-:S03]  /*c5730*/  F2FP.BF16.F32.PACK_AB R38, R14, R38 ;  /* 0x000000260e26723e */ /* 0x000fc600000010ff */
[----:B------:R-:W-:Y:S04]  /*c5740*/  STL [R1+0x3fe4], R39 ;  /* 0x003fe42701007387 */ /* 0x000fe80000100800 */
[----:B------:R-:W2:Y:S04]  /*c5750*/  LDL.LU R5, [R1+0xa98] ;  /* 0x000a980001057983 */ /* 0x000ea80000300800 */
[----:B------:R-:W3:Y:S04]  /*c5760*/  LDL.LU R8, [R1+0xa90] ;  /* 0x000a900001087983 */ /* 0x000ee80000300800 */
[----:B------:R-:W4:Y:S04]  /*c5770*/  LDL.LU R6, [R1+0x9ac] ;  /* 0x0009ac0001067983 */ /* 0x000f280000300800 */
[----:B------:R-:W4:Y:S04]  /*c5780*/  LDL.LU R27, [R1+0x60c] ;  /* 0x00060c00011b7983 */ /* 0x000f280000300800 */
[----:B------:R-:W4:Y:S04]  /*c5790*/  LDL.LU R7, [R1+0x9a4] ;  /* 0x0009a40001077983 */ /* 0x000f280000300800 */
[----:B------:R-:W4:Y:S04]  /*c57a0*/  LDL.LU R26, [R1+0x604] ;  /* 0x00060400011a7983 */ /* 0x000f280000300800 */
[----:B------:R-:W4:Y:S04]  /*c57b0*/  LDL.LU R10, [R1+0xaac] ;  /* 0x000aac00010a7983 */ /* 0x000f280000300800 */
[----:B------:R-:W4:Y:S01]  /*c57c0*/  LDL.LU R11, [R1+0xaa4] ;  /* 0x000aa400010b7983 */ /* 0x000f220000300800 */
[----:B------:R-:W-:-:S03]  /*c57d0*/  F2FP.BF16.F32.PACK_AB R37, R18, R37 ;  /* 0x000000251225723e */ /* 0x000fc600000010ff */
[----:B------:R-:W4:Y:S04]  /*c57e0*/  LDL.LU R14, [R1+0x9a8] ;  /* 0x0009a800010e7983 */ /* 0x000f280000300800 */
[----:B------:R-:W4:Y:S04]  /*c57f0*/  LDL.LU R23, [R1+0x608] ;  /* 0x0006080001177983 */ /* 0x000f280000300800 */
[----:B------:R-:W4:Y:S04]  /*c5800*/  LDL.LU R15, [R1+0x9a0] ;  /* 0x0009a000010f7983 */ /* 0x000f280000300800 */
[----:B------:R-:W4:Y:S01]  /*c5810*/  LDL.LU R22, [R1+0x600] ;  /* 0x0006000001167983 */ /* 0x000f220000300800 */
[----:B------:R-:W-:-:S03]  /*c5820*/  F2FP.BF16.F32.PACK_AB R36, R19, R36 ;  /* 0x000000241324723e */ /* 0x000fc600000010ff */
[----:B------:R-:W-:Y:S04]  /*c5830*/  STL [R1+0x3fe8], R38 ;  /* 0x003fe82601007387 */ /* 0x000fe80000100800 */
[----:B------:R-:W-:Y:S04]  /*c5840*/  STL [R1+0x3fec], R37 ;  /* 0x003fec2501007387 */ /* 0x000fe80000100800 */
[----:B------:R-:W4:Y:S04]  /*c5850*/  LDL.LU R18, [R1+0xaa8] ;  /* 0x000aa80001127983 */ /* 0x000f280000300800 */
[----:B------:R-:W4:Y:S01]  /*c5860*/  LDL.LU R19, [R1+0xaa0] ;  /* 0x000aa00001137983 */ /* 0x000f220000300800 */
[----:B------:R-:W-:-:S02]  /*c5870*/  F2FP.BF16.F32.PACK_AB R35, R0, R35 ;  /* 0x000000230023723e */ /* 0x000fc400000010ff */
[----:B------:R-:W-:Y:S01]  /*c5880*/  F2FP.BF16.F32.PACK_AB R34, R2, R34 ;  /* 0x000000220222723e */ /* 0x000fe200000010ff */
[----:B------:R-:W-:Y:S01]  /*c5890*/  STL [R1+0x3ff0], R36 ;  /* 0x003ff02401007387 */ /* 0x000fe20000100800 */
[----:B------:R-:W-:Y:S02]  /*c58a0*/  F2FP.BF16.F32.PACK_AB R33, R60, R33 ;  /* 0x000000213c21723e */ /* 0x000fe400000010ff */
[----:B------:R-:W-:Y:S01]  /*c58b0*/  F2FP.BF16.F32.PACK_AB R32, R3, R32 ;  /* 0x000000200320723e */ /* 0x000fe200000010ff */
[----:B------:R-:W-:Y:S01]  /*c58c0*/  STL [R1+0x3ff4], R35 ;  /* 0x003ff42301007387 */ /* 0x000fe20000100800 */
[----:B------:R-:W-:-:S03]  /*c58d0*/  F2FP.BF16.F32.PACK_AB R31, R4, R31 ;  /* 0x0000001f041f723e */ /* 0x000fc600000010ff */
[----:B------:R-:W-:Y:S01]  /*c58e0*/  STL [R1+0x3ff8], R34 ;  /* 0x003ff82201007387 */ /* 0x000fe20000100800 */
[----:B------:R-:W-:-:S03]  /*c58f0*/  F2FP.BF16.F32.PACK_AB R30, R9, R30 ;  /* 0x0000001e091e723e */ /* 0x000fc600000010ff */
[----:B------:R0:W-:Y:S04]  /*c5900*/  STL [R1+0x3ffc], R33 ;  /* 0x003ffc2101007387 */ /* 0x0001e80000100800 */
[----:B------:R-:W-:Y:S04]  /*c5910*/  STL [R1+0x4000], R32 ;  /* 0x0040002001007387 */ /* 0x000fe80000100800 */
[----:B------:R-:W-:Y:S04]  /*c5920*/  STL [R1+0x4004], R31 ;  /* 0x0040041f01007387 */ /* 0x000fe80000100800 */
        /* <DEDUP_REMOVED lines=12> */
[----:B------:R-:W-:Y:S01]  /*c59f0*/  STL [R1+0x4020], R24 ;  /* 0x0040201801007387 */ /* 0x000fe20000100800 */
[----:B------:R-:W-:-:S05]  /*c5a00*/  F2FP.BF16.F32.PACK_AB R23, R14, R23 ;  /* 0x000000170e17723e */ /* 0x000fca00000010ff */
[----:B------:R-:W-:Y:S01]  /*c5a10*/  STL [R1+0x4024], R23 ;  /* 0x0040241701007387 */ /* 0x000fe20000100800 */
[----:B------:R-:W-:-:S05]  /*c5a20*/  F2FP.BF16.F32.PACK_AB R22, R15, R22 ;  /* 0x000000160f16723e */ /* 0x000fca00000010ff */
[----:B------:R-:W-:Y:S01]  /*c5a30*/  STL [R1+0x4028], R22 ;  /* 0x0040281601007387 */ /* 0x000fe20000100800 */
[----:B------:R-:W-:Y:S02]  /*c5a40*/  F2FP.BF16.F32.PACK_AB R21, R18, R21 ;  /* 0x000000151215723e */ /* 0x000fe400000010ff */
[----:B------:R-:W-:-:S03]  /*c5a50*/  F2FP.BF16.F32.PACK_AB R20, R19, R20 ;  /* 0x000000141314723e */ /* 0x000fc600000010ff */
[----:B------:R-:W-:Y:S04]  /*c5a60*/  STL [R1+0x402c], R21 ;  /* 0x00402c1501007387 */ /* 0x000fe80000100800 */
        /* <DEDUP_REMOVED lines=45> */
[----:B--2---:R-:W-:-:S05]  /*c5d40*/  F2FP.BF16.F32.PACK_AB R19, R33, R19 ;  /* 0x000000132113723e */ /* 0x004fca00000010ff */
[----:B------:R-:W-:Y:S01]  /*c5d50*/  STL [R1+0x4034], R19 ;  /* 0x0040341301007387 */ /* 0x000fe20000100800 */
[----:B---3--:R-:W-:Y:S02]  /*c5d60*/  F2FP.BF16.F32.PACK_AB R18, R34, R18 ;  /* 0x000000122212723e */ /* 0x008fe400000010ff */
[----:B----4-:R-:W-:-:S03]  /*c5d70*/  F2FP.BF16.F32.PACK_AB R17, R35, R17 ;  /* 0x000000112311723e */ /* 0x010fc600000010ff */
[----:B------:R-:W-:Y:S01]  /*c5d80*/  STL [R1+0x4038], R18 ;  /* 0x0040381201007387 */ /* 0x000fe20000100800 */
[----:B------:R-:W-:-:S03]  /*c5d90*/  F2FP.BF16.F32.PACK_AB R16, R36, R16 ;  /* 0x000000102410723e */ /* 0x000fc600000010ff */
[----:B------:R-:W-:Y:S04]  /*c5da0*/  STL [R1+0x403c], R17 ;  /* 0x00403c1101007387 */ /* 0x000fe80000100800 */
[----:B------:R-:W-:Y:S01]  /*c5db0*/  STL [R1+0x4040], R16 ;  /* 0x0040401001007387 */ /* 0x000fe20000100800 */
[----:B------:R-:W-:-:S05]  /*c5dc0*/  F2FP.BF16.F32.PACK_AB R15, R37, R15 ;  /* 0x0000000f250f723e */ /* 0x000fca00000010ff */
[----:B------:R-:W-:Y:S01]  /*c5dd0*/  STL [R1+0x4044], R15 ;  /* 0x0040440f01007387 */ /* 0x000fe20000100800 */
[----:B------:R-:W-:Y:S02]  /*c5de0*/  F2FP.BF16.F32.PACK_AB R14, R38, R14 ;  /* 0x0000000e260e723e */ /* 0x000fe400000010ff */
[----:B------:R-:W-:-:S03]  /*c5df0*/  F2FP.BF16.F32.PACK_AB R13, R39, R13 ;  /* 0x0000000d270d723e */ /* 0x000fc600000010ff */
[----:B------:R-:W-:Y:S01]  /*c5e00*/  STL [R1+0x4048], R14 ;  /* 0x0040480e01007387 */ /* 0x000fe20000100800 */
[----:B------:R-:W-:-:S03]  /*c5e10*/  F2FP.BF16.F32.PACK_AB R12, R40, R12 ;  /* 0x0000000c280c723e */ /* 0x000fc600000010ff */
[----:B------:R0:W-:Y:S04]  /*c5e20*/  STL [R1+0x404c], R13 ;  /* 0x00404c0d01007387 */ /* 0x0001e80000100800 */
[----:B------:R1:W-:Y:S01]  /*c5e30*/  STL [R1+0x4050], R12 ;  /* 0x0040500c01007387 */ /* 0x0003e20000100800 */
[----:B0-----:R-:W-:Y:S02]  /*c5e40*/  F2FP.BF16.F32.PACK_AB R13, R41, R42 ;  /* 0x0000002a290d723e */ /* 0x001fe400000010ff */
[----:B-1----:R-:W-:-:S03]  /*c5e50*/  F2FP.BF16.F32.PACK_AB R12, R43, R44 ;  /* 0x0000002c2b0c723e */ /* 0x002fc600000010ff */
[----:B------:R0:W-:Y:S04]  /*c5e60*/  STL [R1+0x30c], R13 ;  /* 0x00030c0d01007387 */ /* 0x0001e80000100800 */
[----:B------:R1:W-:Y:S01]  /*c5e70*/  STL [R1+0x308], R12 ;  /* 0x0003080c01007387 */ /* 0x0003e20000100800 */
[----:B------:R-:W-:-:S05]  /*c5e80*/  F2FP.BF16.F32.PACK_AB R14, R45, R46 ;  /* 0x0000002e2d0e723e */ /* 0x000fca00000010ff */
[----:B------:R2:W-:Y:S01]  /*c5e90*/  STL [R1+0x304], R14 ;  /* 0x0003040e01007387 */ /* 0x0005e20000100800 */
[----:B0-----:R-:W-:-:S05]  /*c5ea0*/  F2FP.BF16.F32.PACK_AB R13, R47, R48 ;  /* 0x000000302f0d723e */ /* 0x001fca00000010ff */
[----:B------:R0:W-:Y:S01]  /*c5eb0*/  STL [R1+0x300], R13 ;  /* 0x0003000d01007387 */ /* 0x0001e20000100800 */
[----:B-1----:R-:W-:-:S05]  /*c5ec0*/  F2FP.BF16.F32.PACK_AB R12, R49, R50 ;  /* 0x00000032310c723e */ /* 0x002fca00000010ff */
[----:B------:R1:W-:Y:S01]  /*c5ed0*/  STL [R1+0x31c], R12 ;  /* 0x00031c0c01007387 */ /* 0x0003e20000100800 */
[----:B--2---:R-:W-:-:S05]  /*c5ee0*/  F2FP.BF16.F32.PACK_AB R14, R51, R52 ;  /* 0x00000034330e723e */ /* 0x004fca00000010ff */
[----:B------:R-:W-:Y:S01]  /*c5ef0*/  STL [R1+0x318], R14 ;  /* 0x0003180e01007387 */ /* 0x000fe20000100800 */
[----:B0-----:R-:W-:-:S05]  /*c5f00*/  F2FP.BF16.F32.PACK_AB R13, R53, R54 ;  /* 0x00000036350d723e */ /* 0x001fca00000010ff */
[----:B------:R-:W-:Y:S01]  /*c5f10*/  STL [R1+0x314], R13 ;  /* 0x0003140d01007387 */ /* 0x000fe20000100800 */
[----:B-1----:R-:W-:Y:S02]  /*c5f20*/  F2FP.BF16.F32.PACK_AB R12, R55, R56 ;  /* 0x00000038370c723e */ /* 0x002fe400000010ff */
[----:B------:R-:W-:-:S05]  /*c5f30*/  F2FP.BF16.F32.PACK_AB R11, R57, R11 ;  /* 0x0000000b390b723e */ /* 0x000fca00000010ff */
        /* <DEDUP_REMOVED lines=13> */
[----:B------:R0:W-:Y:S01]  /*c6010*/  STL [R1+0x406c], R5 ;  /* 0x00406c0501007387 */ /* 0x0001e20000100800 */
[----:B------:R-:W-:-:S03]  /*c6020*/  F2FP.BF16.F32.PACK_AB R4, R3, R4 ;  /* 0x000000040304723e */ /* 0x000fc600000010ff */
[----:B0-----:R-:W2:Y:S04]  /*c6030*/  LDL.LU R5, [R1+0xb1c] ;  /* 0x000b1c0001057983 */ /* 0x001ea80000300800 */
[----:B--2---:R0:W-:Y:S04]  /*c6040*/  STL [R1+0x40b0], R5 ;  /* 0x0040b00501007387 */ /* 0x0041e80000100800 */
[----:B0-----:R-:W2:Y:S04]  /*c6050*/  LDL.LU R5, [R1+0x9e4] ;  /* 0x0009e40001057983 */ /* 0x001ea80000300800 */
[----:B--2---:R0:W-:Y:S04]  /*c6060*/  STL [R1+0x40b4], R5 ;  /* 0x0040b40501007387 */ /* 0x0041e80000100800 */
[----:B0-----:R-:W2:Y:S04]  /*c6070*/  LDL.LU R5, [R1+0x64c] ;  /* 0x00064c0001057983 */ /* 0x001ea80000300800 */
[----:B------:R-:W3:Y:S04]  /*c6080*/  LDL.LU R6, [R1+0x7cc] ;  /* 0x0007cc0001067983 */ /* 0x000ee80000300800 */
[----:B---3--:R0:W-:Y:S04]  /*c6090*/  STL [R1+0x40b8], R6 ;  /* 0x0040b80601007387 */ /* 0x0081e80000100800 */
[----:B0-----:R-:W2:Y:S04]  /*c60a0*/  LDL.LU R6, [R1+0x9ec] ;  /* 0x0009ec0001067983 */ /* 0x001ea80000300800 */
[----:B------:R-:W3:Y:S04]  /*c60b0*/  LDL.LU R7, [R1+0xb14] ;  /* 0x000b140001077983 */ /* 0x000ee80000300800 */
[----:B------:R-:W3:Y:S04]  /*c60c0*/  LDL.LU R8, [R1+0x7c4] ;  /* 0x0007c40001087983 */ /* 0x000ee80000300800 */
[----:B------:R-:W4:Y:S04]  /*c60d0*/  LDL.LU R9, [R1+0x9e8] ;  /* 0x0009e80001097983 */ /* 0x000f280000300800 */
[----:B------:R-:W4:Y:S04]  /*c60e0*/  LDL.LU R10, [R1+0x648] ;  /* 0x00064800010a7983 */ /* 0x000f280000300800 */
        /* <DEDUP_REMOVED lines=54> */
[----:B------:R0:W-:Y:S04]  /*c6450*/  STL [R1+0x4070], R4 ;  /* 0x0040700401007387 */ /* 0x0001e80000100800 */
[----:B0-----:R-:W3:Y:S01]  /*c6460*/  LDL.LU R4, [R1+0x644] ;  /* 0x0006440001047983 */ /* 0x001ee20000300800 */
[----:B--2---:R-:W-:-:S03]  /*c6470*/  F2FP.BF16.F32.PACK_AB R5, R6, R5 ;  /* 0x000000050605723e */ /* 0x004fc600000010ff */
[----:B------:R-:W2:Y:S04]  /*c6480*/  LDL.LU R6, [R1+0x40b8] ;  /* 0x0040b80001067983 */ /* 0x000ea80000300800 */
[----:B------:R0:W-:Y:S04]  /*c6490*/  STL [R1+0xc], R5 ;  /* 0x00000c0501007387 */ /* 0x0001e80000100800 */
[----:B0-----:R-:W3:Y:S02]  /*c64a0*/  LDL.LU R5, [R1+0x40b4] ;  /* 0x0040b40001057983 */ /* 0x001ee40000300800 */
[----:B---3--:R-:W-:-:S02]  /*c64b0*/  F2FP.BF16.F32.PACK_AB R4, R5, R4 ;  /* 0x000000040504723e */ /* 0x008fc400000010ff */
[----:B------:R-:W2:Y:S01]  /*c64c0*/  LDL.LU R5, [R1+0x40b0] ;  /* 0x0040b00001057983 */ /* 0x000ea20000300800 */
[----:B------:R-:W-:Y:S02]  /*c64d0*/  F2FP.BF16.F32.PACK_AB R2, R0, R2 ;  /* 0x000000020002723e */ /* 0x000fe400000010ff */
[----:B------:R-:W-:Y:S01]  /*c64e0*/  F2FP.BF16.F32.PACK_AB R0, R60, R3 ;  /* 0x000000033c00723e */ /* 0x000fe200000010ff */
[----:B------:R2:W-:Y:S02]  /*c64f0*/  STL [R1+0x8], R4 ;  /* 0x0000080401007387 */ /* 0x0005e40000100800 */
[----:B--2---:R-:W-:Y:S02]  /*c6500*/  F2FP.BF16.F32.PACK_AB R4, R5, R6 ;  /* 0x000000060504723e */ /* 0x004fe400000010ff */
[----:B------:R-:W-:Y:S02]  /*c6510*/  F2FP.BF16.F32.PACK_AB R6, R7, R8 ;  /* 0x000000080706723e */ /* 0x000fe400000010ff */
[----:B----4-:R-:W-:Y:S01]  /*c6520*/  F2FP.BF16.F32.PACK_AB R5, R9, R10 ;  /* 0x0000000a0905723e */ /* 0x010fe200000010ff */
[----:B------:R0:W-:Y:S04]  /*c6530*/  STL [R1+0x4], R4 ;  /* 0x0000040401007387 */ /* 0x0001e80000100800 */
[----:B------:R1:W-:Y:S04]  /*c6540*/  STL [R1], R6 ;  /* 0x0000000601007387 */ /* 0x0003e80000100800 */
[----:B------:R2:W-:Y:S01]  /*c6550*/  STL [R1+0x1c], R5 ;  /* 0x00001c0501007387 */ /* 0x0005e20000100800 */
[----:B0-----:R-:W-:-:S02]  /*c6560*/  F2FP.BF16.F32.PACK_AB R4, R11, R12 ;  /* 0x0000000c0b04723e */ /* 0x001fc400000010ff */
[----:B-1----:R-:W-:-:S03]  /*c6570*/  F2FP.BF16.F32.PACK_AB R6, R13, R14 ;  /* 0x0000000e0d06723e */ /* 0x002fc600000010ff */
[----:B------:R0:W-:Y:S01]  /*c6580*/  STL [R1+0x18], R4 ;  /* 0x0000180401007387 */ /* 0x0001e20000100800 */
[----:B--2---:R-:W-:-:S03]  /*c6590*/  F2FP.BF16.F32.PACK_AB R5, R15, R16 ;  /* 0x000000100f05723e */ /* 0x004fc600000010ff */
[----:B------:R1:W-:Y:S04]  /*c65a0*/  STL [R1+0x14], R6 ;  /* 0x0000140601007387 */ /* 0x0003e80000100800 */
[----:B------:R2:W-:Y:S01]  /*c65b0*/  STL [R1+0x10], R5 ;  /* 0x0000100501007387 */ /* 0x0005e20000100800 */
[----:B0-----:R-:W-:Y:S02]  /*c65c0*/  F2FP.BF16.F32.PACK_AB R4, R17, R18 ;  /* 0x000000121104723e */ /* 0x001fe400000010ff */
        /* <DEDUP_REMOVED lines=39> */
[----:B------:R-:W-:Y:S04]  /*c6840*/  STL [R1+0x60], R6 ;  /* 0x0000600601007387 */ /* 0x000fe80000100800 */
[----:B------:R-:W-:Y:S01]  /*c6850*/  STL [R1+0x7c], R5 ;  /* 0x00007c0501007387 */ /* 0x000fe20000100800 */
[----:B0-----:R-:W-:-:S05]  /*c6860*/  F2FP.BF16.F32.PACK_AB R4, R59, R61 ;  /* 0x0000003d3b04723e */ /* 0x001fca00000010ff */
[----:B------:R0:W-:Y:S04]  /*c6870*/  STL [R1+0x78], R4 ;  /* 0x0000780401007387 */ /* 0x0001e80000100800 */
[----:B0-----:R-:W2:Y:S04]  /*c6880*/  LDL.LU R4, [R1+0x684] ;  /* 0x0006840001047983 */ /* 0x001ea80000300800 */
[----:B------:R-:W-:Y:S04]  /*c6890*/  STL [R1+0x74], R2 ;  /* 0x0000740201007387 */ /* 0x000fe80000100800 */
[----:B--2---:R0:W-:Y:S04]  /*c68a0*/  STL [R1+0x40a8], R4 ;  /* 0x0040a80401007387 */ /* 0x0041e80000100800 */
[----:B------:R-:W-:Y:S04]  /*c68b0*/  STL [R1+0x70], R0 ;  /* 0x0000700001007387 */ /* 0x000fe80000100800 */
[----:B0-----:R-:W2:Y:S04]  /*c68c0*/  LDL.LU R4, [R1+0x68c] ;  /* 0x00068c0001047983 */ /* 0x001ea80000300800 */
[----:B------:R-:W3:Y:S04]  /*c68d0*/  LDL.LU R5, [R1+0xb8c] ;  /* 0x000b8c0001057983 */ /* 0x000ee80000300800 */
[----:B---3--:R0:W-:Y:S04]  /*c68e0*/  STL [R1+0x40a4], R5 ;  /* 0x0040a40501007387 */ /* 0x0081e80000100800 */
[----:B0-----:R-:W3:Y:S04]  /*c68f0*/  LDL.LU R5, [R1+0xa64] ;  /* 0x000a640001057983 */ /* 0x001ee80000300800 */
[----:B---3--:R0:W-:Y:S04]  /*c6900*/  STL [R1+0x40ac], R5 ;  /* 0x0040ac0501007387 */ /* 0x0081e80000100800 */
[----:B0-----:R-:W2:Y:S04]  /*c6910*/  LDL.LU R5, [R1+0xa6c] ;  /* 0x000a6c0001057983 */ /* 0x001ea80000300800 */
        /* <DEDUP_REMOVED lines=59> */
[----:B--2---:R-:W-:-:S03]  /*c6cd0*/  F2FP.BF16.F32.PACK_AB R4, R5, R4 ;  /* 0x000000040504723e */ /* 0x004fc600000010ff */
[----:B------:R-:W2:Y:S04]  /*c6ce0*/  LDL.LU R5, [R1+0x40ac] ;  /* 0x0040ac0001057983 */ /* 0x000ea80000300800 */
[----:B------:R0:W-:Y:S04]  /*c6cf0*/  STL [R1+0x8c], R4 ;  /* 0x00008c0401007387 */ /* 0x0001e80000100800 */
[----:B0-----:R-:W2:Y:S02]  /*c6d00*/  LDL.LU R4, [R1+0x40a8] ;  /* 0x0040a80001047983 */ /* 0x001ea40000300800 */
[----:B--2---:R-:W-:-:S02]  /*c6d10*/  F2FP.BF16.F32.PACK_AB R4, R5, R4 ;  /* 0x000000040504723e */ /* 0x004fc400000010ff */
[----:B------:R-:W2:Y:S01]  /*c6d20*/  LDL.LU R5, [R1+0x40a4] ;  /* 0x0040a40001057983 */ /* 0x000ea20000300800 */
[----:B---3--:R-:W-:Y:S02]  /*c6d30*/  F2FP.BF16.F32.PACK_AB R2, R0, R2 ;  /* 0x000000020002723e */ /* 0x008fe400000010ff */
[----:B------:R-:W-:Y:S01]  /*c6d40*/  F2FP.BF16.F32.PACK_AB R0, R60, R3 ;  /* 0x000000033c00723e */ /* 0x000fe200000010ff */
[----:B------:R2:W-:Y:S02]  /*c6d50*/  STL [R1+0x88], R4 ;  /* 0x0000880401007387 */ /* 0x0005e40000100800 */
[----:B--2---:R-:W-:Y:S02]  /*c6d60*/  F2FP.BF16.F32.PACK_AB R4, R5, R6 ;  /* 0x000000060504723e */ /* 0x004fe400000010ff */
[----:B----4-:R-:W-:Y:S02]  /*c6d70*/  F2FP.BF16.F32.PACK_AB R6, R7, R8 ;  /* 0x000000080706723e */ /* 0x010fe400000010ff */
[----:B------:R-:W-:Y:S01]  /*c6d80*/  F2FP.BF16.F32.PACK_AB R5, R9, R10 ;  /* 0x0000000a0905723e */ /* 0x000fe200000010ff */
[----:B------:R0:W-:Y:S04]  /*c6d90*/  STL [R1+0x84], R4 ;  /* 0x0000840401007387 */ /* 0x0001e80000100800 */
[----:B------:R1:W-:Y:S04]  /*c6da0*/  STL [R1+0x80], R6 ;  /* 0x0000800601007387 */ /* 0x0003e80000100800 */
        /* <DEDUP_REMOVED lines=528> */
[----:B----4-:R-:W-:-:S03]  /*c8eb0*/  F2FP.BF16.F32.PACK_AB R8, R7, R8 ;  /* 0x000000080708723e */ /* 0x010fc600000010ff */
[----:B------:R0:W-:Y:S01]  /*c8ec0*/  STL [R1+0x288], R4 ;  /* 0x0002880401007387 */ /* 0x0001e20000100800 */
[----:B---3--:R-:W-:Y:S02]  /*c8ed0*/  F2FP.BF16.F32.PACK_AB R10, R9, R10 ;  /* 0x0000000a090a723e */ /* 0x008fe400000010ff */
[----:B------:R-:W-:Y:S01]  /*c8ee0*/  F2FP.BF16.F32.PACK_AB R12, R11, R12 ;  /* 0x0000000c0b0c723e */ /* 0x000fe200000010ff */
[----:B0-----:R1:W5:Y:S01]  /*c8ef0*/  LDL.LU R4, [R1+0x4070] ;  /* 0x0040700001047983 */ /* 0x0013620000300800 */
[----:B------:R-:W-:Y:S02]  /*c8f00*/  F2FP.BF16.F32.PACK_AB R14, R13, R14 ;  /* 0x0000000e0d0e723e */ /* 0x000fe400000010ff */
[----:B------:R-:W-:Y:S02]  /*c8f10*/  F2FP.BF16.F32.PACK_AB R16, R15, R16 ;  /* 0x000000100f10723e */ /* 0x000fe400000010ff */
[----:B------:R-:W-:Y:S02]  /*c8f20*/  F2FP.BF16.F32.PACK_AB R18, R17, R18 ;  /* 0x000000121112723e */ /* 0x000fe400000010ff */
[----:B------:R-:W-:-:S02]  /*c8f30*/  F2FP.BF16.F32.PACK_AB R20, R19, R20 ;  /* 0x000000141314723e */ /* 0x000fc400000010ff */
[----:B------:R-:W-:Y:S02]  /*c8f40*/  F2FP.BF16.F32.PACK_AB R22, R21, R22 ;  /* 0x000000161516723e */ /* 0x000fe400000010ff */
[----:B------:R-:W-:Y:S02]  /*c8f50*/  F2FP.BF16.F32.PACK_AB R24, R23, R24 ;  /* 0x000000181718723e */ /* 0x000fe400000010ff */
        /* <DEDUP_REMOVED lines=20> */
[----:B--2---:R-:W-:Y:S02]  /*c90a0*/  F2FP.BF16.F32.PACK_AB R6, R5, R6 ;  /* 0x000000060506723e */ /* 0x004fe400000010ff */
[----:B------:R1:W5:Y:S04]  /*c90b0*/  LDL.LU R5, [R1+0x406c] ;  /* 0x00406c0001057983 */ /* 0x0003680000300800 */
[----:B------:R0:W-:Y:S04]  /*c90c0*/  STL [R1+0x284], R6 ;  /* 0x0002840601007387 */ /* 0x0001e80000100800 */
[----:B0-----:R1:W5:Y:S04]  /*c90d0*/  LDL.LU R6, [R1+0x4068] ;  /* 0x0040680001067983 */ /* 0x0013680000300800 */
        /* <DEDUP_REMOVED lines=80> */
[----:B------:R1:W-:Y:S04]  /*c95e0*/  STL [R1+0x2f0], R0 ;  /* 0x0002f00001007387 */ /* 0x0003e80000100800 */
[----:B------:R1:W-:Y:S02]  /*c95f0*/  STL [R1+0x2f4], R2 ;  /* 0x0002f40201007387 */ /* 0x0003e40000100800 */
.L_x_0:
[----:B------:R-:W2:Y:S01]  /*c9600*/  LDL.LU R60, [R1+0x298] ;  /* 0x00029800013c7983 */ /* 0x000ea20000300800 */
[----:B------:R-:W3:Y:S01]  /*c9610*/  S2UR UR5, SR_CgaCtaId ;  /* 0x00000000000579c3 */ /* 0x000ee20000008800 */
[----:B------:R-:W4:Y:S02]  /*c9620*/  LDCU.64 UR26, c[0x0][0x398] ;  /* 0x00007300ff1a77ac */ /* 0x000f240008000a00 */
[----:B-----5:R-:W2:Y:S01]  /*c9630*/  LDL.LU R3, [R1+0x29c] ;  /* 0x00029c0001037983 */ /* 0x020ea20000300800 */
[----:B------:R-:W-:Y:S01]  /*c9640*/  UMOV UR4, 0x400 ;  /* 0x0000040000047882 */ /* 0x000fe20000000000 */
[----:B------:R-:W0:Y:S02]  /*c9650*/  LDCU.64 UR10, c[0x0][0x398] ;  /* 0x00007300ff0a77ac */ /* 0x000e240008000a00 */
[----:B-1----:R-:W2:Y:S01]  /*c9660*/  LDL.LU R61, [R1+0x2a8] ;  /* 0x0002a800013d7983 */ /* 0x002ea20000300800 */
[----:B------:R-:W1:Y:S03]  /*c9670*/  LDCU.64 UR6, c[0x0][0x390] ;  /* 0x00007200ff0677ac */ /* 0x000e660008000a00 */
[----:B------:R-:W2:Y:S01]  /*c9680*/  LDL.LU R2, [R1+0x2ac] ;  /* 0x0002ac0001027983 */ /* 0x000ea20000300800 */
[----:B------:R-:W0:Y:S03]  /*c9690*/  LDCU.64 UR28, c[0x0][0x398] ;  /* 0x00007300ff1c77ac */ /* 0x000e260008000a00 */
[----:B------:R-:W4:Y:S01]  /*c96a0*/  LDL R0, [R1+0x940] ;  /* 0x0009400001007983 */ /* 0x000f220000100800 */
[----:B------:R-:W0:Y:S03]  /*c96b0*/  LDCU UR24, c[0x0][0x3b8] ;  /* 0x00007700ff1877ac */ /* 0x000e260008000800 */
[----:B------:R-:W-:Y:S01]  /*c96c0*/  STL.64 [R1+0x4038], R26 ;  /* 0x0040381a01007387 */ /* 0x000fe20000100a00 */
[----:B------:R-:W0:Y:S03]  /*c96d0*/  LDCU.64 UR12, c[0x0][0x398] ;  /* 0x00007300ff0c77ac */ /* 0x000e260008000a00 */
[----:B------:R0:W-:Y:S01]  /*c96e0*/  STL.64 [R1+0x4030], R24 ;  /* 0x0040301801007387 */ /* 0x0001e20000100a00 */
[----:B------:R-:W0:Y:S03]  /*c96f0*/  LDCU.64 UR30, c[0x0][0x398] ;  /* 0x00007300ff1e77ac */ /* 0x000e260008000a00 */
[----:B------:R-:W-:Y:S01]  /*c9700*/  STL.64 [R1+0x4028], R30 ;  /* 0x0040281e01007387 */ /* 0x000fe20000100a00 */
        /* <DEDUP_REMOVED lines=10> */
[----:B------:R-:W0:Y:S03]  /*c97b0*/  LDCU UR66, c[0x0][0x398] ;  /* 0x00007300ff4277ac */ /* 0x000e260008000800 */
        /* <DEDUP_REMOVED lines=13> */
[----:B------:R-:W1:Y:S03]  /*c9890*/  LDCU UR63, c[0x0][0x39c] ;  /* 0x00007380ff3f77ac */ /* 0x000e660008000800 */
[----:B------:R0:W-:Y:S01]  /*c98a0*/  STL.64 [R1+0x3fc0], R52 ;  /* 0x003fc03401007387 */ /* 0x0001e20000100a00 */
[----:B------:R-:W1:Y:S03]  /*c98b0*/  LDCU UR46, c[0x0][0x3b8] ;  /* 0x00007700ff2e77ac */ /* 0x000e660008000800 */
[----:B------:R-:W-:Y:S01]  /*c98c0*/  STL.64 [R1+0x3fb8], R58 ;  /* 0x003fb83a01007387 */ /* 0x000fe20000100a00 */
[----:B------:R-:W1:Y:S03]  /*c98d0*/  LDCU UR47, c[0x0][0x398] ;  /* 0x00007300ff2f77ac */ /* 0x000e660008000800 */
[----:B------:R-:W-:Y:S01]  /*c98e0*/  STL.64 [R1+0x3fb0], R56 ;  /* 0x003fb03801007387 */ /* 0x000fe20000100a00 */
[----:B------:R-:W1:Y:S03]  /*c98f0*/  LDCU UR76, c[0x0][0x39c] ;  /* 0x00007380ff4c77ac */ /* 0x000e660008000800 */
[----:B0-----:R-:W4:Y:S01]  /*c9900*/  LDL.LU R24, [R1+0x280] ;  /* 0x0002800001187983 */ /* 0x001f220000300800 */
[----:B------:R-:W0:Y:S03]  /*c9910*/  LDCU UR49, c[0x0][0x398] ;  /* 0x00007300ff3177ac */ /* 0x000e260008000800 */
[----:B------:R-:W4:Y:S01]  /*c9920*/  LDL.LU R25, [R1+0x284] ;  /* 0x0002840001197983 */ /* 0x000f220000300800 */
        /* <DEDUP_REMOVED lines=52> */
[----:B---3--:R-:W-:Y:S01]  /*c9c70*/  ULEA UR4, UR5, UR4, 0x18 ;  /* 0x0000000405047291 */ /* 0x008fe2000f8ec0ff */
[----:B------:R-:W3:Y:S01]  /*c9c80*/  LDCU UR70, c[0x0][0x3b8] ;  /* 0x00007700ff4677ac */ /* 0x000ee20008000800 */
[----:B------:R-:W0:Y:S01]  /*c9c90*/  LDCU UR34, c[0x0][0x398] ;  /* 0x00007300ff2277ac */ /* 0x000e220008000800 */
[----:B------:R-:W0:Y:S01]  /*c9ca0*/  LDCU UR51, c[0x0][0x39c] ;  /* 0x00007380ff3377ac */ /* 0x000e220008000800 */
[----:B------:R-:W0:Y:S01]  /*c9cb0*/  LDCU UR41, c[0x0][0x398] ;  /* 0x00007300ff2977ac */ /* 0x000e220008000800 */
[----:B------:R-:W0:Y:S01]  /*c9cc0*/  LDCU UR39, c[0x0][0x39c] ;  /* 0x00007380ff2777ac */ /* 0x000e220008000800 */
[----:B------:R-:W0:Y:S01]  /*c9cd0*/  LDCU UR25, c[0x0][0x398] ;  /* 0x00007300ff1977ac */ /* 0x000e220008000800 */
[----:B------:R-:W0:Y:S01]  /*c9ce0*/  LDCU UR69, c[0x0][0x3b8] ;  /* 0x00007700ff4577ac */ /* 0x000e220008000800 */
[----:B------:R-:W0:Y:S01]  /*c9cf0*/  LDCU UR40, c[0x0][0x398] ;  /* 0x00007300ff2877ac */ /* 0x000e220008000800 */
[----:B------:R-:W0:Y:S01]  /*c9d00*/  LDCU UR67, c[0x0][0x39c] ;  /* 0x00007380ff4377ac */ /* 0x000e220008000800 */
[----:B--2---:R-:W-:-:S02]  /*c9d10*/  IMAD.MOV.U32 R35, RZ, RZ, R2 ;  /* 0x000000ffff237224 */ /* 0x004fc400078e0002 */
[----:B------:R-:W2:Y:S01]  /*c9d20*/  S2R R2, SR_TID.X ;  /* 0x0000000000027919 */ /* 0x000ea20000002100 */
[----:B----4-:R-:W-:Y:S01]  /*c9d30*/  VIADD R0, R0, 0xff ;  /* 0x000000ff00007836 */ /* 0x010fe20000000000 */
[----:B------:R-:W-:Y:S04]  /*c9d40*/  BAR.SYNC.DEFER_BLOCKING 0x0 ;  /* 0x0000000000007b1d */ /* 0x000fe80000010000 */
[----:B------:R-:W-:Y:S01]  /*c9d50*/  ISETP.GE.AND P1, PT, R0, UR27, PT ;  /* 0x0000001b00007c0c */ /* 0x000fe2000bf26270 */
[----:B------:R-:W-:Y:S02]  /*c9d60*/  IMAD.MOV.U32 R34, RZ, RZ, R61 ;  /* 0x000000ffff227224 */ /* 0x000fe400078e003d */
[----:B------:R-:W-:Y:S01]  /*c9d70*/  IMAD.MOV.U32 R30, RZ, RZ, R60 ;  /* 0x000000ffff1e7224 */ /* 0x000fe200078e003c */
[----:B------:R-:W4:Y:S01]  /*c9d80*/  LDCU UR27, c[0x0][0x39c] ;  /* 0x00007380ff1b77ac */ /* 0x000f220008000800 */
[----:B--2---:R-:W-:-:S04]  /*c9d90*/  LOP3.LUT R2, R2, 0x1f, RZ, 0xc0, !PT ;  /* 0x0000001f02027812 */ /* 0x004fc800078ec0ff */
[----:B------:R-:W-:Y:S01]  /*c9da0*/  LEA R0, R2, UR4, 0x4 ;  /* 0x0000000402007c11 */ /* 0x000fe2000f8e20ff */
[----:B------:R-:W-:Y:S01]  /*c9db0*/  IMAD.MOV.U32 R31, RZ, RZ, R3 ;  /* 0x000000ffff1f7224 */ /* 0x000fe200078e0003 */
[----:B------:R-:W2:Y:S03]  /*c9dc0*/  LDCU UR4, c[0x0][0x3b4] ;  /* 0x00007680ff0477ac */ /* 0x000ea60008000800 */
[----:B------:R-:W-:Y:S01]  /*c9dd0*/  STSM.16.M88.4 [R0], R52 ;  /* 0x0000003400007844 */ /* 0x000fe20000000200 */
[----:B------:R-:W-:-:S03]  /*c9de0*/  NOP ;  /* 0x0000000000007918 */ /* 0x000fc60000000000 */
[----:B------:R-:W0:Y:S01]  /*c9df0*/  LDS.128 R52, [R0] ;  /* 0x0000000000347984 */ /* 0x000e220000000c00 */
[----:B------:R-:W-:-:S03]  /*c9e00*/  NOP ;  /* 0x0000000000007918 */ /* 0x000fc60000000000 */
        /* <DEDUP_REMOVED lines=10> */
[----:B------:R-:W1:Y:S01]  /*c9eb0*/  LDS.128 R40, [R0] ;  /* 0x0000000000287984 */ /* 0x000e620000000c00 */
[----:B------:R-:W-:-:S03]  /*c9ec0*/  NOP ;  /* 0x0000000000007918 */ /* 0x000fc60000000000 */
[----:B------:R-:W-:Y:S01]  /*c9ed0*/  STSM.16.M88.4 [R0], R36 ;  /* 0x0000002400007844 */ /* 0x000fe20000000200 */
[----:B------:R-:W-:-:S03]  /*c9ee0*/  NOP ;  /* 0x0000000000007918 */ /* 0x000fc60000000000 */
[----:B------:R-:W1:Y:S01]  /*c9ef0*/  LDS.128 R36, [R0] ;  /* 0x0000000000247984 */ /* 0x000e620000000c00 */
[----:B------:R-:W-:-:S03]  /*c9f00*/  NOP ;  /* 0x0000000000007918 */ /* 0x000fc60000000000 */
[----:B------:R-:W-:Y:S01]  /*c9f10*/  STSM.16.M88.4 [R0], R32 ;  /* 0x0000002000007844 */ /* 0x000fe20000000200 */
[----:B------:R-:W-:-:S03]  /*c9f20*/  NOP ;  /* 0x0000000000007918 */ /* 0x000fc60000000000 */
[----:B------:R-:W2:Y:S01]  /*c9f30*/  LDS.128 R32, [R0] ;  /* 0x0000000000207984 */ /* 0x000ea20000000c00 */
[----:B------:R-:W-:-:S03]  /*c9f40*/  NOP ;  /* 0x0000000000007918 */ /* 0x000fc60000000000 */
[----:B------:R-:W-:Y:S01]  /*c9f50*/  STSM.16.M88.4 [R0], R28 ;  /* 0x0000001c00007844 */ /* 0x000fe20000000200 */
[----:B------:R-:W-:-:S03]  /*c9f60*/  NOP ;  /* 0x0000000000007918 */ /* 0x000fc60000000000 */
[----:B------:R-:W2:Y:S01]  /*c9f70*/  LDS.128 R28, [R0] ;  /* 0x00000000001c7984 */ /* 0x000ea20000000c00 */
[----:B------:R-:W-:-:S03]  /*c9f80*/  NOP ;  /* 0x0000000000007918 */ /* 0x000fc60000000000 */
[----:B0-----:R0:W-:Y:S04]  /*c9f90*/  STL.64 [R1+0x2f0], R52 ;  /* 0x0002f03401007387 */ /* 0x0011e80000100a00 */
[----:B------:R0:W-:Y:S04]  /*c9fa0*/  STL.64 [R1+0x2f8], R54 ;  /* 0x0002f83601007387 */ /* 0x0001e80000100a00 */
[----:B------:R0:W-:Y:S04]  /*c9fb0*/  STL.64 [R1+0x2e0], R48 ;  /* 0x0002e03001007387 */ /* 0x0001e80000100a00 */
[----:B------:R0:W-:Y:S04]  /*c9fc0*/  STL.64 [R1+0x2e8], R50 ;  /* 0x0002e83201007387 */ /* 0x0001e80000100a00 */
[----:B------:R0:W-:Y:S04]  /*c9fd0*/  STL.64 [R1+0x2d0], R44 ;  /* 0x0002d02c01007387 */ /* 0x0001e80000100a00 */
[----:B------:R0:W-:Y:S04]  /*c9fe0*/  STL.64 [R1+0x2d8], R46 ;  /* 0x0002d82e01007387 */ /* 0x0001e80000100a00 */
[----:B-1----:R1:W-:Y:S04]  /*c9ff0*/  STL.64 [R1+0x2c0], R40 ;  /* 0x0002c02801007387 */ /* 0x0023e80000100a00 */
[----:B------:R0:W-:Y:S04]  /*ca000*/  STL.64 [R1+0x2c8], R42 ;  /* 0x0002c82a01007387 */ /* 0x0001e80000100a00 */
[----:B------:R0:W-:Y:S04]  /*ca010*/  STL.64 [R1+0x2b0], R36 ;  /* 0x0002b02401007387 */ /* 0x0001e80000100a00 */
[----:B------:R0:W-:Y:S04]  /*ca020*/  STL.64 [R1+0x2b8], R38 ;  /* 0x0002b82601007387 */ /* 0x0001e80000100a00 */
[----:B--2---:R2:W-:Y:S04]  /*ca030*/  STL.64 [R1+0x2a0], R32 ;  /* 0x0002a02001007387 */ /* 0x0045e80000100a00 */
[----:B------:R0:W-:Y:S04]  /*ca040*/  STL.64 [R1+0x2a8], R34 ;  /* 0x0002a82201007387 */ /* 0x0001e80000100a00 */
[----:B------:R1:W-:Y:S04]  /*ca050*/  STL.64 [R1+0x290], R28 ;  /* 0x0002901c01007387 */ /* 0x0003e80000100a00 */
[----:B------:R1:W-:Y:S04]  /*ca060*/  STL.64 [R1+0x298], R30 ;  /* 0x0002981e01007387 */ /* 0x0003e80000100a00 */
[----:B0-----:R-:W3:Y:S04]  /*ca070*/  LDL.LU R52, [R1+0x270] ;  /* 0x0002700001347983 */ /* 0x001ee80000300800 */
[----:B------:R-:W3:Y:S04]  /*ca080*/  LDL.LU R53, [R1+0x274] ;  /* 0x0002740001357983 */ /* 0x000ee80000300800 */
        /* <DEDUP_REMOVED lines=18> */
[----:B--2---:R-:W2:Y:S04]  /*ca1b0*/  LDL.LU R32, [R1+0x220] ;  /* 0x0002200001207983 */ /* 0x004ea80000300800 */
[----:B------:R-:W2:Y:S04]  /*ca1c0*/  LDL.LU R33, [R1+0x224] ;  /* 0x0002240001217983 */ /* 0x000ea80000300800 */
[----:B------:R-:W2:Y:S04]  /*ca1d0*/  LDL.LU R34, [R1+0x228] ;  /* 0x0002280001227983 */ /* 0x000ea80000300800 */
[----:B------:R-:W2:Y:S04]  /*ca1e0*/  LDL.LU R35, [R1+0x22c] ;  /* 0x00022c0001237983 */ /* 0x000ea80000300800 */
[----:B------:R-:W2:Y:S04]  /*ca1f0*/  LDL.LU R28, [R1+0x210] ;  /* 0x00021000011c7983 */ /* 0x000ea80000300800 */
[----:B------:R-:W2:Y:S04]  /*ca200*/  LDL.LU R29, [R1+0x214] ;  /* 0x00021400011d7983 */ /* 0x000ea80000300800 */
[----:B------:R-:W2:Y:S04]  /*ca210*/  LDL.LU R30, [R1+0x218] ;  /* 0x00021800011e7983 */ /* 0x000ea80000300800 */
[----:B------:R-:W2:Y:S04]  /*ca220*/  LDL.LU R31, [R1+0x21c] ;  /* 0x00021c00011f7983 */ /* 0x000ea80000300800 */
[----:B------:R0:W-:Y:S01]  /*ca230*/  STSM.16.M88.4 [R0], R24 ;  /* 0x0000001800007844 */ /* 0x0001e20000000200 */
[----:B------:R-:W-:-:S03]  /*ca240*/  NOP ;  /* 0x0000000000007918 */ /* 0x000fc60000000000 */
[----:B------:R-:W1:Y:S01]  /*ca250*/  LDS.128 R56, [R0] ;  /* 0x0000000000387984 */ /* 0x000e620000000c00 */
[----:B------:R-:W-:-:S03]  /*ca260*/  NOP ;  /* 0x0000000000007918 */ /* 0x000fc60000000000 */
[----:B0-----:R-:W2:Y:S04]  /*ca270*/  LDL.LU R24, [R1+0x200] ;  /* 0x0002000001187983 */ /* 0x001ea80000300800 */
[----:B------:R-:W2:Y:S04]  /*ca280*/  LDL.LU R25, [R1+0x204] ;  /* 0x0002040001197983 */ /* 0x000ea80000300800 */
[----:B------:R-:W2:Y:S04]  /*ca290*/  LDL.LU R26, [R1+0x208] ;  /* 0x00020800011a7983 */ /* 0x000ea80000300800 */
[----:B------:R-:W2:Y:S04]  /*ca2a0*/  LDL.LU R27, [R1+0x20c] ;  /* 0x00020c00011b7983 */ /* 0x000ea80000300800 */
[----:B-1----:R-:W-:Y:S04]  /*ca2b0*/  STL.64 [R1+0x280], R56 ;  /* 0x0002803801007387 */ /* 0x002fe80000100a00 */
[----:B------:R-:W-:Y:S04]  /*ca2c0*/  STL.64 [R1+0x288], R58 ;  /* 0x0002883a01007387 */ /* 0x000fe80000100a00 */
[----:B---3--:R-:W-:Y:S01]  /*ca2d0*/  STSM.16.M88.4 [R0], R52 ;  /* 0x0000003400007844 */ /* 0x008fe20000000200 */
[----:B------:R-:W-:-:S03]  /*ca2e0*/  NOP ;  /* 0x0000000000007918 */ /* 0x000fc60000000000 */
[----:B------:R-:W0:Y:S01]  /*ca2f0*/  LDS.128 R52, [R0] ;  /* 0x0000000000347984 */ /* 0x000e220000000c00 */
[----:B------:R-:W-:-:S03]  /*ca300*/  NOP ;  /* 0x0000000000007918 */ /* 0x000fc60000000000 */
[----:B----4-:R-:W-:Y:S01]  /*ca310*/  STSM.16.M88.4 [R0], R48 ;  /* 0x0000003000007844 */ /* 0x010fe20000000200 */
[----:B------:R-:W-:-:S03]  /*ca320*/  NOP ;  /* 0x0000000000007918 */ /* 0x000fc60000000000 */
[----:B------:R-:W1:Y:S01]  /*ca330*/  LDS.128 R48, [R0] ;  /* 0x0000000000307984 */ /* 0x000e620000000c00 */
[----:B------:R-:W-:-:S03]  /*ca340*/  NOP ;  /* 0x0000000000007918 */ /* 0x000fc60000000000 */
[----:B------:R-:W-:Y:S01]  /*ca350*/  STSM.16.M88.4 [R0], R44 ;  /* 0x0000002c00007844 */ /* 0x000fe20000000200 */
[----:B------:R-:W-:-:S03]  /*ca360*/  NOP ;  /* 0x0000000000007918 */ /* 0x000fc60000000000 */
[----:B------:R-:W3:Y:S01]  /*ca370*/  LDS.128 R44, [R0] ;  /* 0x00000000002c7984 */ /* 0x000ee20000000c00 */
[----:B------:R-:W-:-:S03]  /*ca380*/  NOP ;  /* 0x0000000000007918 */ /* 0x000fc60000000000 */
[----:B------:R-:W-:Y:S01]  /*ca390*/  STSM.16.M88.4 [R0], R40 ;  /* 0x0000002800007844 */ /* 0x000fe20000000200 */
[----:B------:R-:W-:-:S03]  /*ca3a0*/  NOP ;  /* 0x0000000000007918 */ /* 0x000fc60000000000 */
[----:B------:R-:W4:Y:S01]  /*ca3b0*/  LDS.128 R40, [R0] ;  /* 0x0000000000287984 */ /* 0x000f220000000c00 */
[----:B------:R-:W-:-:S03]  /*ca3c0*/  NOP ;  /* 0x0000000000007918 */ /* 0x000fc60000000000 */
[----:B------:R-:W-:Y:S01]  /*ca3d0*/  STSM.16.M88.4 [R0], R36 ;  /* 0x0000002400007844 */ /* 0x000fe20000000200 */
[----:B------:R-:W-:-:S03]  /*ca3e0*/  NOP ;  /* 0x0000000000007918 */ /* 0x000fc60000000000 */
[----:B------:R-:W1:Y:S01]  /*ca3f0*/  LDS.128 R36, [R0] ;  /* 0x0000000000247984 */ /* 0x000e620000000c00 */
[----:B------:R-:W-:-:S03]  /*ca400*/  NOP ;  /* 0x0000000000007918 */ /* 0x000fc60000000000 */
[----:B--2---:R-:W-:Y:S01]  /*ca410*/  STSM.16.M88.4 [R0], R32 ;  /* 0x0000002000007844 */ /* 0x004fe20000000200 */
        /* <DEDUP_REMOVED lines=9> */
[----:B-1----:R1:W-:Y:S04]  /*ca4b0*/  STL.64 [R1+0x260], R48 ;  /* 0x0002603001007387 */ /* 0x0023e80000100a00 */
[----:B------:R0:W-:Y:S04]  /*ca4c0*/  STL.64 [R1+0x268], R50 ;  /* 0x0002683201007387 */ /* 0x0001e80000100a00 */
[----:B---3--:R3:W-:Y:S04]  /*ca4d0*/  STL.64 [R1+0x250], R44 ;  /* 0x0002502c01007387 */ /* 0x0087e80000100a00 */
[----:B------:R0:W-:Y:S04]  /*ca4e0*/  STL.64 [R1+0x258], R46 ;  /* 0x0002582e01007387 */ /* 0x0001e80000100a00 */
[----:B----4-:R4:W-:Y:S04]  /*ca4f0*/  STL.64 [R1+0x240], R40 ;  /* 0x0002402801007387 */ /* 0x0109e80000100a00 */
[----:B------:R0:W-:Y:S04]  /*ca500*/  STL.64 [R1+0x248], R42 ;  /* 0x0002482a01007387 */ /* 0x0001e80000100a00 */
[----:B------:R0:W-:Y:S04]  /*ca510*/  STL.64 [R1+0x230], R36 ;  /* 0x0002302401007387 */ /* 0x0001e80000100a00 */
[----:B------:R0:W-:Y:S04]  /*ca520*/  STL.64 [R1+0x238], R38 ;  /* 0x0002382601007387 */ /* 0x0001e80000100a00 */
[----:B--2---:R2:W-:Y:S04]  /*ca530*/  STL.64 [R1+0x220], R32 ;  /* 0x0002202001007387 */ /* 0x0045e80000100a00 */
[----:B------:R0:W-:Y:S04]  /*ca540*/  STL.64 [R1+0x228], R34 ;  /* 0x0002282201007387 */ /* 0x0001e80000100a00 */
[----:B------:R1:W-:Y:S04]  /*ca550*/  STL.64 [R1+0x210], R28 ;  /* 0x0002101c01007387 */ /* 0x0003e80000100a00 */
[----:B------:R1:W-:Y:S04]  /*ca560*/  STL.64 [R1+0x218], R30 ;  /* 0x0002181e01007387 */ /* 0x0003e80000100a00 */
[----:B0-----:R-:W2:Y:S04]  /*ca570*/  LDL.LU R52, [R1+0x1f0] ;  /* 0x0001f00001347983 */ /* 0x001ea80000300800 */
[----:B------:R-:W2:Y:S04]  /*ca580*/  LDL.LU R53, [R1+0x1f4] ;  /* 0x0001f40001357983 */ /* 0x000ea80000300800 */
[----:B------:R-:W2:Y:S04]  /*ca590*/  LDL.LU R54, [R1+0x1f8] ;  /* 0x0001f80001367983 */ /* 0x000ea80000300800 */
[----:B------:R-:W2:Y:S04]  /*ca5a0*/  LDL.LU R55, [R1+0x1fc] ;  /* 0x0001fc0001377983 */ /* 0x000ea80000300800 */
[----:B-1----:R-:W2:Y:S04]  /*ca5b0*/  LDL.LU R48, [R1+0x1e0] ;  /* 0x0001e00001307983 */ /* 0x002ea80000300800 */
[----:B------:R-:W2:Y:S04]  /*ca5c0*/  LDL.LU R49, [R1+0x1e4] ;  /* 0x0001e40001317983 */ /* 0x000ea80000300800 */
[----:B------:R-:W2:Y:S04]  /*ca5d0*/  LDL.LU R50, [R1+0x1e8] ;  /* 0x0001e80001327983 */ /* 0x000ea80000300800 */
[----:B------:R-:W2:Y:S04]  /*ca5e0*/  LDL.LU R51, [R1+0x1ec] ;  /* 0x0001ec0001337983 */ /* 0x000ea80000300800 */
[----:B---3--:R-:W3:Y:S04]  /*ca5f0*/  LDL.LU R44, [R1+0x1d0] ;  /* 0x0001d000012c7983 */ /* 0x008ee80000300800 */
[----:B------:R-:W3:Y:S04]  /*ca600*/  LDL.LU R45, [R1+0x1d4] ;  /* 0x0001d400012d7983 */ /* 0x000ee80000300800 */
[----:B------:R-:W3:Y:S04]  /*ca610*/  LDL.LU R46, [R1+0x1d8] ;  /* 0x0001d800012e7983 */ /* 0x000ee80000300800 */
        /* <DEDUP_REMOVED lines=35> */
[----:B---3--:R-:W-:Y:S01]  /*ca850*/  STSM.16.M88.4 [R0], R44 ;  /* 0x0000002c00007844 */ /* 0x008fe20000000200 */
[----:B------:R-:W-:-:S03]  /*ca860*/  NOP ;  /* 0x0000000000007918 */ /* 0x000fc60000000000 */
[----:B------:R-:W3:Y:S01]  /*ca870*/  LDS.128 R44, [R0] ;  /* 0x00000000002c7984 */ /* 0x000ee20000000c00 */
[----:B------:R-:W-:-:S03]  /*ca880*/  NOP ;  /* 0x0000000000007918 */ /* 0x000fc60000000000 */
[----:B----4-:R-:W-:Y:S01]  /*ca890*/  STSM.16.M88.4 [R0], R40 ;  /* 0x0000002800007844 */ /* 0x010fe20000000200 */
        /* <DEDUP_REMOVED lines=175> */
[----:B0-----:R-:W-:Y:S04]  /*cb390*/  STL.64 [R1+0xf0], R52 ;  /* 0x0000f03401007387 */ /* 0x001fe80000100a00 */
[----:B------:R-:W-:Y:S04]  /*cb3a0*/  STL.64 [R1+0xf8], R54 ;  /* 0x0000f83601007387 */ /* 0x000fe80000100a00 */
[----:B-1----:R-:W-:Y:S04]  /*cb3b0*/  STL.64 [R1+0xe0], R48 ;  /* 0x0000e03001007387 */ /* 0x002fe80000100a00 */
[----:B------:R-:W-:Y:S04]  /*cb3c0*/  STL.64 [R1+0xe8], R50 ;  /* 0x0000e83201007387 */ /* 0x000fe80000100a00 */
[----:B---3--:R-:W-:Y:S04]  /*cb3d0*/  STL.64 [R1+0xd0], R44 ;  /* 0x0000d02c01007387 */ /* 0x008fe80000100a00 */
[----:B------:R-:W-:Y:S04]  /*cb3e0*/  STL.64 [R1+0xd8], R46 ;  /* 0x0000d82e01007387 */ /* 0x000fe80000100a00 */
[----:B----4-:R-:W-:Y:S04]  /*cb3f0*/  STL.64 [R1+0xc0], R40 ;  /* 0x0000c02801007387 */ /* 0x010fe80000100a00 */
[----:B------:R-:W-:Y:S04]  /*cb400*/  STL.64 [R1+0xc8], R42 ;  /* 0x0000c82a01007387 */ /* 0x000fe80000100a00 */
[----:B------:R-:W-:Y:S04]  /*cb410*/  STL.64 [R1+0xb0], R36 ;  /* 0x0000b02401007387 */ /* 0x000fe80000100a00 */
[----:B------:R-:W-:Y:S04]  /*cb420*/  STL.64 [R1+0xb8], R38 ;  /* 0x0000b82601007387 */ /* 0x000fe80000100a00 */
[----:B--2---:R-:W-:Y:S04]  /*cb430*/  STL.64 [R1+0xa0], R32 ;  /* 0x0000a02001007387 */ /* 0x004fe80000100a00 */
[----:B------:R-:W-:Y:S04]  /*cb440*/  STL.64 [R1+0xa8], R34 ;  /* 0x0000a82201007387 */ /* 0x000fe80000100a00 */
[----:B------:R0:W-:Y:S04]  /*cb450*/  STL.64 [R1+0x90], R28 ;  /* 0x0000901c01007387 */ /* 0x0001e80000100a00 */
[----:B------:R1:W-:Y:S04]  /*cb460*/  STL.64 [R1+0x98], R30 ;  /* 0x0000981e01007387 */ /* 0x0003e80000100a00 */
[----:B0-----:R-:W2:Y:S04]  /*cb470*/  LDL.LU R28, [R1+0x70] ;  /* 0x00007000011c7983 */ /* 0x001ea80000300800 */
[----:B------:R-:W2:Y:S04]  /*cb480*/  LDL.LU R29, [R1+0x74] ;  /* 0x00007400011d7983 */ /* 0x000ea80000300800 */
[----:B-1----:R-:W2:Y:S04]  /*cb490*/  LDL.LU R30, [R1+0x78] ;  /* 0x00007800011e7983 */ /* 0x002ea80000300800 */
        /* <DEDUP_REMOVED lines=25> */
[----:B------:R-:W4:Y:S04]  /*cb630*/  LDL.LU R56, [R1] ;  /* 0x0000000001387983 */ /* 0x000f280000300800 */
[----:B------:R-:W4:Y:S04]  /*cb640*/  LDL.LU R57, [R1+0x4] ;  /* 0x0000040001397983 */ /* 0x000f280000300800 */
[----:B------:R-:W4:Y:S04]  /*cb650*/  LDL.LU R58, [R1+0x8] ;  /* 0x00000800013a7983 */ /* 0x000f280000300800 */
[----:B------:R-:W4:Y:S04]  /*cb660*/  LDL.LU R59, [R1+0xc] ;  /* 0x00000c00013b7983 */ /* 0x000f280000300800 */
[----:B------:R-:W-:Y:S01]  /*cb670*/  STSM.16.M88.4 [R0], R24 ;  /* 0x0000001800007844 */ /* 0x000fe20000000200 */
[----:B------:R-:W-:-:S03]  /*cb680*/  NOP ;  /* 0x0000000000007918 */ /* 0x000fc60000000000 */
[----:B------:R-:W0:Y:S01]  /*cb690*/  LDS.128 R24, [R0] ;  /* 0x0000000000187984 */ /* 0x000e220000000c00 */
[----:B------:R-:W-:-:S03]  /*cb6a0*/  NOP ;  /* 0x0000000000007918 */ /* 0x000fc60000000000 */
[----:B0-----:R-:W-:Y:S04]  /*cb6b0*/  STL.64 [R1+0x80], R24 ;  /* 0x0000801801007387 */ /* 0x001fe80000100a00 */
[----:B------:R0:W-:Y:S04]  /*cb6c0*/  STL.64 [R1+0x88], R26 ;  /* 0x0000881a01007387 */ /* 0x0001e80000100a00 */
[----:B0-----:R-:W4:Y:S04]  /*cb6d0*/  LDL.LU.64 R26, [R1+0x4038] ;  /* 0x00403800011a7983 */ /* 0x001f280000300a00 */
[----:B------:R-:W4:Y:S04]  /*cb6e0*/  LDL.LU.64 R24, [R1+0x4030] ;  /* 0x0040300001187983 */ /* 0x000f280000300a00 */
[----:B--2---:R-:W-:Y:S01]  /*cb6f0*/  STSM.16.M88.4 [R0], R28 ;  /* 0x0000001c00007844 */ /* 0x004fe20000000200 */
[----:B------:R-:W-:-:S03]  /*cb700*/  NOP ;  /* 0x0000000000007918 */ /* 0x000fc60000000000 */
[----:B------:R-:W0:Y:S01]  /*cb710*/  LDS.128 R28, [R0] ;  /* 0x00000000001c7984 */ /* 0x000e220000000c00 */
[----:B------:R-:W-:-:S03]  /*cb720*/  NOP ;  /* 0x0000000000007918 */ /* 0x000fc60000000000 */
[----:B---3--:R-:W-:Y:S01]  /*cb730*/  STSM.16.M88.4 [R0], R32 ;  /* 0x0000002000007844 */ /* 0x008fe20000000200 */
[----:B------:R-:W-:-:S03]  /*cb740*/  NOP ;  /* 0x0000000000007918 */ /* 0x000fc60000000000 */
[----:B------:R-:W1:Y:S01]  /*cb750*/  LDS.128 R32, [R0] ;  /* 0x0000000000207984 */ /* 0x000e620000000c00 */
[----:B------:R-:W-:-:S03]  /*cb760*/  NOP ;  /* 0x0000000000007918 */ /* 0x000fc60000000000 */
[----:B----4-:R-:W-:Y:S01]  /*cb770*/  STSM.16.M88.4 [R0], R36 ;  /* 0x0000002400007844 */ /* 0x010fe20000000200 */
[----:B------:R-:W-:-:S03]  /*cb780*/  NOP ;  /* 0x0000000000007918 */ /* 0x000fc60000000000 */
[----:B------:R-:W2:Y:S01]  /*cb790*/  LDS.128 R36, [R0] ;  /* 0x0000000000247984 */ /* 0x000ea20000000c00 */
        /* <DEDUP_REMOVED lines=26> */
[----:B------:R0:W-:Y:S04]  /*cb940*/  STL.64 [R1+0x78], R30 ;  /* 0x0000781e01007387 */ /* 0x0001e80000100a00 */
[----:B0-----:R-:W4:Y:S04]  /*cb950*/  LDL.LU.64 R30, [R1+0x4028] ;  /* 0x00402800011e7983 */ /* 0x001f280000300a00 */
[----:B------:R-:W4:Y:S04]  /*cb960*/  LDL.LU.64 R28, [R1+0x4020] ;  /* 0x00402000011c7983 */ /* 0x000f280000300a00 */
[----:B-1----:R-:W-:Y:S04]  /*cb970*/  STL.64 [R1+0x60], R32 ;  /* 0x0000602001007387 */ /* 0x002fe80000100a00 */
[----:B------:R0:W-:Y:S04]  /*cb980*/  STL.64 [R1+0x68], R34 ;  /* 0x0000682201007387 */ /* 0x0001e80000100a00 */
[----:B0-----:R-:W4:Y:S04]  /*cb990*/  LDL.LU.64 R34, [R1+0x4018] ;  /* 0x0040180001227983 */ /* 0x001f280000300a00 */
[----:B------:R-:W4:Y:S04]  /*cb9a0*/  LDL.LU.64 R32, [R1+0x4010] ;  /* 0x0040100001207983 */ /* 0x000f280000300a00 */
[----:B--2---:R-:W-:Y:S04]  /*cb9b0*/  STL.64 [R1+0x50], R36 ;  /* 0x0000502401007387 */ /* 0x004fe80000100a00 */
[----:B------:R0:W-:Y:S04]  /*cb9c0*/  STL.64 [R1+0x58], R38 ;  /* 0x0000582601007387 */ /* 0x0001e80000100a00 */
[----:B0-----:R-:W2:Y:S04]  /*cb9d0*/  LDL.LU.64 R38, [R1+0x4008] ;  /* 0x0040080001267983 */ /* 0x001ea80000300a00 */
[----:B------:R-:W2:Y:S04]  /*cb9e0*/  LDL.LU.64 R36, [R1+0x4000] ;  /* 0x0040000001247983 */ /* 0x000ea80000300a00 */
[----:B---3--:R-:W-:Y:S04]  /*cb9f0*/  STL.64 [R1+0x40], R40 ;  /* 0x0000402801007387 */ /* 0x008fe80000100a00 */
[----:B------:R0:W-:Y:S04]  /*cba00*/  STL.64 [R1+0x48], R42 ;  /* 0x0000482a01007387 */ /* 0x0001e80000100a00 */
[----:B0-----:R-:W3:Y:S04]  /*cba10*/  LDL.LU.64 R42, [R1+0x3ff8] ;  /* 0x003ff800012a7983 */ /* 0x001ee80000300a00 */
[----:B------:R-:W3:Y:S04]  /*cba20*/  LDL.LU.64 R40, [R1+0x3ff0] ;  /* 0x003ff00001287983 */ /* 0x000ee80000300a00 */
[----:B----4-:R-:W-:Y:S04]  /*cba30*/  STL.64 [R1+0x30], R44 ;  /* 0x0000302c01007387 */ /* 0x010fe80000100a00 */
[----:B------:R0:W-:Y:S04]  /*cba40*/  STL.64 [R1+0x38], R46 ;  /* 0x0000382e01007387 */ /* 0x0001e80000100a00 */
[----:B0-----:R-:W4:Y:S04]  /*cba50*/  LDL.LU.64 R46, [R1+0x3fe8] ;  /* 0x003fe800012e7983 */ /* 0x001f280000300a00 */
[----:B------:R-:W4:Y:S04]  /*cba60*/  LDL.LU.64 R44, [R1+0x3fe0] ;  /* 0x003fe000012c7983 */ /* 0x000f280000300a00 */
[----:B------:R-:W-:Y:S04]  /*cba70*/  STL.64 [R1+0x20], R48 ;  /* 0x0000203001007387 */ /* 0x000fe80000100a00 */
[----:B------:R0:W-:Y:S04]  /*cba80*/  STL.64 [R1+0x28], R50 ;  /* 0x0000283201007387 */ /* 0x0001e80000100a00 */
[----:B0-----:R-:W2:Y:S04]  /*cba90*/  LDL.LU.64 R50, [R1+0x3fd8] ;  /* 0x003fd80001327983 */ /* 0x001ea80000300a00 */
[----:B------:R-:W2:Y:S04]  /*cbaa0*/  LDL.LU.64 R48, [R1+0x3fd0] ;  /* 0x003fd00001307983 */ /* 0x000ea80000300a00 */
[----:B------:R-:W-:Y:S04]  /*cbab0*/  STL.64 [R1+0x10], R52 ;  /* 0x0000103401007387 */ /* 0x000fe80000100a00 */
[----:B------:R0:W-:Y:S04]  /*cbac0*/  STL.64 [R1+0x18], R54 ;  /* 0x0000183601007387 */ /* 0x0001e80000100a00 */
[----:B------:R-:W-:Y:S04]  /*cbad0*/  STSM.16.M88.4 [R0], R8 ;  /* 0x0000000800007844 */ /* 0x000fe80000000200 */
[----:B0-----:R-:W2:Y:S04]  /*cbae0*/  LDL.LU.64 R54, [R1+0x3fc8] ;  /* 0x003fc80001367983 */ /* 0x001ea80000300a00 */
[----:B------:R-:W2:Y:S01]  /*cbaf0*/  LDL.LU.64 R52, [R1+0x3fc0] ;  /* 0x003fc00001347983 */ /* 0x000ea20000300a00 */
[----:B------:R-:W-:-:S03]  /*cbb00*/  NOP ;  /* 0x0000000000007918 */ /* 0x000fc60000000000 */
[----:B------:R-:W-:Y:S04]  /*cbb10*/  STL.64 [R1], R56 ;  /* 0x0000003801007387 */ /* 0x000fe80000100a00 */
[----:B------:R0:W-:Y:S04]  /*cbb20*/  STL.64 [R1+0x8], R58 ;  /* 0x0000083a01007387 */ /* 0x0001e80000100a00 */
[----:B0-----:R-:W2:Y:S04]  /*cbb30*/  LDL.LU.64 R58, [R1+0x3fb8] ;  /* 0x003fb800013a7983 */ /* 0x001ea80000300a00 */
[----:B------:R-:W2:Y:S04]  /*cbb40*/  LDL.LU.64 R56, [R1+0x3fb0] ;  /* 0x003fb00001387983 */ /* 0x000ea80000300a00 */
[----:B------:R-:W-:Y:S04]  /*cbb50*/  STL.64 [R1+0x320], R4 ;  /* 0x0003200401007387 */ /* 0x000fe80000100a00 */
[----:B------:R-:W-:Y:S04]  /*cbb60*/  STL.64 [R1+0x328], R6 ;  /* 0x0003280601007387 */ /* 0x000fe80000100a00 */
[----:B------:R-:W0:Y:S04]  /*cbb70*/  LDS.128 R4, [R0] ;  /* 0x0000000000047984 */ /* 0x000e280000000c00 */
[----:B------:R-:W2:Y:S04]  /*cbb80*/  LDL.LU R8, [R1+0x300] ;  /* 0x0003000001087983 */ /* 0x000ea80000300800 */
[----:B------:R-:W2:Y:S04]  /*cbb90*/  LDL.LU R9, [R1+0x304] ;  /* 0x0003040001097983 */ /* 0x000ea80000300800 */
[----:B------:R-:W2:Y:S04]  /*cbba0*/  LDL.LU R10, [R1+0x308] ;  /* 0x00030800010a7983 */ /* 0x000ea80000300800 */
[----:B------:R-:W2:Y:S01]  /*cbbb0*/  LDL.LU R11, [R1+0x30c] ;  /* 0x00030c00010b7983 */ /* 0x000ea20000300800 */
[----:B------:R-:W-:-:S03]  /*cbbc0*/  NOP ;  /* 0x0000000000007918 */ /* 0x000fc60000000000 */
[----:B0-----:R0:W-:Y:S04]  /*cbbd0*/  STL [R1+0x3fa4], R4 ;  /* 0x003fa40401007387 */ /* 0x0011e80000100800 */
[----:B------:R1:W-:Y:S04]  /*cbbe0*/  STL [R1+0x3fa0], R5 ;  /* 0x003fa00501007387 */ /* 0x0003e80000100800 */
[----:B------:R1:W-:Y:S04]  /*cbbf0*/  STL [R1+0x3f9c], R6 ;  /* 0x003f9c0601007387 */ /* 0x0003e80000100800 */
[----:B------:R1:W-:Y:S04]  /*cbc00*/  STL [R1+0x3f98], R7 ;  /* 0x003f980701007387 */ /* 0x0003e80000100800 */
[----:B0-----:R-:W2:Y:S04]  /*cbc10*/  LDL.LU R4, [R1+0x310] ;  /* 0x0003100001047983 */ /* 0x001ea80000300800 */
[----:B-1----:R-:W2:Y:S04]  /*cbc20*/  LDL.LU R5, [R1+0x314] ;  /* 0x0003140001057983 */ /* 0x002ea80000300800 */
[----:B------:R-:W2:Y:S04]  /*cbc30*/  LDL.LU R6, [R1+0x318] ;  /* 0x0003180001067983 */ /* 0x000ea80000300800 */
[----:B------:R-:W2:Y:S04]  /*cbc40*/  LDL.LU R7, [R1+0x31c] ;  /* 0x00031c0001077983 */ /* 0x000ea80000300800 */
[----:B--2---:R-:W-:Y:S01]  /*cbc50*/  STSM.16.M88.4 [R0], R4 ;  /* 0x0000000400007844 */ /* 0x004fe20000000200 */
[----:B------:R-:W-:-:S03]  /*cbc60*/  NOP ;  /* 0x0000000000007918 */ /* 0x000fc60000000000 */
[----:B------:R-:W0:Y:S01]  /*cbc70*/  LDS.128 R4, [R0] ;  /* 0x0000000000047984 */ /* 0x000e220000000c00 */
[----:B------:R-:W-:-:S03]  /*cbc80*/  NOP ;  /* 0x0000000000007918 */ /* 0x000fc60000000000 */
[----:B------:R-:W-:Y:S01]  /*cbc90*/  STSM.16.M88.4 [R0], R8 ;  /* 0x0000000800007844 */ /* 0x000fe20000000200 */
[----:B------:R-:W-:-:S03]  /*cbca0*/  NOP ;  /* 0x0000000000007918 */ /* 0x000fc60000000000 */
[----:B0-----:R-:W-:Y:S04]  /*cbcb0*/  STL.64 [R1+0x330], R4 ;  /* 0x0003300401007387 */ /* 0x001fe80000100a00 */
[----:B------:R-:W-:Y:S04]  /*cbcc0*/  STL.64 [R1+0x338], R6 ;  /* 0x0003380601007387 */ /* 0x000fe80000100a00 */
[----:B------:R-:W0:Y:S01]  /*cbcd0*/  LDS.128 R4, [R0] ;  /* 0x0000000000047984 */ /* 0x000e220000000c00 */
[----:B------:R-:W-:-:S03]  /*cbce0*/  NOP ;  /* 0x0000000000007918 */ /* 0x000fc60000000000 */
[----:B------:R-:W2:Y:S04]  /*cbcf0*/  LDL.LU R61, [R1+0x95c] ;  /* 0x00095c00013d7983 */ /* 0x000ea80000300800 */
[----:B------:R-:W2:Y:S04]  /*cbd00*/  LDL.LU R60, [R1+0xcc4] ;  /* 0x000cc400013c7983 */ /* 0x000ea80000300800 */
[----:B------:R-:W-:Y:S01]  /*cbd10*/  STSM.16.M88.4 [R0], R12 ;  /* 0x0000000c00007844 */ /* 0x000fe20000000200 */
[----:B------:R-:W-:-:S03]  /*cbd20*/  NOP ;  /* 0x0000000000007918 */ /* 0x000fc60000000000 */
[----:B0-----:R-:W-:Y:S04]  /*cbd30*/  STL.64 [R1+0x310], R4 ;  /* 0x0003100401007387 */ /* 0x001fe80000100a00 */
[----:B------:R-:W-:Y:S04]  /*cbd40*/  STL.64 [R1+0x318], R6 ;  /* 0x0003180601007387 */ /* 0x000fe80000100a00 */
        /* <DEDUP_REMOVED lines=8> */
[----:B0-----:R-:W-:Y:S04]  /*cbdd0*/  STL.64 [R1+0x340], R4 ;  /* 0x0003400401007387 */ /* 0x001fe80000100a00 */
[----:B------:R0:W-:Y:S04]  /*cbde0*/  STL.64 [R1+0x348], R6 ;  /* 0x0003480601007387 */ /* 0x0001e80000100a00 */
[----:B0-----:R-:W2:Y:S04]  /*cbdf0*/  LDL.LU R7, [R1+0x2f8] ;  /* 0x0002f80001077983 */ /* 0x001ea80000300800 */
[----:B------:R-:W2:Y:S04]  /*cbe00*/  LDL.LU R6, [R1+0x2e8] ;  /* 0x0002e80001067983 */ /* 0x000ea80000300800 */
[----:B-1----:R-:W-:Y:S04]  /*cbe10*/  STL.64 [R1+0x300], R8 ;  /* 0x0003000801007387 */ /* 0x002fe80000100a00 */
        /* <DEDUP_REMOVED lines=17> */
[----:B------:R-:W-:Y:S01]  /*cbf30*/  LDS.128 R24, [R0] ;  /* 0x0000000000187984 */ /* 0x000fe20000000c00 */
        /* <DEDUP_REMOVED lines=11> */
[----:B------:R-:W3:Y:S04]  /*cbff0*/  LDL.LU R5, [R1+0x2fc] ;  /* 0x0002fc0001057983 */ /* 0x000ee80000300800 */
[----:B------:R-:W3:Y:S04]  /*cc000*/  LDL.LU R4, [R1+0x2ec] ;  /* 0x0002ec0001047983 */ /* 0x000ee80000300800 */
[----:B------:R-:W1:Y:S01]  /*cc010*/  LDS.128 R36, [R0] ;  /* 0x0000000000247984 */ /* 0x000e620000000c00 */
[----:B------:R-:W-:-:S03]  /*cc020*/  NOP ;  /* 0x0000000000007918 */ /* 0x000fc60000000000 */
[----:B0-----:R0:W-:Y:S04]  /*cc030*/  STL [R1+0x3fa8], R10 ;  /* 0x003fa80a01007387 */ /* 0x0011e80000100800 */
[----:B------:R-:W-:Y:S01]  /*cc040*/  STSM.16.M88.4 [R0], R52 ;  /* 0x0000003400007844 */ /* 0x000fe20000000200 */
[----:B------:R-:W-:-:S03]  /*cc050*/  NOP ;  /* 0x0000000000007918 */ /* 0x000fc60000000000 */
[----:B0-----:R-:W3:Y:S04]  /*cc060*/  LDL.LU R10, [R1+0x2e4] ;  /* 0x0002e400010a7983 */ /* 0x001ee80000300800 */
[----:B------:R0:W-:Y:S04]  /*cc070*/  STL [R1+0x3f94], R11 ;  /* 0x003f940b01007387 */ /* 0x0001e80000100800 */
[----:B------:R-:W1:Y:S01]  /*cc080*/  LDS.128 R40, [R0] ;  /* 0x0000000000287984 */ /* 0x000e620000000c00 */
[----:B------:R-:W-:-:S03]  /*cc090*/  NOP ;  /* 0x0000000000007918 */ /* 0x000fc60000000000 */
[----:B0-----:R-:W3:Y:S04]  /*cc0a0*/  LDL.LU R11, [R1+0x2f4] ;  /* 0x0002f400010b7983 */ /* 0x001ee80000300800 */
[----:B------:R-:W3:Y:S04]  /*cc0b0*/  LDL.LU R47, [R1+0x2f0] ;  /* 0x0002f000012f7983 */ /* 0x000ee80000300800 */
[----:B------:R-:W3:Y:S04]  /*cc0c0*/  LDL.LU R50, [R1+0x2e0] ;  /* 0x0002e00001327983 */ /* 0x000ee80000300800 */
[----:B------:R0:W-:Y:S04]  /*cc0d0*/  STSM.16.M88.4 [R0], R56 ;  /* 0x0000003800007844 */ /* 0x0001e80000000200 */
[----:B0-----:R-:W3:Y:S04]  /*cc0e0*/  LDL.LU R59, [R1+0x940] ;  /* 0x00094000013b7983 */ /* 0x001ee80000300800 */
[----:B------:R-:W4:Y:S04]  /*cc0f0*/  LDL.LU R58, [R1+0x2d0] ;  /* 0x0002d000013a7983 */ /* 0x000f280000300800 */
[----:B------:R-:W4:Y:S01]  /*cc100*/  LDL.LU R52, [R1+0x2c0] ;  /* 0x0002c00001347983 */ /* 0x000f220000300800 */
[C---:B--2---:R-:W-:Y:S01]  /*cc110*/  IMAD R3, R61.reuse, UR4, RZ ;  /* 0x000000043d037c24 */ /* 0x044fe2000f8e02ff */
[----:B------:R-:W-:-:S04]  /*cc120*/  ISETP.GE.AND P0, PT, R61, UR10, PT ;  /* 0x0000000a3d007c0c */ /* 0x000fc8000bf06270 */
[----:B------:R-:W-:-:S04]  /*cc130*/  LEA R2, P2, R3, UR6, 0x1 ;  /* 0x0000000603027c11 */ /* 0x000fc8000f8408ff */
[----:B------:R-:W-:Y:S01]  /*cc140*/  LEA.HI.X.SX32 R3, R3, UR7, 0x1, P2 ;  /* 0x0000000703037c11 */ /* 0x000fe200090f0eff */
[----:B------:R-:W-:Y:S01]  /*cc150*/  NOP ;  /* 0x0000000000007918 */ /* 0x000fe20000000000 */
[C---:B---3--:R-:W-:Y:S01]  /*cc160*/  ISETP.LT.AND P0, PT, R59.reuse, UR29, !P0 ;  /* 0x0000001d3b007c0c */ /* 0x048fe2000c701270 */
[----:B------:R-:W-:Y:S01]  /*cc170*/  IMAD R48, R59, UR24, RZ ;  /* 0x000000183b307c24 */ /* 0x000fe2000f8e02ff */
[----:B------:R-:W-:Y:S01]  /*cc180*/  PRMT R49, R47, 0x7632, R49 ;  /* 0x000076322f317816 */ /* 0x000fe20000000031 */
[----:B------:R-:W0:Y:S02]  /*cc190*/  LDCU UR29, c[0x0][0x398] ;  /* 0x00007300ff1d77ac */ /* 0x000e240008000800 */
[----:B------:R-:W-:-:S08]  /*cc1a0*/  IMAD.WIDE R44, R48, 0x2, R2 ;  /* 0x00000002302c7825 */ /* 0x000fd000078e0202 */
[----:B------:R2:W-:Y:S01]  /*cc1b0*/  @P0 STG.E.U16 desc[UR8][R44.64], R47 ;  /* 0x0000002f2c000986 */ /* 0x0005e2000c101508 */
[----:B------:R-:W-:-:S04]  /*cc1c0*/  ISETP.GE.AND P0, PT, R60, UR12, PT ;  /* 0x0000000c3c007c0c */ /* 0x000fc8000bf06270 */
[----:B------:R-:W-:Y:S01]  /*cc1d0*/  ISETP.LT.AND P0, PT, R59, UR31, !P0 ;  /* 0x0000001f3b007c0c */ /* 0x000fe2000c701270 */
[----:B------:R-:W3:Y:S01]  /*cc1e0*/  LDCU UR31, c[0x0][0x3b8] ;  /* 0x00007700ff1f77ac */ /* 0x000ee20008000800 */
[----:B--2---:R-:W-:Y:S01]  /*cc1f0*/  IMAD R45, R60, UR4, RZ ;  /* 0x000000043c2d7c24 */ /* 0x004fe2000f8e02ff */
[----:B------:R-:W2:Y:S04]  /*cc200*/  LDCU.64 UR4, c[0x0][0x398] ;  /* 0x00007300ff0477ac */ /* 0x000ea80008000a00 */
[----:B------:R-:W-:-:S04]  /*cc210*/  LEA R44, P2, R45, UR6, 0x1 ;  /* 0x000000062d2c7c11 */ /* 0x000fc8000f8408ff */
[----:B------:R-:W-:Y:S01]  /*cc220*/  LEA.HI.X.SX32 R45, R45, UR7, 0x1, P2 ;  /* 0x000000072d2d7c11 */ /* 0x000fe200090f0eff */
[----:B------:R-:W0:Y:S02]  /*cc230*/  LDCU.64 UR6, c[0x0][0x398] ;  /* 0x00007300ff0677ac */ /* 0x000e240008000a00 */
[----:B------:R-:W-:-:S05]  /*cc240*/  IMAD.WIDE R46, R48, 0x2, R44 ;  /* 0x00000002302e7825 */ /* 0x000fca00078e022c */
[----:B------:R0:W-:Y:S02]  /*cc250*/  @P0 STG.E.U16 desc[UR8][R46.64], R49 ;  /* 0x000000312e000986 */ /* 0x0001e4000c101508 */
[----:B0-----:R-:W-:-:S05]  /*cc260*/  VIADD R46, R59, 0x1 ;  /* 0x000000013b2e7836 */ /* 0x001fca0000000000 */
[----:B------:R-:W-:Y:S01]  /*cc270*/  ISETP.GE.AND P0, PT, R46, UR11, PT ;  /* 0x0000000b2e007c0c */ /* 0x000fe2000bf06270 */
[----:B------:R-:W0:Y:S03]  /*cc280*/  LDCU.64 UR10, c[0x0][0x398] ;  /* 0x00007300ff0a77ac */ /* 0x000e260008000a00 */
[----:B------:R-:W-:Y:S01]  /*cc290*/  ISETP.LT.AND P2, PT, R61, UR20, !P0 ;  /* 0x000000143d007c0c */ /* 0x000fe2000c741270 */
[----:B------:R-:W-:Y:S01]  /*cc2a0*/  VIADD R48, R48, UR24 ;  /* 0x0000001830307c36 */ /* 0x000fe20008000000 */
[----:B------:R-:W-:Y:S01]  /*cc2b0*/  PRMT R49, R50, 0x7632, R49 ;  /* 0x0000763232317816 */ /* 0x000fe20000000031 */
[----:B------:R-:W1:Y:S02]  /*cc2c0*/  LDCU UR20, c[0x0][0x39c] ;  /* 0x00007380ff1477ac */ /* 0x000e640008000800 */
[----:B------:R-:W-:Y:S01]  /*cc2d0*/  IMAD.WIDE R46, R48, 0x2, R2 ;  /* 0x00000002302e7825 */ /* 0x000fe200078e0202 */
[----:B0-----:R-:W-:-:S07]  /*cc2e0*/  ISETP.LT.AND P0, PT, R60, UR10, !P0 ;  /* 0x0000000a3c007c0c */ /* 0x001fce000c701270 */
[----:B------:R0:W-:Y:S01]  /*cc2f0*/  @P2 STG.E.U16 desc[UR8][R46.64], R50 ;  /* 0x000000322e002986 */ /* 0x0001e2000c101508 */
[----:B------:R-:W1:Y:S01]  /*cc300*/  LDCU UR10, c[0x0][0x398] ;  /* 0x00007300ff0a77ac */ /* 0x000e620008000800 */
[----:B0-----:R-:W-:Y:S02]  /*cc310*/  IMAD.WIDE R46, R48, 0x2, R44 ;  /* 0x00000002302e7825 */ /* 0x001fe400078e022c */
[----:B------:R-:W3:Y:S04]  /*cc320*/  LDL.LU R50, [R1+0x2d4] ;  /* 0x0002d40001327983 */ /* 0x000ee80000300800 */
[----:B------:R0:W-:Y:S02]  /*cc330*/  @P0 STG.E.U16 desc[UR8][R46.64], R49 ;  /* 0x000000312e000986 */ /* 0x0001e4000c101508 */
[----:B0-----:R-:W-:-:S05]  /*cc340*/  VIADD R46, R59, 0x2 ;  /* 0x000000023b2e7836 */ /* 0x001fca0000000000 */
[----:B------:R-:W-:Y:S01]  /*cc350*/  ISETP.GE.AND P0, PT, R46, UR13, PT ;  /* 0x0000000d2e007c0c */ /* 0x000fe2000bf06270 */
[----:B------:R-:W-:Y:S01]  /*cc360*/  VIADD R48, R48, UR24 ;  /* 0x0000001830307c36 */ /* 0x000fe20008000000 */
[----:B------:R-:W-:Y:S01]  /*cc370*/  PRMT R49, R11, 0x7632, R49 ;  /* 0x000076320b317816 */ /* 0x000fe20000000031 */
[----:B------:R-:W0:Y:S01]  /*cc380*/  LDCU.64 UR12, c[0x0][0x398] ;  /* 0x00007300ff0c77ac */ /* 0x000e220008000a00 */
[----:B--2---:R-:W-:Y:S02]  /*cc390*/  ISETP.LT.AND P2, PT, R61, UR4, !P0 ;  /* 0x000000043d007c0c */ /* 0x004fe4000c741270 */
[----:B------:R-:W-:Y:S01]  /*cc3a0*/  ISETP.LT.AND P0, PT, R60, UR14, !P0 ;  /* 0x0000000e3c007c0c */ /* 0x000fe2000c701270 */
[----:B------:R-:W2:Y:S01]  /*cc3b0*/  LDCU UR4, c[0x0][0x39c] ;  /* 0x00007380ff0477ac */ /* 0x000ea20008000800 */
[C---:B------:R-:W-:Y:S01]  /*cc3c0*/  IMAD.WIDE R46, R48.reuse, 0x2, R2 ;  /* 0x00000002302e7825 */ /* 0x040fe200078e0202 */
[----:B------:R-:W0:Y:S08]  /*cc3d0*/  LDCU UR14, c[0x0][0x398] ;  /* 0x00007300ff0e77ac */ /* 0x000e300008000800 */
[----:B------:R0:W-:Y:S02]  /*cc3e0*/  @P2 STG.E.U16 desc[UR8][R46.64], R11 ;  /* 0x0000000b2e002986 */ /* 0x0001e4000c101508 */
[----:B0-----:R-:W-:-:S02]  /*cc3f0*/  IMAD.WIDE R46, R48, 0x2, R44 ;  /* 0x00000002302e7825 */ /* 0x001fc400078e022c */
[----:B------:R-:W3:Y:S04]  /*cc400*/  LDL.LU R11, [R1+0x2c4] ;  /* 0x0002c400010b7983 */ /* 0x000ee80000300800 */
[----:B------:R0:W-:Y:S02]  /*cc410*/  @P0 STG.E.U16 desc[UR8][R46.64], R49 ;  /* 0x000000312e000986 */ /* 0x0001e4000c101508 */
[----:B0-----:R-:W-:-:S05]  /*cc420*/  VIADD R46, R59, 0x3 ;  /* 0x000000033b2e7836 */ /* 0x001fca0000000000 */
[----:B--2---:R-:W-:Y:S01]  /*cc430*/  ISETP.GE.AND P0, PT, R46, UR4, PT ;  /* 0x000000042e007c0c */ /* 0x004fe2000bf06270 */
[----:B------:R-:W-:Y:S01]  /*cc440*/  VIADD R46, R48, UR24 ;  /* 0x00000018302e7c36 */ /* 0x000fe20008000000 */
[----:B------:R-:W0:Y:S02]  /*cc450*/  LDCU UR4, c[0x0][0x39c] ;  /* 0x00007380ff0477ac */ /* 0x000e240008000800 */
[----:B------:R-:W-:Y:S02]  /*cc460*/  ISETP.LT.AND P2, PT, R61, UR22, !P0 ;  /* 0x000000163d007c0c */ /* 0x000fe4000c741270 */
[----:B------:R-:W-:Y:S01]  /*cc470*/  ISETP.LT.AND P0, PT, R60, UR6, !P0 ;  /* 0x000000063c007c0c */ /* 0x000fe2000c701270 */
[----:B------:R-:W-:Y:S01]  /*cc480*/  IMAD.WIDE R48, R46, 0x2, R2 ;  /* 0x000000022e307825 */ /* 0x000fe200078e0202 */
[----:B------:R-:W-:Y:S01]  /*cc490*/  PRMT R47, R10, 0x7632, R47 ;  /* 0x000076320a2f7816 */ /* 0x000fe2000000002f */
[----:B------:R-:W2:Y:S01]  /*cc4a0*/  LDCU UR6, c[0x0][0x398] ;  /* 0x00007300ff0677ac */ /* 0x000ea20008000800 */
[----:B------:R-:W0:Y:S07]  /*cc4b0*/  LDCU UR22, c[0x0][0x398] ;  /* 0x00007300ff1677ac */ /* 0x000e2e0008000800 */
[----:B------:R0:W-:Y:S02]  /*cc4c0*/  @P2 STG.E.U16 desc[UR8][R48.64], R10 ;  /* 0x0000000a30002986 */ /* 0x0001e4000c101508 */
[----:B0-----:R-:W-:-:S02]  /*cc4d0*/  IMAD.WIDE R48, R46, 0x2, R44 ;  /* 0x000000022e307825 */ /* 0x001fc400078e022c */
[----:B------:R-:W3:Y:S04]  /*cc4e0*/  LDL.LU R10, [R1+0x2d8] ;  /* 0x0002d800010a7983 */ /* 0x000ee80000300800 */
[----:B------:R0:W-:Y:S02]  /*cc4f0*/  @P0 STG.E.U16 desc[UR8][R48.64], R47 ;  /* 0x0000002f30000986 */ /* 0x0001e4000c101508 */
[----:B0-----:R-:W-:-:S04]  /*cc500*/  IADD3 R47, PT, PT, R59, 0x4, RZ ;  /* 0x000000043b2f7810 */ /* 0x001fc80007ffe0ff */
[----:B------:R-:W-:Y:S01]  /*cc510*/  ISETP.GE.AND P0, PT, R47, UR4, PT ;  /* 0x000000042f007c0c */ /* 0x000fe2000bf06270 */
[----:B------:R-:W-:Y:S01]  /*cc520*/  VIADD R48, R46, UR24 ;  /* 0x000000182e307c36 */ /* 0x000fe20008000000 */
[----:B------:R-:W0:Y:S02]  /*cc530*/  LDCU UR4, c[0x0][0x39c] ;  /* 0x00007380ff0477ac */ /* 0x000e240008000800 */
[----:B------:R-:W-:Y:S02]  /*cc540*/  ISETP.LT.AND P2, PT, R61, UR18, !P0 ;  /* 0x000000123d007c0c */ /* 0x000fe4000c741270 */
[----:B------:R-:W-:Y:S01]  /*cc550*/  ISETP.LT.AND P0, PT, R60, UR16, !P0 ;  /* 0x000000103c007c0c */ /* 0x000fe2000c701270 */
[C---:B------:R-:W-:Y:S01]  /*cc560*/  IMAD.WIDE R46, R48.reuse, 0x2, R2 ;  /* 0x00000002302e7825 */ /* 0x040fe200078e0202 */
[----:B------:R-:W-:Y:S01]  /*cc570*/  PRMT R49, R7, 0x7632, R49 ;  /* 0x0000763207317816 */ /* 0x000fe20000000031 */
[----:B------:R-:W0:Y:S01]  /*cc580*/  LDCU UR16, c[0x0][0x39c] ;  /* 0x00007380ff1077ac */ /* 0x000e220008000800 */
[----:B------:R-:W0:Y:S07]  /*cc590*/  LDCU UR18, c[0x0][0x398] ;  /* 0x00007300ff1277ac */ /* 0x000e2e0008000800 */
[----:B------:R0:W-:Y:S02]  /*cc5a0*/  @P2 STG.E.U16 desc[UR8][R46.64], R7 ;  /* 0x000000072e002986 */ /* 0x0001e4000c101508 */
[----:B0-----:R-:W-:-:S02]  /*cc5b0*/  IMAD.WIDE R46, R48, 0x2, R44 ;  /* 0x00000002302e7825 */ /* 0x001fc400078e022c */
[----:B------:R-:W3:Y:S04]  /*cc5c0*/  LDL.LU R7, [R1+0x2c8] ;  /* 0x0002c80001077983 */ /* 0x000ee80000300800 */
[----:B------:R0:W-:Y:S02]  /*cc5d0*/  @P0 STG.E.U16 desc[UR8][R46.64], R49 ;  /* 0x000000312e000986 */ /* 0x0001e4000c101508 */
[----:B0-----:R-:W-:-:S05]  /*cc5e0*/  VIADD R46, R59, 0x5 ;  /* 0x000000053b2e7836 */ /* 0x001fca0000000000 */
[----:B------:R-:W-:Y:S01]  /*cc5f0*/  ISETP.GE.AND P0, PT, R46, UR4, PT ;  /* 0x000000042e007c0c */ /* 0x000fe2000bf06270 */
[----:B------:R-:W-:Y:S01]  /*cc600*/  VIADD R48, R48, UR24 ;  /* 0x0000001830307c36 */ /* 0x000fe20008000000 */
[----:B------:R-:W0:Y:S02]  /*cc610*/  LDCU UR4, c[0x0][0x39c] ;  /* 0x00007380ff0477ac */ /* 0x000e240008000800 */
[----:B------:R-:W-:Y:S02]  /*cc620*/  ISETP.LT.AND P2, PT, R61, UR12, !P0 ;  /* 0x0000000c3d007c0c */ /* 0x000fe4000c741270 */
[----:B------:R-:W-:Y:S01]  /*cc630*/  ISETP.LT.AND P0, PT, R60, UR26, !P0 ;  /* 0x0000001a3c007c0c */ /* 0x000fe2000c701270 */
[----:B------:R-:W-:Y:S01]  /*cc640*/  IMAD.WIDE R46, R48, 0x2, R2 ;  /* 0x00000002302e7825 */ /* 0x000fe200078e0202 */
[----:B------:R-:W-:Y:S01]  /*cc650*/  PRMT R49, R6, 0x7632, R49 ;  /* 0x0000763206317816 */ /* 0x000fe20000000031 */
[----:B------:R-:W0:Y:S01]  /*cc660*/  LDCU UR12, c[0x0][0x398] ;  /* 0x00007300ff0c77ac */ /* 0x000e220008000800 */
[----:B------:R-:W0:Y:S07]  /*cc670*/  LDCU UR26, c[0x0][0x398] ;  /* 0x00007300ff1a77ac */ /* 0x000e2e0008000800 */
[----:B------:R0:W-:Y:S02]  /*cc680*/  @P2 STG.E.U16 desc[UR8][R46.64], R6 ;  /* 0x000000062e002986 */ /* 0x0001e4000c101508 */
[----:B0-----:R-:W-:-:S05]  /*cc690*/  IMAD.WIDE R46, R48, 0x2, R44 ;  /* 0x00000002302e7825 */ /* 0x001fca00078e022c */
[----:B------:R0:W-:Y:S02]  /*cc6a0*/  @P0 STG.E.U16 desc[UR8][R46.64], R49 ;  /* 0x000000312e000986 */ /* 0x0001e4000c101508 */
[----:B0-----:R-:W-:-:S05]  /*cc6b0*/  VIADD R46, R59, 0x6 ;  /* 0x000000063b2e7836 */ /* 0x001fca0000000000 */
        /* <DEDUP_REMOVED lines=16> */
[----:B------:R-:W-:Y:S01]  /*cc7c0*/  PRMT R49, R4, 0x7632, R49 ;  /* 0x0000763204317816 */ /* 0x000fe20000000031 */
[----:B------:R-:W0:Y:S01]  /*cc7d0*/  LDCU UR4, c[0x0][0x39c] ;  /* 0x00007380ff0477ac */ /* 0x000e220008000800 */
[----:B--2---:R-:W-:Y:S01]  /*cc7e0*/  ISETP.LT.AND P2, PT, R61, UR6, !P0 ;  /* 0x000000063d007c0c */ /* 0x004fe2000c741270 */
[----:B------:R-:W-:Y:S01]  /*cc7f0*/  IMAD.WIDE R46, R48, 0x2, R2 ;  /* 0x00000002302e7825 */ /* 0x000fe200078e0202 */
[----:B------:R-:W2:Y:S11]  /*cc800*/  LDCU UR6, c[0x0][0x398] ;  /* 0x00007300ff0677ac */ /* 0x000eb60008000800 */
[----:B------:R0:W-:Y:S04]  /*cc810*/  @P2 STG.E.U16 desc[UR8][R46.64], R4 ;  /* 0x000000042e002986 */ /* 0x0001e8000c101508 */
[----:B0-----:R-:W3:Y:S01]  /*cc820*/  LDL.LU R4, [R1+0x2cc] ;  /* 0x0002cc0001047983 */ /* 0x001ee20000300800 */
[----:B-1----:R-:W-:Y:S01]  /*cc830*/  ISETP.LT.AND P0, PT, R60, UR10, !P0 ;  /* 0x0000000a3c007c0c */ /* 0x002fe2000c701270 */
[----:B------:R-:W-:Y:S01]  /*cc840*/  IMAD.WIDE R46, R48, 0x2, R44 ;  /* 0x00000002302e7825 */ /* 0x000fe200078e022c */
[----:B------:R-:W0:Y:S01]  /*cc850*/  LDCU UR10, c[0x0][0x398] ;  /* 0x00007300ff0a77ac */ /* 0x000e220008000800 */
[----:B------:R-:W3:Y:S10]  /*cc860*/  LDL.LU R6, [R1+0x2b0] ;  /* 0x0002b00001067983 */ /* 0x000ef40000300800 */
[----:B------:R1:W-:Y:S02]  /*cc870*/  @P0 STG.E.U16 desc[UR8][R46.64], R49 ;  /* 0x000000312e000986 */ /* 0x0003e4000c101508 */
[----:B-1----:R-:W-:-:S05]  /*cc880*/  VIADD R46, R59, 0x8 ;  /* 0x000000083b2e7836 */ /* 0x002fca0000000000 */
[----:B------:R-:W-:Y:S01]  /*cc890*/  ISETP.GE.AND P0, PT, R46, UR4, PT ;  /* 0x000000042e007c0c */ /* 0x000fe2000bf06270 */
[----:B------:R-:W-:Y:S01]  /*cc8a0*/  VIADD R46, R48, UR24 ;  /* 0x00000018302e7c36 */ /* 0x000fe20008000000 */
[----:B------:R-:W1:Y:S02]  /*cc8b0*/  LDCU UR4, c[0x0][0x39c] ;  /* 0x00007380ff0477ac */ /* 0x000e640008000800 */
[----:B--2---:R-:W-:Y:S02]  /*cc8c0*/  ISETP.LT.AND P2, PT, R61, UR6, !P0 ;  /* 0x000000063d007c0c */ /* 0x004fe4000c741270 */
[----:B0-----:R-:W-:Y:S01]  /*cc8d0*/  ISETP.LT.AND P0, PT, R60, UR10, !P0 ;  /* 0x0000000a3c007c0c */ /* 0x001fe2000c701270 */
[----:B------:R-:W-:Y:S01]  /*cc8e0*/  IMAD.WIDE R48, R46, 0x2, R2 ;  /* 0x000000022e307825 */ /* 0x000fe200078e0202 */
[----:B------:R-:W0:Y:S01]  /*cc8f0*/  LDCU UR6, c[0x0][0x398] ;  /* 0x00007300ff0677ac */ /* 0x000e220008000800 */
[----:B----4-:R-:W-:Y:S01]  /*cc900*/  PRMT R47, R58, 0x7632, R47 ;  /* 0x000076323a2f7816 */ /* 0x010fe2000000002f */
[----:B------:R-:W2:Y:S07]  /*cc910*/  LDCU UR10, c[0x0][0x398] ;  /* 0x00007300ff0a77ac */ /* 0x000eae0008000800 */
[----:B------:R4:W-:Y:S02]  /*cc920*/  @P2 STG.E.U16 desc[UR8][R48.64], R58 ;  /* 0x0000003a30002986 */ /* 0x0009e4000c101508 */
[----:B----4-:R-:W-:-:S05]  /*cc930*/  IMAD.WIDE R48, R46, 0x2, R44 ;  /* 0x000000022e307825 */ /* 0x010fca00078e022c */
[----:B------:R4:W-:Y:S02]  /*cc940*/  @P0 STG.E.U16 desc[UR8][R48.64], R47 ;  /* 0x0000002f30000986 */ /* 0x0009e4000c101508 */
[----:B----4-:R-:W-:-:S05]  /*cc950*/  VIADD R47, R59, 0x9 ;  /* 0x000000093b2f7836 */ /* 0x010fca0000000000 */
[----:B-1----:R-:W-:Y:S01]  /*cc960*/  ISETP.GE.AND P0, PT, R47, UR4, PT ;  /* 0x000000042f007c0c */ /* 0x002fe2000bf06270 */
[----:B------:R-:W-:Y:S01]  /*cc970*/  VIADD R46, R46, UR24 ;  /* 0x000000182e2e7c36 */ /* 0x000fe20008000000 */
[----:B------:R-:W1:Y:S02]  /*cc980*/  LDCU UR4, c[0x0][0x39c] ;  /* 0x00007380ff0477ac */ /* 0x000e640008000800 */
[----:B0-----:R-:W-:Y:S02]  /*cc990*/  ISETP.LT.AND P2, PT, R61, UR6, !P0 ;  /* 0x000000063d007c0c */ /* 0x001fe4000c741270 */
[----:B--2---:R-:W-:Y:S01]  /*cc9a0*/  ISETP.LT.AND P0, PT, R60, UR10, !P0 ;  /* 0x0000000a3c007c0c */ /* 0x004fe2000c701270 */
[----:B------:R-:W-:Y:S01]  /*cc9b0*/  IMAD.WIDE R48, R46, 0x2, R2 ;  /* 0x000000022e307825 */ /* 0x000fe200078e0202 */
[----:B------:R-:W0:Y:S01]  /*cc9c0*/  LDCU UR6, c[0x0][0x398] ;  /* 0x00007300ff0677ac */ /* 0x000e220008000800 */
[----:B------:R-:W-:Y:S01]  /*cc9d0*/  PRMT R47, R52, 0x7632, R47 ;  /* 0x00007632342f7816 */ /* 0x000fe2000000002f */
        /* <DEDUP_REMOVED lines=12> */
[----:B---3--:R-:W-:Y:S01]  /*ccaa0*/  PRMT R47, R50, 0x7632, R47 ;  /* 0x00007632322f7816 */ /* 0x008fe2000000002f */
[----:B------:R-:W2:Y:S07]  /*ccab0*/  LDCU UR10, c[0x0][0x398] ;  /* 0x00007300ff0a77ac */ /* 0x000eae0008000800 */
[----:B------:R3:W-:Y:S02]  /*ccac0*/  @P2 STG.E.U16 desc[UR8][R48.64], R50 ;  /* 0x0000003230002986 */ /* 0x0007e4000c101508 */
[----:B---3--:R-:W-:-:S05]  /*ccad0*/  IMAD.WIDE R48, R46, 0x2, R44 ;  /* 0x000000022e307825 */ /* 0x008fca00078e022c */
[----:B------:R3:W-:Y:S02]  /*ccae0*/  @P0 STG.E.U16 desc[UR8][R48.64], R47 ;  /* 0x0000002f30000986 */ /* 0x0007e4000c101508 */
[----:B---3--:R-:W-:-:S05]  /*ccaf0*/  VIADD R47, R59, 0xb ;  /* 0x0000000b3b2f7836 */ /* 0x008fca0000000000 */
[----:B-1----:R-:W-:Y:S01]  /*ccb00*/  ISETP.GE.AND P0, PT, R47, UR4, PT ;  /* 0x000000042f007c0c */ /* 0x002fe2000bf06270 */
[----:B------:R-:W-:Y:S01]  /*ccb10*/  VIADD R46, R46, UR24 ;  /* 0x000000182e2e7c36 */ /* 0x000fe20008000000 */
[----:B------:R-:W1:Y:S02]  /*ccb20*/  LDCU UR4, c[0x0][0x39c] ;  /* 0x00007380ff0477ac */ /* 0x000e640008000800 */
[----:B0-----:R-:W-:Y:S02]  /*ccb30*/  ISETP.LT.AND P2, PT, R61, UR6, !P0 ;  /* 0x000000063d007c0c */ /* 0x001fe4000c741270 */
[----:B--2---:R-:W-:Y:S01]  /*ccb40*/  ISETP.LT.AND P0, PT, R60, UR10, !P0 ;  /* 0x0000000a3c007c0c */ /* 0x004fe2000c701270 */
[C---:B------:R-:W-:Y:S01]  /*ccb50*/  IMAD.WIDE R48, R46.reuse, 0x2, R2 ;  /* 0x000000022e307825 */ /* 0x040fe200078e0202 */
[----:B------:R-:W0:Y:S01]  /*ccb60*/  LDCU UR6, c[0x0][0x398] ;  /* 0x00007300ff0677ac */ /* 0x000e220008000800 */
[----:B------:R-:W-:Y:S01]  /*ccb70*/  PRMT R47, R11, 0x7632, R47 ;  /* 0x000076320b2f7816 */ /* 0x000fe2000000002f */
        /* <DEDUP_REMOVED lines=15> */
[----:B---3--:R-:W-:-:S05]  /*ccc70*/  IMAD.WIDE R46, R48, 0x2, R44 ;  /* 0x00000002302e7825 */ /* 0x008fca00078e022c */
[----:B------:R3:W-:Y:S02]  /*ccc80*/  @P0 STG.E.U16 desc[UR8][R46.64], R49 ;  /* 0x000000312e000986 */ /* 0x0007e4000c101508 */
[----:B---3--:R-:W-:-:S04]  /*ccc90*/  IADD3 R46, PT, PT, R59, 0xd, RZ ;  /* 0x0000000d3b2e7810 */ /* 0x008fc80007ffe0ff */
        /* <DEDUP_REMOVED lines=22> */
[----:B------:R3:W-:Y:S04]  /*cce00*/  @P2 STG.E.U16 desc[UR8][R46.64], R5 ;  /* 0x000000052e002986 */ /* 0x0007e8000c101508 */
[----:B---3--:R-:W3:Y:S01]  /*cce10*/  LDL.LU R5, [R1+0x2a0] ;  /* 0x0002a00001057983 */ /* 0x008ee20000300800 */
[----:B------:R-:W-:-:S05]  /*cce20*/  IMAD.WIDE R46, R48, 0x2, R44 ;  /* 0x00000002302e7825 */ /* 0x000fca00078e022c */
[----:B------:R4:W-:Y:S02]  /*cce30*/  @P0 STG.E.U16 desc[UR8][R46.64], R49 ;  /* 0x000000312e000986 */ /* 0x0009e4000c101508 */
[----:B----4-:R-:W-:-:S05]  /*cce40*/  VIADD R46, R59, 0xf ;  /* 0x0000000f3b2e7836 */ /* 0x010fca0000000000 */
[----:B-1----:R-:W-:Y:S01]  /*cce50*/  ISETP.GE.AND P0, PT, R46, UR4, PT ;  /* 0x000000042e007c0c */ /* 0x002fe2000bf06270 */
[----:B------:R-:W-:Y:S01]  /*cce60*/  VIADD R48, R48, UR24 ;  /* 0x0000001830307c36 */ /* 0x000fe20008000000 */
[----:B------:R-:W-:Y:S01]  /*cce70*/  PRMT R49, R4, 0x7632, R49 ;  /* 0x0000763204317816 */ /* 0x000fe20000000031 */
[----:B------:R-:W1:Y:S01]  /*cce80*/  LDCU UR4, c[0x0][0x39c] ;  /* 0x00007380ff0477ac */ /* 0x000e620008000800 */
[----:B0-----:R-:W-:Y:S01]  /*cce90*/  ISETP.LT.AND P2, PT, R61, UR6, !P0 ;  /* 0x000000063d007c0c */ /* 0x001fe2000c741270 */
[----:B------:R-:W-:Y:S01]  /*ccea0*/  IMAD.WIDE R46, R48, 0x2, R2 ;  /* 0x00000002302e7825 */ /* 0x000fe200078e0202 */
[----:B------:R-:W0:Y:S11]  /*cceb0*/  LDCU UR6, c[0x0][0x398] ;  /* 0x00007300ff0677ac */ /* 0x000e360008000800 */
[----:B------:R4:W-:Y:S04]  /*ccec0*/  @P2 STG.E.U16 desc[UR8][R46.64], R4 ;  /* 0x000000042e002986 */ /* 0x0009e8000c101508 */
[----:B----4-:R-:W4:Y:S01]  /*cced0*/  LDL.LU R4, [R1+0x2b4] ;  /* 0x0002b40001047983 */ /* 0x010f220000300800 */
[----:B--2---:R-:W-:Y:S01]  /*ccee0*/  ISETP.LT.AND P0, PT, R60, UR10, !P0 ;  /* 0x0000000a3c007c0c */ /* 0x004fe2000c701270 */
[----:B------:R-:W-:Y:S01]  /*ccef0*/  IMAD.WIDE R46, R48, 0x2, R44 ;  /* 0x00000002302e7825 */ /* 0x000fe200078e022c */
[----:B------:R-:W2:Y:S11]  /*ccf00*/  LDCU UR10, c[0x0][0x398] ;  /* 0x00007300ff0a77ac */ /* 0x000eb60008000800 */
[----:B------:R0:W-:Y:S02]  /*ccf10*/  @P0 STG.E.U16 desc[UR8][R46.64], R49 ;  /* 0x000000312e000986 */ /* 0x0001e4000c101508 */
[----:B0-----:R-:W-:-:S05]  /*ccf20*/  VIADD R46, R59, 0x10 ;  /* 0x000000103b2e7836 */ /* 0x001fca0000000000 */
[----:B-1----:R-:W-:Y:S01]  /*ccf30*/  ISETP.GE.AND P0, PT, R46, UR4, PT ;  /* 0x000000042e007c0c */ /* 0x002fe2000bf06270 */
[----:B------:R-:W-:Y:S01]  /*ccf40*/  VIADD R46, R48, UR24 ;  /* 0x00000018302e7c36 */ /* 0x000fe20008000000 */
[----:B------:R-:W-:Y:S01]  /*ccf50*/  PRMT R47, R6, 0x7632, R47 ;  /* 0x00007632062f7816 */ /* 0x000fe2000000002f */
[----:B------:R-:W0:Y:S01]  /*ccf60*/  LDCU UR4, c[0x0][0x3b8] ;  /* 0x00007700ff0477ac */ /* 0x000e220008000800 */
[----:B------:R-:W-:Y:S02]  /*ccf70*/  ISETP.LT.AND P2, PT, R61, UR6, !P0 ;  /* 0x000000063d007c0c */ /* 0x000fe4000c741270 */
[----:B--2---:R-:W-:Y:S01]  /*ccf80*/  ISETP.LT.AND P0, PT, R60, UR10, !P0 ;  /* 0x0000000a3c007c0c */ /* 0x004fe2000c701270 */
[----:B------:R-:W1:Y:S01]  /*ccf90*/  LDCU UR6, c[0x0][0x39c] ;  /* 0x00007380ff0677ac */ /* 0x000e620008000800 */
[C---:B------:R-:W-:Y:S01]  /*ccfa0*/  IMAD.WIDE R48, R46.reuse, 0x2, R2 ;  /* 0x000000022e307825 */ /* 0x040fe200078e0202 */
[----:B------:R-:W2:Y:S01]  /*ccfb0*/  LDCU UR10, c[0x0][0x398] ;  /* 0x00007300ff0a77ac */ /* 0x000ea20008000800 */
[----:B------:R-:W0:Y:S07]  /*ccfc0*/  LDCU UR24, c[0x0][0x398] ;  /* 0x00007300ff1877ac */ /* 0x000e2e0008000800 */
[----:B------:R0:W-:Y:S02]  /*ccfd0*/  @P2 STG.E.U16 desc[UR8][R48.64], R6 ;  /* 0x0000000630002986 */ /* 0x0001e4000c101508 */
[----:B0-----:R-:W-:-:S05]  /*ccfe0*/  IMAD.WIDE R48, R46, 0x2, R44 ;  /* 0x000000022e307825 */ /* 0x001fca00078e022c */
[----:B------:R0:W-:Y:S02]  /*ccff0*/  @P0 STG.E.U16 desc[UR8][R48.64], R47 ;  /* 0x0000002f30000986 */ /* 0x0001e4000c101508 */
[----:B0-----:R-:W-:-:S05]  /*cd000*/  VIADD R47, R59, 0x11 ;  /* 0x000000113b2f7836 */ /* 0x001fca0000000000 */
[----:B-1----:R-:W-:Y:S01]  /*cd010*/  ISETP.GE.AND P0, PT, R47, UR6, PT ;  /* 0x000000062f007c0c */ /* 0x002fe2000bf06270 */
[----:B------:R-:W-:Y:S01]  /*cd020*/  VIADD R46, R46, UR4 ;  /* 0x000000042e2e7c36 */ /* 0x000fe20008000000 */
[----:B------:R-:W0:Y:S02]  /*cd030*/  LDCU UR6, c[0x0][0x39c] ;  /* 0x00007380ff0677ac */ /* 0x000e240008000800 */
[----:B--2---:R-:W-:Y:S02]  /*cd040*/  ISETP.LT.AND P2, PT, R61, UR10, !P0 ;  /* 0x0000000a3d007c0c */ /* 0x004fe4000c741270 */
[----:B------:R-:W-:Y:S01]  /*cd050*/  ISETP.LT.AND P0, PT, R60, UR12, !P0 ;  /* 0x0000000c3c007c0c */ /* 0x000fe2000c701270 */
[C---:B------:R-:W-:Y:S01]  /*cd060*/  IMAD.WIDE R48, R46.reuse, 0x2, R2 ;  /* 0x000000022e307825 */ /* 0x040fe200078e0202 */
[----:B------:R-:W1:Y:S01]  /*cd070*/  LDCU UR10, c[0x0][0x398] ;  /* 0x00007300ff0a77ac */ /* 0x000e620008000800 */
[----:B------:R-:W2:Y:S01]  /*cd080*/  LDCU UR4, c[0x0][0x3b8] ;  /* 0x00007700ff0477ac */ /* 0x000ea20008000800 */
[----:B------:R-:W0:Y:S07]  /*cd090*/  LDCU UR12, c[0x0][0x398] ;  /* 0x00007300ff0c77ac */ /* 0x000e2e0008000800 */
[----:B---3--:R3:W-:Y:S01]  /*cd0a0*/  @P2 STG.E.U16 desc[UR8][R48.64], R5 ;  /* 0x0000000530002986 */ /* 0x0087e2000c101508 */
[----:B------:R-:W-:Y:S01]  /*cd0b0*/  PRMT R47, R5, 0x7632, R47 ;  /* 0x00007632052f7816 */ /* 0x000fe2000000002f */
[----:B---3--:R-:W-:-:S05]  /*cd0c0*/  IMAD.WIDE R48, R46, 0x2, R44 ;  /* 0x000000022e307825 */ /* 0x008fca00078e022c */
[----:B------:R3:W-:Y:S02]  /*cd0d0*/  @P0 STG.E.U16 desc[UR8][R48.64], R47 ;  /* 0x0000002f30000986 */ /* 0x0007e4000c101508 */
[----:B---3--:R-:W-:-:S05]  /*cd0e0*/  VIADD R47, R59, 0x12 ;  /* 0x000000123b2f7836 */ /* 0x008fca0000000000 */
[----:B0-----:R-:W-:Y:S01]  /*cd0f0*/  ISETP.GE.AND P0, PT, R47, UR6, PT ;  /* 0x000000062f007c0c */ /* 0x001fe2000bf06270 */
[----:B--2---:R-:W-:Y:S01]  /*cd100*/  VIADD R48, R46, UR4 ;  /* 0x000000042e307c36 */ /* 0x004fe20008000000 */
[----:B------:R-:W0:Y:S02]  /*cd110*/  LDCU UR6, c[0x0][0x39c] ;  /* 0x00007380ff0677ac */ /* 0x000e240008000800 */
[----:B-1----:R-:W-:Y:S01]  /*cd120*/  ISETP.LT.AND P2, PT, R61, UR10, !P0 ;  /* 0x0000000a3d007c0c */ /* 0x002fe2000c741270 */
[----:B------:R-:W-:Y:S01]  /*cd130*/  IMAD.WIDE R46, R48, 0x2, R2 ;  /* 0x00000002302e7825 */ /* 0x000fe200078e0202 */
[----:B------:R-:W1:Y:S01]  /*cd140*/  LDCU UR10, c[0x0][0x3b8] ;  /* 0x00007700ff0a77ac */ /* 0x000e620008000800 */
[----:B------:R-:W2:Y:S10]  /*cd150*/  LDCU UR4, c[0x0][0x3b8] ;  /* 0x00007700ff0477ac */ /* 0x000eb40008000800 */
[----:B----4-:R3:W-:Y:S01]  /*cd160*/  @P2 STG.E.U16 desc[UR8][R46.64], R4 ;  /* 0x000000042e002986 */ /* 0x0107e2000c101508 */
[----:B------:R-:W-:-:S03]  /*cd170*/  PRMT R49, R4, 0x7632, R49 ;  /* 0x0000763204317816 */ /* 0x000fc60000000031 */
[----:B---3--:R-:W3:Y:S01]  /*cd180*/  LDL.LU R4, [R1+0x2a4] ;  /* 0x0002a40001047983 */ /* 0x008ee20000300800 */
[----:B------:R-:W-:Y:S01]  /*cd190*/  ISETP.LT.AND P0, PT, R60, UR12, !P0 ;  /* 0x0000000c3c007c0c */ /* 0x000fe2000c701270 */
[----:B------:R-:W-:Y:S01]  /*cd1a0*/  IMAD.WIDE R46, R48, 0x2, R44 ;  /* 0x00000002302e7825 */ /* 0x000fe200078e022c */
[----:B------:R-:W4:Y:S01]  /*cd1b0*/  LDCU UR12, c[0x0][0x398] ;  /* 0x00007300ff0c77ac */ /* 0x000f220008000800 */
[----:B------:R-:W2:Y:S10]  /*cd1c0*/  LDL.LU R5, [R1+0x2b8] ;  /* 0x0002b80001057983 */ /* 0x000eb40000300800 */
[----:B------:R0:W-:Y:S02]  /*cd1d0*/  @P0 STG.E.U16 desc[UR8][R46.64], R49 ;  /* 0x000000312e000986 */ /* 0x0001e4000c101508 */
[----:B0-----:R-:W-:-:S05]  /*cd1e0*/  VIADD R46, R59, 0x13 ;  /* 0x000000133b2e7836 */ /* 0x001fca0000000000 */
[----:B------:R-:W-:Y:S01]  /*cd1f0*/  ISETP.GE.AND P0, PT, R46, UR6, PT ;  /* 0x000000062e007c0c */ /* 0x000fe2000bf06270 */
[----:B------:R-:W-:Y:S01]  /*cd200*/  VIADD R48, R48, UR52 ;  /* 0x0000003430307c36 */ /* 0x000fe20008000000 */
[----:B------:R-:W0:Y:S02]  /*cd210*/  LDCU UR6, c[0x0][0x3b8] ;  /* 0x00007700ff0677ac */ /* 0x000e240008000800 */
[----:B------:R-:W-:Y:S01]  /*cd220*/  ISETP.LT.AND P2, PT, R61, UR66, !P0 ;  /* 0x000000423d007c0c */ /* 0x000fe2000c741270 */
[----:B------:R-:W-:Y:S01]  /*cd230*/  IMAD.WIDE R46, R48, 0x2, R2 ;  /* 0x00000002302e7825 */ /* 0x000fe200078e0202 */
[----:B------:R-:W0:Y:S03]  /*cd240*/  LDCU UR66, c[0x0][0x398] ;  /* 0x00007300ff4277ac */ /* 0x000e260008000800 */
[----:B------:R-:W-:Y:S01]  /*cd250*/  VIADD R52, R59, 0x19 ;  /* 0x000000193b347836 */ /* 0x000fe20000000000 */
[----:B------:R-:W0:Y:S07]  /*cd260*/  LDCU UR52, c[0x0][0x398] ;  /* 0x00007300ff3477ac */ /* 0x000e2e0008000800 */
[----:B---3--:R3:W-:Y:S01]  /*cd270*/  @P2 STG.E.U16 desc[UR8][R46.64], R4 ;  /* 0x000000042e002986 */ /* 0x0087e2000c101508 */
[----:B------:R-:W-:-:S03]  /*cd280*/  PRMT R49, R4, 0x7632, R49 ;  /* 0x0000763204317816 */ /* 0x000fc60000000031 */
[----:B---3--:R-:W3:Y:S01]  /*cd290*/  LDL.LU R4, [R1+0x2a8] ;  /* 0x0002a80001047983 */ /* 0x008ee20000300800 */
[----:B------:R-:W-:Y:S01]  /*cd2a0*/  VIADD R46, R59, 0x14 ;  /* 0x000000143b2e7836 */ /* 0x000fe20000000000 */
[----:B------:R-:W-:Y:S01]  /*cd2b0*/  ISETP.LT.AND P2, PT, R60, UR50, !P0 ;  /* 0x000000323c007c0c */ /* 0x000fe2000c741270 */
[----:B-1----:R-:W-:Y:S01]  /*cd2c0*/  VIADD R50, R48, UR10 ;  /* 0x0000000a30327c36 */ /* 0x002fe20008000000 */
[----:B--2---:R-:W-:Y:S01]  /*cd2d0*/  PRMT R51, R5, 0x7632, R51 ;  /* 0x0000763205337816 */ /* 0x004fe20000000033 */
[----:B------:R-:W1:Y:S01]  /*cd2e0*/  LDCU UR10, c[0x0][0x398] ;  /* 0x00007300ff0a77ac */ /* 0x000e620008000800 */
[----:B------:R-:W-:Y:S01]  /*cd2f0*/  ISETP.GE.AND P0, PT, R46, UR27, PT ;  /* 0x0000001b2e007c0c */ /* 0x000fe2000bf06270 */
[----:B------:R-:W-:Y:S01]  /*cd300*/  IMAD.WIDE R46, R48, 0x2, R44 ;  /* 0x00000002302e7825 */ /* 0x000fe200078e022c */
[----:B------:R-:W2:Y:S02]  /*cd310*/  LDCU UR27, c[0x0][0x39c] ;  /* 0x00007380ff1b77ac */ /* 0x000ea40008000800 */
[----:B------:R-:W-:-:S02]  /*cd320*/  ISETP.LT.AND P3, PT, R61, UR68, !P0 ;  /* 0x000000443d007c0c */ /* 0x000fc4000c761270 */
[----:B------:R-:W-:Y:S01]  /*cd330*/  ISETP.LT.AND P4, PT, R60, UR65, !P0 ;  /* 0x000000413c007c0c */ /* 0x000fe2000c781270 */
[----:B------:R-:W0:Y:S02]  /*cd340*/  LDCU UR50, c[0x0][0x3b8] ;  /* 0x00007700ff3277ac */ /* 0x000e240008000800 */
[----:B------:R1:W-:Y:S01]  /*cd350*/  @P2 STG.E.U16 desc[UR8][R46.64], R49 ;  /* 0x000000312e002986 */ /* 0x0003e2000c101508 */
[----:B------:R-:W0:Y:S01]  /*cd360*/  LDCU UR68, c[0x0][0x398] ;  /* 0x00007300ff4477ac */ /* 0x000e220008000800 */
[----:B------:R-:W0:Y:S01]  /*cd370*/  LDCU UR65, c[0x0][0x3b8] ;  /* 0x00007700ff4177ac */ /* 0x000e220008000800 */
[----:B-1----:R-:W-:Y:S02]  /*cd380*/  VIADD R46, R59, 0x15 ;  /* 0x000000153b2e7836 */ /* 0x002fe40000000000 */
[----:B------:R-:W-:-:S03]  /*cd390*/  IMAD.WIDE R48, R50, 0x2, R2 ;  /* 0x0000000232307825 */ /* 0x000fc600078e0202 */
[----:B------:R-:W-:Y:S02]  /*cd3a0*/  ISETP.GE.AND P2, PT, R46, UR20, PT ;  /* 0x000000142e007c0c */ /* 0x000fe4000bf46270 */
[----:B------:R1:W-:Y:S01]  /*cd3b0*/  @P3 STG.E.U16 desc[UR8][R48.64], R5 ;  /* 0x0000000530003986 */ /* 0x0003e2000c101508 */
[C---:B------:R-:W-:Y:S01]  /*cd3c0*/  VIADD R46, R50.reuse, UR4 ;  /* 0x00000004322e7c36 */ /* 0x040fe20008000000 */
[----:B----4-:R-:W-:Y:S01]  /*cd3d0*/  ISETP.LT.AND P3, PT, R61, UR12, !P2 ;  /* 0x0000000c3d007c0c */ /* 0x010fe2000d761270 */
[----:B------:R-:W4:Y:S01]  /*cd3e0*/  LDCU UR4, c[0x0][0x39c] ;  /* 0x00007380ff0477ac */ /* 0x000f220008000800 */
[----:B------:R-:W-:Y:S01]  /*cd3f0*/  IADD3 R47, PT, PT, R59, 0x16, RZ ;  /* 0x000000163b2f7810 */ /* 0x000fe20007ffe0ff */
[----:B------:R-:W0:Y:S01]  /*cd400*/  LDCU UR20, c[0x0][0x398] ;  /* 0x00007300ff1477ac */ /* 0x000e220008000800 */
[----:B-1----:R-:W-:Y:S01]  /*cd410*/  IMAD.WIDE R48, R50, 0x2, R44 ;  /* 0x0000000232307825 */ /* 0x002fe200078e022c */
[----:B------:R-:W2:Y:S01]  /*cd420*/  LDL.LU R5, [R1+0x2bc] ;  /* 0x0002bc0001057983 */ /* 0x000ea20000300800 */
[----:B------:R-:W1:Y:S03]  /*cd430*/  LDCU UR12, c[0x0][0x398] ;  /* 0x00007300ff0c77ac */ /* 0x000e660008000800 */
[----:B------:R0:W-:Y:S02]  /*cd440*/  @P4 STG.E.U16 desc[UR8][R48.64], R51 ;  /* 0x0000003330004986 */ /* 0x0001e4000c101508 */
[----:B0-----:R-:W-:-:S04]  /*cd450*/  IMAD.WIDE R48, R46, 0x2, R2 ;  /* 0x000000022e307825 */ /* 0x001fc800078e0202 */
[----:B------:R-:W-:Y:S01]  /*cd460*/  VIADD R51, R59, 0x17 ;  /* 0x000000173b337836 */ /* 0x000fe20000000000 */
[----:B---3--:R0:W-:Y:S04]  /*cd470*/  @P3 STG.E.U16 desc[UR8][R48.64], R4 ;  /* 0x0000000430003986 */ /* 0x0081e8000c101508 */
[----:B------:R-:W-:Y:S01]  /*cd480*/  ISETP.GE.AND P3, PT, R51, UR61, PT ;  /* 0x0000003d33007c0c */ /* 0x000fe2000bf66270 */
[----:B------:R-:W3:Y:S01]  /*cd490*/  LDCU UR61, c[0x0][0x398] ;  /* 0x00007300ff3d77ac */ /* 0x000ee20008000800 */
[----:B------:R-:W-:Y:S02]  /*cd4a0*/  PRMT R51, R4, 0x7632, R51 ;  /* 0x0000763204337816 */ /* 0x000fe40000000033 */
[----:B0-----:R-:W3:Y:S04]  /*cd4b0*/  LDL.LU R4, [R1+0x2ac] ;  /* 0x0002ac0001047983 */ /* 0x001ee80000300800 */
[----:B------:R-:W3:Y:S04]  /*cd4c0*/  LDL.LU R58, [R1+0x290] ;  /* 0x00029000013a7983 */ /* 0x000ee80000300800 */
[----:B------:R-:W4:Y:S01]  /*cd4d0*/  LDL.LU R10, [R1+0x280] ;  /* 0x00028000010a7983 */ /* 0x000f220000300800 */
[----:B------:R-:W-:Y:S01]  /*cd4e0*/  ISETP.LT.AND P2, PT, R60, UR64, !P2 ;  /* 0x000000403c007c0c */ /* 0x000fe2000d741270 */
[C---:B------:R-:W-:Y:S01]  /*cd4f0*/  IMAD.WIDE R48, R46.reuse, 0x2, R44 ;  /* 0x000000022e307825 */ /* 0x040fe200078e022c */
[----:B------:R-:W-:Y:S01]  /*cd500*/  ISETP.GE.AND P0, PT, R47, UR63, PT ;  /* 0x0000003f2f007c0c */ /* 0x000fe2000bf06270 */
[----:B------:R-:W4:Y:S01]  /*cd510*/  LDL.LU R11, [R1+0x294] ;  /* 0x00029400010b7983 */ /* 0x000f220000300800 */
[C---:B------:R-:W-:Y:S01]  /*cd520*/  ISETP.LT.AND P4, PT, R61.reuse, UR49, !P3 ;  /* 0x000000313d007c0c */ /* 0x040fe2000df81270 */
[----:B------:R-:W-:Y:S01]  /*cd530*/  VIADD R47, R46, UR46 ;  /* 0x0000002e2e2f7c36 */ /* 0x000fe20008000000 */
[----:B------:R-:W-:Y:S01]  /*cd540*/  ISETP.LT.AND P5, PT, R61, UR29, !P0 ;  /* 0x0000001d3d007c0c */ /* 0x000fe2000c7a1270 */
[----:B------:R-:W4:Y:S01]  /*cd550*/  LDL.LU R7, [R1+0x298] ;  /* 0x0002980001077983 */ /* 0x000f220000300800 */
[C---:B------:R-:W-:Y:S01]  /*cd560*/  ISETP.LT.AND P0, PT, R60.reuse, UR47, !P0 ;  /* 0x0000002f3c007c0c */ /* 0x040fe2000c701270 */
[----:B------:R-:W0:Y:S04]  /*cd570*/  LDCU UR64, c[0x0][0x3b8] ;  /* 0x00007700ff4077ac */ /* 0x000e280008000800 */
[----:B------:R1:W-:Y:S01]  /*cd580*/  @P2 STG.E.U16 desc[UR8][R48.64], R51 ;  /* 0x0000003330002986 */ /* 0x0003e2000c101508 */
[----:B------:R-:W-:Y:S01]  /*cd590*/  VIADD R50, R47, UR62 ;  /* 0x0000003e2f327c36 */ /* 0x000fe20008000000 */
[----:B------:R-:W-:Y:S01]  /*cd5a0*/  ISETP.LT.AND P3, PT, R60, UR30, !P3 ;  /* 0x0000001e3c007c0c */ /* 0x000fe2000df61270 */
[----:B------:R-:W0:Y:S01]  /*cd5b0*/  LDCU UR63, c[0x0][0x39c] ;  /* 0x00007380ff3f77ac */ /* 0x000e220008000800 */
[----:B------:R-:W4:Y:S01]  /*cd5c0*/  LDL.LU R6, [R1+0x288] ;  /* 0x0002880001067983 */ /* 0x000f220000300800 */
[----:B------:R-:W0:Y:S01]  /*cd5d0*/  LDCU UR46, c[0x0][0x398] ;  /* 0x00007300ff2e77ac */ /* 0x000e220008000800 */
[----:B------:R-:W0:Y:S01]  /*cd5e0*/  LDCU UR29, c[0x0][0x398] ;  /* 0x00007300ff1d77ac */ /* 0x000e220008000800 */
[----:B-1----:R-:W-:Y:S01]  /*cd5f0*/  VIADD R48, R59, 0x18 ;  /* 0x000000183b307836 */ /* 0x002fe20000000000 */
[----:B--2---:R-:W-:Y:S01]  /*cd600*/  PRMT R53, R5, 0x7632, R53 ;  /* 0x0000763205357816 */ /* 0x004fe20000000035 */
[----:B------:R-:W-:Y:S01]  /*cd610*/  VIADD R46, R50, UR77 ;  /* 0x0000004d322e7c36 */ /* 0x000fe20008000000 */
[----:B------:R-:W1:Y:S02]  /*cd620*/  LDCU UR62, c[0x0][0x39c] ;  /* 0x00007380ff3e77ac */ /* 0x000e640008000800 */
[----:B------:R-:W-:Y:S01]  /*cd630*/  ISETP.GE.AND P6, PT, R48, UR76, PT ;  /* 0x0000004c30007c0c */ /* 0x000fe2000bfc6270 */
[----:B------:R-:W-:Y:S01]  /*cd640*/  IMAD.WIDE R48, R47, 0x2, R2 ;  /* 0x000000022f307825 */ /* 0x000fe200078e0202 */
[----:B------:R-:W2:Y:S04]  /*cd650*/  LDCU UR49, c[0x0][0x398] ;  /* 0x00007300ff3177ac */ /* 0x000ea80008000800 */
[----:B------:R0:W-:Y:S01]  /*cd660*/  @P5 STG.E.U16 desc[UR8][R48.64], R5 ;  /* 0x0000000530005986 */ /* 0x0001e2000c101508 */
[----:B------:R-:W-:Y:S01]  /*cd670*/  ISETP.LT.AND P2, PT, R61, UR38, !P6 ;  /* 0x000000263d007c0c */ /* 0x000fe2000f741270 */
[----:B------:R-:W-:Y:S01]  /*cd680*/  VIADD R51, R46, UR60 ;  /* 0x0000003c2e337c36 */ /* 0x000fe20008000000 */
[----:B------:R-:W1:Y:S01]  /*cd690*/  LDCU UR47, c[0x0][0x3b8] ;  /* 0x00007700ff2f77ac */ /* 0x000e620008000800 */
[----:B------:R-:W1:Y:S01]  /*cd6a0*/  LDCU UR77, c[0x0][0x39c] ;  /* 0x00007380ff4d77ac */ /* 0x000e620008000800 */
[----:B------:R-:W1:Y:S01]  /*cd6b0*/  LDCU UR76, c[0x0][0x398] ;  /* 0x00007300ff4c77ac */ /* 0x000e620008000800 */
[----:B0-----:R-:W-:Y:S01]  /*cd6c0*/  IMAD.WIDE R48, R47, 0x2, R44 ;  /* 0x000000022f307825 */ /* 0x001fe200078e022c */
[----:B------:R-:W-:Y:S01]  /*cd6d0*/  ISETP.GE.AND P5, PT, R52, UR45, PT ;  /* 0x0000002d34007c0c */ /* 0x000fe2000bfa6270 */
[----:B------:R-:W2:Y:S01]  /*cd6e0*/  LDL.LU R5, [R1+0x29c] ;  /* 0x00029c0001057983 */ /* 0x000ea20000300800 */
[----:B------:R-:W-:Y:S01]  /*cd6f0*/  ISETP.LT.AND P6, PT, R60, UR24, !P6 ;  /* 0x000000183c007c0c */ /* 0x000fe2000f7c1270 */
[----:B------:R-:W0:Y:S02]  /*cd700*/  LDCU UR30, c[0x0][0x3b8] ;  /* 0x00007700ff1e77ac */ /* 0x000e240008000800 */
[----:B------:R0:W-:Y:S01]  /*cd710*/  @P0 STG.E.U16 desc[UR8][R48.64], R53 ;  /* 0x0000003530000986 */ /* 0x0001e2000c101508 */
[----:B------:R-:W-:Y:S01]  /*cd720*/  VIADD R52, R59, 0x1a ;  /* 0x0000001a3b347836 */ /* 0x000fe20000000000 */
[----:B------:R-:W0:Y:S01]  /*cd730*/  LDCU UR60, c[0x0][0x39c] ;  /* 0x00007380ff3c77ac */ /* 0x000e220008000800 */
[----:B---3--:R-:W-:Y:S01]  /*cd740*/  PRMT R54, R58, 0x7632, R54 ;  /* 0x000076323a367816 */ /* 0x008fe20000000036 */
[----:B0-----:R-:W-:Y:S01]  /*cd750*/  IMAD.WIDE R48, R50, 0x2, R2 ;  /* 0x0000000232307825 */ /* 0x001fe200078e0202 */
[----:B------:R-:W-:Y:S01]  /*cd760*/  PRMT R53, R4, 0x7632, R53 ;  /* 0x0000763204357816 */ /* 0x000fe20000000035 */
[----:B------:R-:W0:Y:S03]  /*cd770*/  LDCU UR24, c[0x0][0x3b8] ;  /* 0x00007700ff1877ac */ /* 0x000e260008000800 */
[----:B------:R3:W-:Y:S01]  /*cd780*/  @P4 STG.E.U16 desc[UR8][R48.64], R4 ;  /* 0x0000000430004986 */ /* 0x0007e2000c101508 */
[----:B------:R-:W-:Y:S01]  /*cd790*/  ISETP.LT.AND P0, PT, R61, UR75, !P5 ;  /* 0x0000004b3d007c0c */ /* 0x000fe2000ef01270 */
[----:B------:R-:W-:Y:S01]  /*cd7a0*/  VIADD R47, R51, UR35 ;  /* 0x00000023332f7c36 */ /* 0x000fe20008000000 */
[----:B------:R-:W-:Y:S01]  /*cd7b0*/  ISETP.GE.AND P4, PT, R52, UR59, PT ;  /* 0x0000003b34007c0c */ /* 0x000fe2000bf86270 */
[----:B------:R-:W-:Y:S01]  /*cd7c0*/  VIADD R52, R59, 0x1b ;  /* 0x0000001b3b347836 */ /* 0x000fe20000000000 */
[----:B------:R-:W0:Y:S01]  /*cd7d0*/  LDCU UR38, c[0x0][0x398] ;  /* 0x00007300ff2677ac */ /* 0x000e220008000800 */
[----:B------:R-:W0:Y:S01]  /*cd7e0*/  LDCU UR45, c[0x0][0x398] ;  /* 0x00007300ff2d77ac */ /* 0x000e220008000800 */
[----:B---3--:R-:W-:Y:S01]  /*cd7f0*/  IMAD.WIDE R48, R50, 0x2, R44 ;  /* 0x0000000232307825 */ /* 0x008fe200078e022c */
[----:B------:R-:W3:Y:S01]  /*cd800*/  LDL.LU R4, [R1+0x28c] ;  /* 0x00028c0001047983 */ /* 0x000ee20000300800 */
[----:B------:R-:W-:Y:S01]  /*cd810*/  ISETP.LT.AND P5, PT, R60, UR33, !P5 ;  /* 0x000000213c007c0c */ /* 0x000fe2000efa1270 */
[----:B------:R-:W0:Y:S02]  /*cd820*/  LDCU UR35, c[0x0][0x39c] ;  /* 0x00007380ff2377ac */ /* 0x000e240008000800 */
[----:B------:R1:W-:Y:S01]  /*cd830*/  @P3 STG.E.U16 desc[UR8][R48.64], R53 ;  /* 0x0000003530003986 */ /* 0x0003e2000c101508 */
[----:B------:R-:W-:Y:S01]  /*cd840*/  VIADD R50, R47, UR36 ;  /* 0x000000242f327c36 */ /* 0x000fe20008000000 */
[----:B------:R-:W0:Y:S01]  /*cd850*/  LDCU UR75, c[0x0][0x398] ;  /* 0x00007300ff4b77ac */ /* 0x000e220008000800 */
[----:B------:R-:W0:Y:S01]  /*cd860*/  LDCU UR59, c[0x0][0x398] ;  /* 0x00007300ff3b77ac */ /* 0x000e220008000800 */
[----:B------:R-:W0:Y:S01]  /*cd870*/  LDCU UR33, c[0x0][0x3b8] ;  /* 0x00007700ff2177ac */ /* 0x000e220008000800 */
[--C-:B-1----:R-:W-:Y:S01]  /*cd880*/  IMAD.WIDE R48, R46, 0x2, R2.reuse ;  /* 0x000000022e307825 */ /* 0x102fe200078e0202 */
[----:B------:R-:W-:Y:S01]  /*cd890*/  ISETP.LT.AND P3, PT, R61, UR43, !P4 ;  /* 0x0000002b3d007c0c */ /* 0x000fe2000e761270 */
[----:B------:R-:W1:Y:S03]  /*cd8a0*/  LDCU UR36, c[0x0][0x39c] ;  /* 0x00007380ff2477ac */ /* 0x000e660008000800 */
[----:B------:R0:W-:Y:S01]  /*cd8b0*/  @P2 STG.E.U16 desc[UR8][R48.64], R58 ;  /* 0x0000003a30002986 */ /* 0x0001e2000c101508 */
[----:B------:R-:W-:Y:S01]  /*cd8c0*/  ISETP.GE.AND P2, PT, R52, UR56, PT ;  /* 0x0000003834007c0c */ /* 0x000fe2000bf46270 */
[----:B------:R-:W-:Y:S01]  /*cd8d0*/  IMAD.WIDE R52, R51, 0x2, R2 ;  /* 0x0000000233347825 */ /* 0x000fe200078e0202 */
[----:B------:R-:W-:Y:S01]  /*cd8e0*/  ISETP.LT.AND P4, PT, R60, UR26, !P4 ;  /* 0x0000001a3c007c0c */ /* 0x000fe2000e781270 */
[----:B------:R-:W1:Y:S01]  /*cd8f0*/  LDCU UR43, c[0x0][0x398] ;  /* 0x00007300ff2b77ac */ /* 0x000e620008000800 */
[----:B------:R-:W1:Y:S01]  /*cd900*/  LDCU UR56, c[0x0][0x398] ;  /* 0x00007300ff3877ac */ /* 0x000e620008000800 */
[----:B0-----:R-:W-:Y:S01]  /*cd910*/  IMAD.WIDE R48, R46, 0x2, R44 ;  /* 0x000000022e307825 */ /* 0x001fe200078e022c */
[----:B------:R-:W0:Y:S04]  /*cd920*/  LDCU UR26, c[0x0][0x3b8] ;  /* 0x00007700ff1a77ac */ /* 0x000e280008000800 */
[----:B------:R-:W-:Y:S04]  /*cd930*/  @P6 STG.E.U16 desc[UR8][R48.64], R54 ;  /* 0x0000003630006986 */ /* 0x000fe8000c101508 */
[----:B----4-:R4:W-:Y:S02]  /*cd940*/  @P0 STG.E.U16 desc[UR8][R52.64], R10 ;  /* 0x0000000a34000986 */ /* 0x0109e4000c101508 */
[----:B----4-:R-:W-:-:S02]  /*cd950*/  PRMT R53, R10, 0x7632, R53 ;  /* 0x000076320a357816 */ /* 0x010fc40000000035 */
[----:B------:R-:W4:Y:S01]  /*cd960*/  LDL.LU R10, [R1+0x284] ;  /* 0x00028400010a7983 */ /* 0x000f220000300800 */
[----:B------:R-:W-:-:S03]  /*cd970*/  IMAD.WIDE R48, R51, 0x2, R44 ;  /* 0x0000000233307825 */ /* 0x000fc600078e022c */
[----:B------:R-:W3:Y:S01]  /*cd980*/  LDL.LU R57, [R1+0x270] ;  /* 0x0002700001397983 */ /* 0x000ee20000300800 */
[----:B------:R-:W-:Y:S01]  /*cd990*/  VIADD R52, R59, 0x1c ;  /* 0x0000001c3b347836 */ /* 0x000fe20000000000 */
[----:B------:R-:W-:Y:S01]  /*cd9a0*/  ISETP.LT.AND P6, PT, R61, UR32, !P2 ;  /* 0x000000203d007c0c */ /* 0x000fe2000d7c1270 */
[----:B------:R-:W-:Y:S01]  /*cd9b0*/  VIADD R54, R59, 0x1d ;  /* 0x0000001d3b367836 */ /* 0x000fe20000000000 */
[----:B------:R0:W-:Y:S04]  /*cd9c0*/  @P5 STG.E.U16 desc[UR8][R48.64], R53 ;  /* 0x0000003530005986 */ /* 0x0001e8000c101508 */
[----:B------:R-:W3:Y:S01]  /*cd9d0*/  LDL.LU R58, [R1+0x260] ;  /* 0x00026000013a7983 */ /* 0x000ee20000300800 */
[----:B------:R-:W-:Y:S01]  /*cd9e0*/  ISETP.GE.AND P0, PT, R52, UR58, PT ;  /* 0x0000003a34007c0c */ /* 0x000fe2000bf06270 */
[----:B------:R-:W-:Y:S01]  /*cd9f0*/  VIADD R46, R50, UR31 ;  /* 0x0000001f322e7c36 */ /* 0x000fe20008000000 */
[----:B------:R-:W-:Y:S01]  /*cda00*/  ISETP.LT.AND P2, PT, R60, UR44, !P2 ;  /* 0x0000002c3c007c0c */ /* 0x000fe2000d741270 */
[----:B------:R-:W1:Y:S01]  /*cda10*/  LDCU UR31, c[0x0][0x39c] ;  /* 0x00007380ff1f77ac */ /* 0x000e620008000800 */
[----:B0-----:R-:W-:Y:S01]  /*cda20*/  IMAD.WIDE R48, R47, 0x2, R2 ;  /* 0x000000022f307825 */ /* 0x001fe200078e0202 */
[----:B------:R-:W-:Y:S01]  /*cda30*/  ISETP.LT.AND P5, PT, R61, UR55, !P0 ;  /* 0x000000373d007c0c */ /* 0x000fe2000c7a1270 */
[----:B------:R-:W0:Y:S02]  /*cda40*/  LDCU UR32, c[0x0][0x398] ;  /* 0x00007300ff2077ac */ /* 0x000e240008000800 */
[----:B------:R-:W-:Y:S01]  /*cda50*/  IMAD.WIDE R52, R47, 0x2, R44 ;  /* 0x000000022f347825 */ /* 0x000fe200078e022c */
[----:B------:R-:W-:Y:S01]  /*cda60*/  PRMT R47, R11, 0x7632, R47 ;  /* 0x000076320b2f7816 */ /* 0x000fe2000000002f */
[----:B------:R1:W-:Y:S01]  /*cda70*/  @P3 STG.E.U16 desc[UR8][R48.64], R11 ;  /* 0x0000000b30003986 */ /* 0x0003e2000c101508 */
[----:B------:R-:W-:Y:S01]  /*cda80*/  ISETP.GE.AND P3, PT, R54, UR73, PT ;  /* 0x0000004936007c0c */ /* 0x000fe2000bf66270 */
[----:B------:R-:W-:Y:S01]  /*cda90*/  VIADD R54, R59, 0x1e ;  /* 0x0000001e3b367836 */ /* 0x000fe20000000000 */
[----:B------:R-:W-:Y:S01]  /*cdaa0*/  ISETP.LT.AND P0, PT, R60, UR57, !P0 ;  /* 0x000000393c007c0c */ /* 0x000fe2000c701270 */
[----:B------:R0:W-:Y:S01]  /*cdab0*/  @P4 STG.E.U16 desc[UR8][R52.64], R47 ;  /* 0x0000002f34004986 */ /* 0x0001e2000c101508 */
[----:B------:R-:W-:Y:S01]  /*cdac0*/  ISETP.LT.AND P4, PT, R61, UR54, !P3 ;  /* 0x000000363d007c0c */ /* 0x000fe2000df81270 */
[----:B------:R-:W-:Y:S01]  /*cdad0*/  VIADD R51, R46, UR74 ;  /* 0x0000004a2e337c36 */ /* 0x000fe20008000000 */
[----:B--2---:R-:W-:Y:S01]  /*cdae0*/  PRMT R55, R5, 0x7632, R55 ;  /* 0x0000763205377816 */ /* 0x004fe20000000037 */
[----:B------:R-:W2:Y:S01]  /*cdaf0*/  LDCU UR58, c[0x0][0x398] ;  /* 0x00007300ff3a77ac */ /* 0x000ea20008000800 */
[----:B-1----:R-:W2:Y:S01]  /*cdb00*/  LDL.LU R11, [R1+0x274] ;  /* 0x00027400010b7983 */ /* 0x002ea20000300800 */
[C---:B------:R-:W-:Y:S01]  /*cdb10*/  IMAD.WIDE R48, R50.reuse, 0x2, R2 ;  /* 0x0000000232307825 */ /* 0x040fe200078e0202 */
[----:B------:R-:W1:Y:S03]  /*cdb20*/  LDCU UR44, c[0x0][0x3b8] ;  /* 0x00007700ff2c77ac */ /* 0x000e660008000800 */
[----:B0-----:R-:W-:Y:S01]  /*cdb30*/  IMAD.WIDE R52, R50, 0x2, R44 ;  /* 0x0000000232347825 */ /* 0x001fe200078e022c */
[----:B------:R-:W-:Y:S01]  /*cdb40*/  ISETP.LT.AND P3, PT, R60, UR48, !P3 ;  /* 0x000000303c007c0c */ /* 0x000fe2000df61270 */
[----:B------:R-:W0:Y:S02]  /*cdb50*/  LDCU UR74, c[0x0][0x39c] ;  /* 0x00007380ff4a77ac */ /* 0x000e240008000800 */
[----:B------:R-:W-:Y:S01]  /*cdb60*/  VIADD R47, R51, UR28 ;  /* 0x0000001c332f7c36 */ /* 0x000fe20008000000 */
[----:B------:R-:W0:Y:S01]  /*cdb70*/  LDCU UR55, c[0x0][0x398] ;  /* 0x00007300ff3777ac */ /* 0x000e220008000800 */
[----:B------:R-:W0:Y:S01]  /*cdb80*/  LDCU UR73, c[0x0][0x398] ;  /* 0x00007300ff4977ac */ /* 0x000e220008000800 */
[----:B------:R-:W0:Y:S01]  /*cdb90*/  LDCU UR28, c[0x0][0x39c] ;  /* 0x00007380ff1c77ac */ /* 0x000e220008000800 */
[----:B------:R-:W0:Y:S01]  /*cdba0*/  LDCU UR57, c[0x0][0x3b8] ;  /* 0x00007700ff3977ac */ /* 0x000e220008000800 */
[----:B------:R-:W0:Y:S01]  /*cdbb0*/  LDCU UR54, c[0x0][0x398] ;  /* 0x00007300ff3677ac */ /* 0x000e220008000800 */
[----:B------:R-:W0:Y:S01]  /*cdbc0*/  LDCU UR48, c[0x0][0x3b8] ;  /* 0x00007700ff3077ac */ /* 0x000e220008000800 */
[----:B----4-:R-:W-:Y:S01]  /*cdbd0*/  PRMT R50, R10, 0x7632, R50 ;  /* 0x000076320a327816 */ /* 0x010fe20000000032 */
[----:B------:R4:W-:Y:S01]  /*cdbe0*/  @P6 STG.E.U16 desc[UR8][R48.64], R10 ;  /* 0x0000000a30006986 */ /* 0x0009e2000c101508 */
[----:B------:R-:W-:-:S03]  /*cdbf0*/  ISETP.GE.AND P6, PT, R54, UR72, PT ;  /* 0x0000004836007c0c */ /* 0x000fc6000bfc6270 */
[----:B------:R0:W-:Y:S01]  /*cdc00*/  @P2 STG.E.U16 desc[UR8][R52.64], R50 ;  /* 0x0000003234002986 */ /* 0x0001e2000c101508 */
[----:B------:R-:W-:-:S03]  /*cdc10*/  ISETP.LT.AND P2, PT, R61, UR71, !P6 ;  /* 0x000000473d007c0c */ /* 0x000fc6000f741270 */
[----:B----4-:R-:W4:Y:S01]  /*cdc20*/  LDL.LU R10, [R1+0x264] ;  /* 0x00026400010a7983 */ /* 0x010f220000300800 */
[C---:B------:R-:W-:Y:S01]  /*cdc30*/  IMAD.WIDE R48, R46.reuse, 0x2, R2 ;  /* 0x000000022e307825 */ /* 0x040fe200078e0202 */
[----:B------:R-:W1:Y:S03]  /*cdc40*/  LDCU UR72, c[0x0][0x398] ;  /* 0x00007300ff4877ac */ /* 0x000e660008000800 */
[----:B0-----:R-:W-:Y:S01]  /*cdc50*/  IMAD.WIDE R52, R46, 0x2, R44 ;  /* 0x000000022e347825 */ /* 0x001fe200078e022c */
[----:B------:R-:W-:Y:S01]  /*cdc60*/  PRMT R46, R7, 0x7632, R46 ;  /* 0x00007632072e7816 */ /* 0x000fe2000000002e */
[----:B------:R0:W-:Y:S02]  /*cdc70*/  @P5 STG.E.U16 desc[UR8][R48.64], R7 ;  /* 0x0000000730005986 */ /* 0x0001e4000c101508 */
[----:B------:R-:W-:Y:S01]  /*cdc80*/  VIADD R54, R59, 0x1f ;  /* 0x0000001f3b367836 */ /* 0x000fe20000000000 */
[----:B------:R-:W-:Y:S01]  /*cdc90*/  IADD3 R50, PT, PT, R47, UR53, RZ ;  /* 0x000000352f327c10 */ /* 0x000fe2000fffe0ff */
[----:B------:R1:W-:Y:S01]  /*cdca0*/  @P0 STG.E.U16 desc[UR8][R52.64], R46 ;  /* 0x0000002e34000986 */ /* 0x0003e2000c101508 */
[----:B------:R-:W-:Y:S01]  /*cdcb0*/  ISETP.LT.AND P6, PT, R60, UR42, !P6 ;  /* 0x0000002a3c007c0c */ /* 0x000fe2000f7c1270 */
[----:B------:R-:W2:Y:S01]  /*cdcc0*/  LDCU UR53, c[0x0][0x39c] ;  /* 0x00007380ff3577ac */ /* 0x000ea20008000800 */
[----:B------:R-:W2:Y:S01]  /*cdcd0*/  LDCU UR71, c[0x0][0x398] ;  /* 0x00007300ff4777ac */ /* 0x000ea20008000800 */
[----:B0-----:R-:W4:Y:S01]  /*cdce0*/  LDL.LU R7, [R1+0x278] ;  /* 0x0002780001077983 */ /* 0x001f220000300800 */
[C---:B------:R-:W-:Y:S01]  /*cdcf0*/  IMAD.WIDE R48, R51.reuse, 0x2, R2 ;  /* 0x0000000233307825 */ /* 0x040fe200078e0202 */
[----:B------:R-:W-:Y:S01]  /*cdd00*/  ISETP.GE.AND P5, PT, R54, UR16, PT ;  /* 0x0000001036007c0c */ /* 0x000fe2000bfa6270 */
[----:B------:R-:W0:Y:S02]  /*cdd10*/  LDCU UR16, c[0x0][0x398] ;  /* 0x00007300ff1077ac */ /* 0x000e240008000800 */
[----:B-1----:R-:W-:Y:S01]  /*cdd20*/  IMAD.WIDE R52, R51, 0x2, R44 ;  /* 0x0000000233347825 */ /* 0x002fe200078e022c */
[----:B------:R-:W-:Y:S01]  /*cdd30*/  PRMT R51, R6, 0x7632, R51 ;  /* 0x0000763206337816 */ /* 0x000fe20000000033 */
[----:B------:R1:W-:Y:S01]  /*cdd40*/  @P4 STG.E.U16 desc[UR8][R48.64], R6 ;  /* 0x0000000630004986 */ /* 0x0003e2000c101508 */
[----:B------:R-:W-:Y:S01]  /*cdd50*/  ISETP.LT.AND P0, PT, R61, UR37, !P5 ;  /* 0x000000253d007c0c */ /* 0x000fe2000ef01270 */
[----:B------:R-:W-:Y:S01]  /*cdd60*/  VIADD R46, R50, UR70 ;  /* 0x00000046322e7c36 */ /* 0x000fe20008000000 */
[----:B------:R-:W0:Y:S01]  /*cdd70*/  LDCU UR42, c[0x0][0x3b8] ;  /* 0x00007700ff2a77ac */ /* 0x000e220008000800 */
[----:B------:R2:W-:Y:S01]  /*cdd80*/  @P3 STG.E.U16 desc[UR8][R52.64], R51 ;  /* 0x0000003334003986 */ /* 0x0005e2000c101508 */
[----:B-1----:R-:W-:-:S03]  /*cdd90*/  IMAD.WIDE R48, R47, 0x2, R2 ;  /* 0x000000022f307825 */ /* 0x002fc600078e0202 */
[----:B------:R-:W4:Y:S01]  /*cdda0*/  LDL.LU R6, [R1+0x268] ;  /* 0x0002680001067983 */ /* 0x000f220000300800 */
[----:B------:R-:W-:-:S03]  /*cddb0*/  VIADD R54, R59, 0x20 ;  /* 0x000000203b367836 */ /* 0x000fc60000000000 */
[----:B------:R1:W-:Y:S01]  /*cddc0*/  @P2 STG.E.U16 desc[UR8][R48.64], R5 ;  /* 0x0000000530002986 */ /* 0x0003e2000c101508 */
[----:B--2---:R-:W-:Y:S01]  /*cddd0*/  IMAD.WIDE R52, R47, 0x2, R44 ;  /* 0x000000022f347825 */ /* 0x004fe200078e022c */
[----:B------:R-:W-:Y:S01]  /*cdde0*/  ISETP.LT.AND P5, PT, R60, UR34, !P5 ;  /* 0x000000223c007c0c */ /* 0x000fe2000efa1270 */
[----:B------:R-:W2:Y:S01]  /*cddf0*/  LDCU UR70, c[0x0][0x39c] ;  /* 0x00007380ff4677ac */ /* 0x000ea20008000800 */
[----:B------:R-:W0:Y:S01]  /*cde00*/  LDCU UR37, c[0x0][0x398] ;  /* 0x00007300ff2577ac */ /* 0x000e220008000800 */
[----:B-1----:R-:W2:Y:S01]  /*cde10*/  LDL.LU R5, [R1+0x27c] ;  /* 0x00027c0001057983 */ /* 0x002ea20000300800 */
[----:B------:R-:W-:Y:S01]  /*cde20*/  IMAD.WIDE R48, R50, 0x2, R2 ;  /* 0x0000000232307825 */ /* 0x000fe200078e0202 */
[----:B------:R-:W-:Y:S01]  /*cde30*/  ISETP.GE.AND P4, PT, R54, UR51, PT ;  /* 0x0000003336007c0c */ /* 0x000fe2000bf86270 */
[----:B------:R-:W1:Y:S01]  /*cde40*/  LDCU UR51, c[0x0][0x398] ;  /* 0x00007300ff3377ac */ /* 0x000e620008000800 */
[----:B------:R0:W-:Y:S01]  /*cde50*/  @P6 STG.E.U16 desc[UR8][R52.64], R55 ;  /* 0x0000003734006986 */ /* 0x0001e2000c101508 */
[----:B------:R-:W-:-:S02]  /*cde60*/  VIADD R51, R46, UR69 ;  /* 0x000000452e337c36 */ /* 0x000fc40008000000 */
[----:B------:R-:W-:Y:S01]  /*cde70*/  VIADD R54, R59, 0x21 ;  /* 0x000000213b367836 */ /* 0x000fe20000000000 */
[----:B---3--:R3:W-:Y:S01]  /*cde80*/  @P0 STG.E.U16 desc[UR8][R48.64], R4 ;  /* 0x0000000430000986 */ /* 0x0087e2000c101508 */
[----:B------:R-:W-:Y:S01]  /*cde90*/  ISETP.LT.AND P3, PT, R61, UR41, !P4 ;  /* 0x000000293d007c0c */ /* 0x000fe2000e761270 */
[----:B------:R-:W1:Y:S01]  /*cdea0*/  LDCU UR34, c[0x0][0x3b8] ;  /* 0x00007700ff2277ac */ /* 0x000e620008000800 */
[----:B0-----:R-:W-:Y:S01]  /*cdeb0*/  IMAD.WIDE R52, R50, 0x2, R44 ;  /* 0x0000000232347825 */ /* 0x001fe200078e022c */
[----:B------:R-:W-:Y:S01]  /*cdec0*/  PRMT R50, R4, 0x7632, R50 ;  /* 0x0000763204327816 */ /* 0x000fe20000000032 */
[----:B------:R-:W0:Y:S01]  /*cded0*/  LDCU UR69, c[0x0][0x39c] ;  /* 0x00007380ff4577ac */ /* 0x000e220008000800 */
[----:B---3--:R-:W3:Y:S01]  /*cdee0*/  LDL.LU R4, [R1+0x26c] ;  /* 0x00026c0001047983 */ /* 0x008ee20000300800 */
[----:B------:R-:W-:Y:S02]  /*cdef0*/  ISETP.LT.AND P4, PT, R60, UR22, !P4 ;  /* 0x000000163c007c0c */ /* 0x000fe4000e781270 */
[----:B------:R-:W-:Y:S01]  /*cdf00*/  ISETP.GE.AND P2, PT, R54, UR39, PT ;  /* 0x0000002736007c0c */ /* 0x000fe2000bf46270 */
[----:B------:R-:W-:Y:S01]  /*cdf10*/  VIADD R54, R59, 0x22 ;  /* 0x000000223b367836 */ /* 0x000fe20000000000 */
[----:B------:R0:W-:Y:S01]  /*cdf20*/  @P5 STG.E.U16 desc[UR8][R52.64], R50 ;  /* 0x0000003234005986 */ /* 0x0001e2000c101508 */
[----:B------:R-:W-:Y:S01]  /*cdf30*/  IMAD.WIDE R48, R46, 0x2, R2 ;  /* 0x000000022e307825 */ /* 0x000fe200078e0202 */
[----:B------:R-:W-:Y:S01]  /*cdf40*/  ISETP.LT.AND P6, PT, R61, UR25, !P2 ;  /* 0x000000193d007c0c */ /* 0x000fe2000d7c1270 */
[----:B------:R-:W1:Y:S01]  /*cdf50*/  LDCU UR22, c[0x0][0x3b8] ;  /* 0x00007700ff1677ac */ /* 0x000e620008000800 */
[----:B------:R-:W-:-:S02]  /*cdf60*/  ISETP.LT.AND P2, PT, R60, UR40, !P2 ;  /* 0x000000283c007c0c */ /* 0x000fc4000d741270 */
[----:B------:R-:W-:Y:S01]  /*cdf70*/  ISETP.GE.AND P0, PT, R54, UR67, PT ;  /* 0x0000004336007c0c */ /* 0x000fe2000bf06270 */
[----:B------:R-:W-:Y:S01]  /*cdf80*/  VIADD R54, R59, 0x23 ;  /* 0x000000233b367836 */ /* 0x000fe20000000000 */
[----:B------:R-:W1:Y:S01]  /*cdf90*/  LDCU UR41, c[0x0][0x398] ;  /* 0x00007300ff2977ac */ /* 0x000e620008000800 */
[----:B0-----:R-:W-:Y:S01]  /*cdfa0*/  IMAD.WIDE R52, R46, 0x2, R44 ;  /* 0x000000022e347825 */ /* 0x001fe200078e022c */
[----:B------:R-:W-:Y:S01]  /*cdfb0*/  PRMT R46, R57, 0x7632, R46 ;  /* 0x00007632392e7816 */ /* 0x000fe2000000002e */
[----:B------:R0:W-:Y:S01]  /*cdfc0*/  @P3 STG.E.U16 desc[UR8][R48.64], R57 ;  /* 0x0000003930003986 */ /* 0x0001e2000c101508 */
[----:B------:R-:W-:Y:S01]  /*cdfd0*/  ISETP.LT.AND P5, PT, R61, UR66, !P0 ;  /* 0x000000423d007c0c */ /* 0x000fe2000c7a1270 */
[----:B------:R-:W-:Y:S01]  /*cdfe0*/  VIADD R47, R51, UR6 ;  /* 0x00000006332f7c36 */ /* 0x000fe20008000000 */
[----:B------:R-:W-:Y:S01]  /*cdff0*/  ISETP.LT.AND P0, PT, R60, UR52, !P0 ;  /* 0x000000343c007c0c */ /* 0x000fe2000c701270 */
[----:B------:R1:W-:Y:S01]  /*ce000*/  @P4 STG.E.U16 desc[UR8][R52.64], R46 ;  /* 0x0000002e34004986 */ /* 0x0003e2000c101508 */
[----:B------:R-:W-:Y:S01]  /*ce010*/  ISETP.GE.AND P3, PT, R54, UR27, PT ;  /* 0x0000001b36007c0c */ /* 0x000fe2000bf66270 */
[----:B------:R-:W-:Y:S01]  /*ce020*/  VIADD R54, R59, 0x24 ;  /* 0x000000243b367836 */ /* 0x000fe20000000000 */
[----:B------:R-:W2:Y:S01]  /*ce030*/  LDCU UR39, c[0x0][0x398] ;  /* 0x00007300ff2777ac */ /* 0x000ea20008000800 */
[----:B------:R-:W2:Y:S01]  /*ce040*/  LDCU UR25, c[0x0][0x398] ;  /* 0x00007300ff1977ac */ /* 0x000ea20008000800 */
[----:B0-----:R-:W3:Y:S01]  /*ce050*/  LDL.LU R57, [R1+0x250] ;  /* 0x0002500001397983 */ /* 0x001ee20000300800 */
[C---:B------:R-:W-:Y:S01]  /*ce060*/  IMAD.WIDE R48, R51.reuse, 0x2, R2 ;  /* 0x0000000233307825 */ /* 0x040fe200078e0202 */
[----:B------:R-:W0:Y:S03]  /*ce070*/  LDCU UR6, c[0x0][0x39c] ;  /* 0x00007380ff0677ac */ /* 0x000e260008000800 */
[----:B-1----:R-:W-:Y:S01]  /*ce080*/  IMAD.WIDE R52, R51, 0x2, R44 ;  /* 0x0000000233347825 */ /* 0x002fe200078e022c */
        /* <DEDUP_REMOVED lines=10> */
[----:B-1----:R-:W3:Y:S01]  /*ce130*/  LDL.LU R58, [R1+0x240] ;  /* 0x00024000013a7983 */ /* 0x002ee20000300800 */
[C---:B------:R-:W-:Y:S01]  /*ce140*/  IMAD.WIDE R48, R47.reuse, 0x2, R2 ;  /* 0x000000022f307825 */ /* 0x040fe200078e0202 */
[----:B------:R-:W1:Y:S03]  /*ce150*/  LDCU UR50, c[0x0][0x39c] ;  /* 0x00007380ff3277ac */ /* 0x000e660008000800 */
        /* <DEDUP_REMOVED lines=15> */
[----:B------:R-:W-:Y:S01]  /*ce250*/  ISETP.LT.AND P0, PT, R61, UR46, !P5 ;  /* 0x0000002e3d007c0c */ /* 0x000fe2000ef01270 */
[----:B------:R-:W1:Y:S01]  /*ce260*/  LDCU UR52, c[0x0][0x3b8] ;  /* 0x00007700ff3477ac */ /* 0x000e620008000800 */
[----:B------:R-:W-:Y:S01]  /*ce270*/  ISETP.LT.AND P5, PT, R60, UR29, !P5 ;  /* 0x0000001d3c007c0c */ /* 0x000fe2000efa1270 */
[----:B------:R-:W-:Y:S01]  /*ce280*/  VIADD R51, R46, UR64 ;  /* 0x000000402e337c36 */ /* 0x000fe20008000000 */
[----:B------:R-:W0:Y:S03]  /*ce290*/  LDCU UR10, c[0x0][0x398] ;  /* 0x00007300ff0a77ac */ /* 0x000e260008000800 */
[----:B------:R-:W-:Y:S01]  /*ce2a0*/  VIADD R47, R51, UR47 ;  /* 0x0000002f332f7c36 */ /* 0x000fe20008000000 */
        /* <DEDUP_REMOVED lines=13> */
[----:B------:R-:W-:Y:S01]  /*ce380*/  VIADD R54, R59, 0x27 ;  /* 0x000000273b367836 */ /* 0x000fe20000000000 */
[----:B------:R-:W-:Y:S01]  /*ce390*/  ISETP.LT.AND P3, PT, R61, UR61, !P4 ;  /* 0x0000003d3d007c0c */ /* 0x000fe2000e761270 */
[----:B------:R-:W1:Y:S01]  /*ce3a0*/  LDCU UR62, c[0x0][0x398] ;  /* 0x00007300ff3e77ac */ /* 0x000e620008000800 */
[----:B----4-:R-:W4:Y:S01]  /*ce3b0*/  LDL.LU R10, [R1+0x244] ;  /* 0x00024400010a7983 */ /* 0x010f220000300800 */
[----:B------:R-:W-:-:S04]  /*ce3c0*/  IMAD.WIDE R48, R46, 0x2, R2 ;  /* 0x000000022e307825 */ /* 0x000fc800078e0202 */
[----:B0-----:R-:W-:Y:S01]  /*ce3d0*/  IMAD.WIDE R52, R46, 0x2, R44 ;  /* 0x000000022e347825 */ /* 0x001fe200078e022c */
[----:B------:R-:W-:Y:S01]  /*ce3e0*/  PRMT R46, R7, 0x7632, R46 ;  /* 0x00007632072e7816 */ /* 0x000fe2000000002e */
[----:B------:R0:W-:Y:S01]  /*ce3f0*/  @P2 STG.E.U16 desc[UR8][R48.64], R7 ;  /* 0x0000000730002986 */ /* 0x0001e2000c101508 */
[----:B------:R-:W-:Y:S01]  /*ce400*/  ISETP.LT.AND P4, PT, R60, UR49, !P4 ;  /* 0x000000313c007c0c */ /* 0x000fe2000e781270 */
[----:B------:R-:W-:Y:S01]  /*ce410*/  VIADD R50, R47, UR30 ;  /* 0x0000001e2f327c36 */ /* 0x000fe20008000000 */
[----:B------:R-:W-:Y:S01]  /*ce420*/  ISETP.GE.AND P2, PT, R54, UR77, PT ;  /* 0x0000004d36007c0c */ /* 0x000fe2000bf46270 */
[----:B------:R1:W-:Y:S01]  /*ce430*/  @P6 STG.E.U16 desc[UR8][R52.64], R46 ;  /* 0x0000002e34006986 */ /* 0x0003e2000c101508 */
[----:B------:R-:W2:Y:S01]  /*ce440*/  LDCU UR30, c[0x0][0x39c] ;  /* 0x00007380ff1e77ac */ /* 0x000ea20008000800 */
[----:B------:R-:W2:Y:S02]  /*ce450*/  LDCU UR61, c[0x0][0x398] ;  /* 0x00007300ff3d77ac */ /* 0x000ea40008000800 */
[----:B0-----:R-:W4:Y:S01]  /*ce460*/  LDL.LU R7, [R1+0x258] ;  /* 0x0002580001077983 */ /* 0x001f220000300800 */
[C---:B------:R-:W-:Y:S01]  /*ce470*/  IMAD.WIDE R48, R51.reuse, 0x2, R2 ;  /* 0x0000000233307825 */ /* 0x040fe200078e0202 */
[----:B------:R-:W-:Y:S01]  /*ce480*/  IADD3 R54, PT, PT, R50, UR24, RZ ;  /* 0x0000001832367c10 */ /* 0x000fe2000fffe0ff */
[----:B------:R-:W0:Y:S02]  /*ce490*/  LDCU UR77, c[0x0][0x398] ;  /* 0x00007300ff4d77ac */ /* 0x000e240008000800 */
[----:B-1----:R-:W-:Y:S01]  /*ce4a0*/  IMAD.WIDE R52, R51, 0x2, R44 ;  /* 0x0000000233347825 */ /* 0x002fe200078e022c */
[----:B------:R-:W-:Y:S01]  /*ce4b0*/  PRMT R51, R6, 0x7632, R51 ;  /* 0x0000763206337816 */ /* 0x000fe20000000033 */
[----:B------:R-:W1:Y:S02]  /*ce4c0*/  LDCU UR49, c[0x0][0x3b8] ;  /* 0x00007700ff3177ac */ /* 0x000e640008000800 */
[----:B------:R-:W-:Y:S01]  /*ce4d0*/  VIADD R46, R59, 0x28 ;  /* 0x000000283b2e7836 */ /* 0x000fe20000000000 */
[----:B------:R-:W-:Y:S01]  /*ce4e0*/  ISETP.LT.AND P6, PT, R61, UR76, !P2 ;  /* 0x0000004c3d007c0c */ /* 0x000fe2000d7c1270 */
[----:B------:R0:W-:Y:S01]  /*ce4f0*/  @P0 STG.E.U16 desc[UR8][R48.64], R6 ;  /* 0x0000000630000986 */ /* 0x0001e2000c101508 */
[----:B------:R-:W1:Y:S02]  /*ce500*/  LDCU UR24, c[0x0][0x39c] ;  /* 0x00007380ff1877ac */ /* 0x000e640008000800 */
[----:B------:R-:W-:Y:S01]  /*ce510*/  ISETP.GE.AND P0, PT, R46, UR60, PT ;  /* 0x0000003c2e007c0c */ /* 0x000fe2000bf06270 */
[----:B------:R2:W-:Y:S01]  /*ce520*/  @P5 STG.E.U16 desc[UR8][R52.64], R51 ;  /* 0x0000003334005986 */ /* 0x0005e2000c101508 */
[----:B------:R-:W-:Y:S01]  /*ce530*/  ISETP.LT.AND P2, PT, R60, UR38, !P2 ;  /* 0x000000263c007c0c */ /* 0x000fe2000d741270 */
[----:B------:R-:W1:Y:S01]  /*ce540*/  LDCU UR76, c[0x0][0x398] ;  /* 0x00007300ff4c77ac */ /* 0x000e620008000800 */
[----:B------:R-:W1:Y:S01]  /*ce550*/  LDCU UR60, c[0x0][0x398] ;  /* 0x00007300ff3c77ac */ /* 0x000e620008000800 */
[----:B0-----:R-:W-:Y:S01]  /*ce560*/  IMAD.WIDE R48, R47, 0x2, R2 ;  /* 0x000000022f307825 */ /* 0x001fe200078e0202 */
[----:B------:R-:W4:Y:S01]  /*ce570*/  LDL.LU R6, [R1+0x248] ;  /* 0x0002480001067983 */ /* 0x000f220000300800 */
[----:B--2---:R-:W-:-:S02]  /*ce580*/  PRMT R53, R5, 0x7632, R53 ;  /* 0x0000763205357816 */ /* 0x004fc40000000035 */
[----:B------:R-:W-:Y:S01]  /*ce590*/  IMAD.WIDE R46, R47, 0x2, R44 ;  /* 0x000000022f2e7825 */ /* 0x000fe200078e022c */
[----:B------:R0:W-:Y:S01]  /*ce5a0*/  @P3 STG.E.U16 desc[UR8][R48.64], R5 ;  /* 0x0000000530003986 */ /* 0x0001e2000c101508 */
[----:B------:R-:W-:Y:S01]  /*ce5b0*/  ISETP.LT.AND P5, PT, R61, UR45, !P0 ;  /* 0x0000002d3d007c0c */ /* 0x000fe2000c7a1270 */
[----:B------:R-:W2:Y:S02]  /*ce5c0*/  LDCU UR38, c[0x0][0x3b8] ;  /* 0x00007700ff2677ac */ /* 0x000ea40008000800 */
[----:B------:R1:W-:Y:S01]  /*ce5d0*/  @P4 STG.E.U16 desc[UR8][R46.64], R53 ;  /* 0x000000352e004986 */ /* 0x0003e2000c101508 */
[----:B------:R-:W-:Y:S01]  /*ce5e0*/  VIADD R52, R59, 0x29 ;  /* 0x000000293b347836 */ /* 0x000fe20000000000 */
[----:B------:R-:W2:Y:S02]  /*ce5f0*/  LDCU UR45, c[0x0][0x398] ;  /* 0x00007300ff2d77ac */ /* 0x000ea40008000800 */
[----:B0-----:R-:W2:Y:S01]  /*ce600*/  LDL.LU R5, [R1+0x25c] ;  /* 0x00025c0001057983 */ /* 0x001ea20000300800 */
[----:B-1----:R-:W-:-:S04]  /*ce610*/  IMAD.WIDE R46, R50, 0x2, R2 ;  /* 0x00000002322e7825 */ /* 0x002fc800078e0202 */
[----:B------:R-:W-:Y:S01]  /*ce620*/  IMAD.WIDE R48, R50, 0x2, R44 ;  /* 0x0000000232307825 */ /* 0x000fe200078e022c */
[----:B---3--:R-:W-:Y:S01]  /*ce630*/  PRMT R50, R4, 0x7632, R50 ;  /* 0x0000763204327816 */ /* 0x008fe20000000032 */
[----:B------:R0:W-:Y:S04]  /*ce640*/  @P6 STG.E.U16 desc[UR8][R46.64], R4 ;  /* 0x000000042e006986 */ /* 0x0001e8000c101508 */
[----:B0-----:R-:W3:Y:S01]  /*ce650*/  LDL.LU R4, [R1+0x24c] ;  /* 0x00024c0001047983 */ /* 0x001ee20000300800 */
[----:B------:R-:W-:Y:S01]  /*ce660*/  ISETP.GE.AND P3, PT, R52, UR35, PT ;  /* 0x0000002334007c0c */ /* 0x000fe2000bf66270 */
[----:B------:R-:W-:Y:S01]  /*ce670*/  VIADD R53, R59, 0x2a ;  /* 0x0000002a3b357836 */ /* 0x000fe20000000000 */
[----:B------:R-:W-:Y:S01]  /*ce680*/  ISETP.LT.AND P0, PT, R60, UR75, !P0 ;  /* 0x0000004b3c007c0c */ /* 0x000fe2000c701270 */
[C---:B------:R-:W-:Y:S01]  /*ce690*/  IMAD.WIDE R46, R54.reuse, 0x2, R2 ;  /* 0x00000002362e7825 */ /* 0x040fe200078e0202 */
[----:B------:R-:W-:Y:S01]  /*ce6a0*/  ISETP.LT.AND P4, PT, R61, UR59, !P3 ;  /* 0x0000003b3d007c0c */ /* 0x000fe2000df81270 */
[----:B------:R0:W-:Y:S01]  /*ce6b0*/  @P2 STG.E.U16 desc[UR8][R48.64], R50 ;  /* 0x0000003230002986 */ /* 0x0001e2000c101508 */
[----:B------:R-:W-:Y:S01]  /*ce6c0*/  ISETP.GE.AND P6, PT, R53, UR36, PT ;  /* 0x0000002435007c0c */ /* 0x000fe2000bfc6270 */
[----:B------:R-:W-:Y:S01]  /*ce6d0*/  VIADD R51, R54, UR33 ;  /* 0x0000002136337c36 */ /* 0x000fe20008000000 */
[----:B------:R-:W-:Y:S01]  /*ce6e0*/  ISETP.LT.AND P3, PT, R60, UR43, !P3 ;  /* 0x0000002b3c007c0c */ /* 0x000fe2000df61270 */
[----:B------:R-:W-:Y:S01]  /*ce6f0*/  VIADD R53, R59, 0x2b ;  /* 0x0000002b3b357836 */ /* 0x000fe20000000000 */
[----:B------:R1:W-:Y:S01]  /*ce700*/  @P5 STG.E.U16 desc[UR8][R46.64], R57 ;  /* 0x000000392e005986 */ /* 0x0003e2000c101508 */
[----:B------:R-:W-:Y:S01]  /*ce710*/  ISETP.LT.AND P2, PT, R61, UR56, !P6 ;  /* 0x000000383d007c0c */ /* 0x000fe2000f741270 */
[----:B------:R-:W2:Y:S01]  /*ce720*/  LDCU UR75, c[0x0][0x3b8] ;  /* 0x00007700ff4b77ac */ /* 0x000ea20008000800 */
[----:B------:R-:W2:Y:S01]  /*ce730*/  LDCU UR35, c[0x0][0x398] ;  /* 0x00007300ff2377ac */ /* 0x000ea20008000800 */
[----:B0-----:R-:W-:Y:S01]  /*ce740*/  IMAD.WIDE R48, R54, 0x2, R44 ;  /* 0x0000000236307825 */ /* 0x001fe200078e022c */
[----:B------:R-:W-:-:S02]  /*ce750*/  PRMT R54, R57, 0x7632, R54 ;  /* 0x0000763239367816 */ /* 0x000fc40000000036 */
[----:B------:R-:W-:Y:S01]  /*ce760*/  ISETP.GE.AND P5, PT, R53, UR31, PT ;  /* 0x0000001f35007c0c */ /* 0x000fe2000bfa6270 */
[C---:B------:R-:W-:Y:S01]  /*ce770*/  VIADD R52, R51.reuse, UR26 ;  /* 0x0000001a33347c36 */ /* 0x040fe20008000000 */
[----:B-1----:R-:W3:Y:S01]  /*ce780*/  LDL.LU R57, [R1+0x230] ;  /* 0x0002300001397983 */ /* 0x002ee20000300800 */
[----:B------:R-:W-:Y:S01]  /*ce790*/  IMAD.WIDE R46, R51, 0x2, R2 ;  /* 0x00000002332e7825 */ /* 0x000fe200078e0202 */
[----:B------:R-:W-:Y:S01]  /*ce7a0*/  ISETP.LT.AND P6, PT, R60, UR32, !P6 ;  /* 0x000000203c007c0c */ /* 0x000fe2000f7c1270 */
[----:B------:R-:W0:Y:S01]  /*ce7b0*/  LDCU UR33, c[0x0][0x39c] ;  /* 0x00007380ff2177ac */ /* 0x000e220008000800 */
[----:B------:R1:W-:Y:S01]  /*ce7c0*/  @P0 STG.E.U16 desc[UR8][R48.64], R54 ;  /* 0x0000003630000986 */ /* 0x0003e2000c101508 */
[----:B------:R-:W-:Y:S01]  /*ce7d0*/  ISETP.LT.AND P0, PT, R61, UR58, !P5 ;  /* 0x0000003a3d007c0c */ /* 0x000fe2000ef01270 */
[----:B------:R-:W-:Y:S01]  /*ce7e0*/  VIADD R50, R52, UR44 ;  /* 0x0000002c34327c36 */ /* 0x000fe20008000000 */
[----:B------:R-:W0:Y:S01]  /*ce7f0*/  LDCU UR26, c[0x0][0x39c] ;  /* 0x00007380ff1a77ac */ /* 0x000e220008000800 */
[----:B------:R0:W-:Y:S01]  /*ce800*/  @P4 STG.E.U16 desc[UR8][R46.64], R58 ;  /* 0x0000003a2e004986 */ /* 0x0001e2000c101508 */
[----:B------:R-:W-:Y:S01]  /*ce810*/  ISETP.LT.AND P5, PT, R60, UR55, !P5 ;  /* 0x000000373c007c0c */ /* 0x000fe2000efa1270 */
[----:B------:R-:W2:Y:S01]  /*ce820*/  LDCU UR59, c[0x0][0x398] ;  /* 0x00007300ff3b77ac */ /* 0x000ea20008000800 */
[----:B------:R-:W2:Y:S01]  /*ce830*/  LDCU UR36, c[0x0][0x398] ;  /* 0x00007300ff2477ac */ /* 0x000ea20008000800 */
[----:B-1----:R-:W-:-:S02]  /*ce840*/  VIADD R54, R59, 0x2c ;  /* 0x0000002c3b367836 */ /* 0x002fc40000000000 */
[----:B------:R-:W-:Y:S01]  /*ce850*/  IMAD.WIDE R48, R51, 0x2, R44 ;  /* 0x0000000233307825 */ /* 0x000fe200078e022c */
[----:B------:R-:W-:Y:S01]  /*ce860*/  PRMT R51, R58, 0x7632, R51 ;  /* 0x000076323a337816 */ /* 0x000fe20000000033 */
[----:B------:R-:W1:Y:S01]  /*ce870*/  LDCU UR44, c[0x0][0x39c] ;  /* 0x00007380ff2c77ac */ /* 0x000e620008000800 */
[----:B0-----:R-:W3:Y:S01]  /*ce880*/  LDL.LU R58, [R1+0x220] ;  /* 0x00022000013a7983 */ /* 0x001ee20000300800 */
[----:B------:R-:W-:Y:S01]  /*ce890*/  IMAD.WIDE R46, R52, 0x2, R2 ;  /* 0x00000002342e7825 */ /* 0x000fe200078e0202 */
[----:B------:R-:W-:Y:S01]  /*ce8a0*/  ISETP.GE.AND P4, PT, R54, UR74, PT ;  /* 0x0000004a36007c0c */ /* 0x000fe2000bf86270 */
[----:B------:R-:W0:Y:S01]  /*ce8b0*/  LDCU UR43, c[0x0][0x3b8] ;  /* 0x00007700ff2b77ac */ /* 0x000e220008000800 */
[----:B------:R1:W-:Y:S01]  /*ce8c0*/  @P3 STG.E.U16 desc[UR8][R48.64], R51 ;  /* 0x0000003330003986 */ /* 0x0003e2000c101508 */
[----:B------:R-:W-:Y:S01]  /*ce8d0*/  VIADD R54, R59, 0x2d ;  /* 0x0000002d3b367836 */ /* 0x000fe20000000000 */
[----:B------:R-:W-:Y:S01]  /*ce8e0*/  ISETP.LT.AND P3, PT, R61, UR73, !P4 ;  /* 0x000000493d007c0c */ /* 0x000fe2000e761270 */
[----:B------:R-:W-:Y:S01]  /*ce8f0*/  VIADD R53, R50, UR57 ;  /* 0x0000003932357c36 */ /* 0x000fe20008000000 */
[----:B------:R0:W-:Y:S01]  /*ce900*/  @P2 STG.E.U16 desc[UR8][R46.64], R11 ;  /* 0x0000000b2e002986 */ /* 0x0001e2000c101508 */
[----:B------:R-:W-:Y:S01]  /*ce910*/  ISETP.LT.AND P4, PT, R60, UR54, !P4 ;  /* 0x000000363c007c0c */ /* 0x000fe2000e781270 */
[----:B------:R-:W2:Y:S01]  /*ce920*/  LDCU UR56, c[0x0][0x398] ;  /* 0x00007300ff3877ac */ /* 0x000ea20008000800 */
[----:B------:R-:W-:Y:S01]  /*ce930*/  ISETP.GE.AND P2, PT, R54, UR28, PT ;  /* 0x0000001c36007c0c */ /* 0x000fe2000bf46270 */
[----:B------:R-:W2:Y:S01]  /*ce940*/  LDCU UR31, c[0x0][0x398] ;  /* 0x00007300ff1f77ac */ /* 0x000ea20008000800 */
[----:B-1----:R-:W-:Y:S01]  /*ce950*/  IMAD.WIDE R48, R52, 0x2, R44 ;  /* 0x0000000234307825 */ /* 0x002fe200078e022c */
[----:B------:R-:W-:Y:S01]  /*ce960*/  PRMT R52, R11, 0x7632, R52 ;  /* 0x000076320b347816 */ /* 0x000fe20000000034 */
[----:B------:R-:W1:Y:S01]  /*ce970*/  LDCU UR32, c[0x0][0x3b8] ;  /* 0x00007700ff2077ac */ /* 0x000e620008000800 */
[----:B0-----:R-:W3:Y:S01]  /*ce980*/  LDL.LU R11, [R1+0x234] ;  /* 0x00023400010b7983 */ /* 0x001ee20000300800 */
[----:B------:R-:W-:Y:S01]  /*ce990*/  IMAD.WIDE R46, R50, 0x2, R2 ;  /* 0x00000002322e7825 */ /* 0x000fe200078e0202 */
[----:B------:R-:W0:Y:S02]  /*ce9a0*/  LDCU UR57, c[0x0][0x39c] ;  /* 0x00007380ff3977ac */ /* 0x000e240008000800 */
[----:B------:R1:W-:Y:S01]  /*ce9b0*/  @P6 STG.E.U16 desc[UR8][R48.64], R52 ;  /* 0x0000003430006986 */ /* 0x0003e2000c101508 */
[----:B------:R-:W-:Y:S01]  /*ce9c0*/  VIADD R54, R59, 0x2e ;  /* 0x0000002e3b367836 */ /* 0x000fe20000000000 */
[----:B------:R-:W-:Y:S01]  /*ce9d0*/  ISETP.LT.AND P6, PT, R61, UR72, !P2 ;  /* 0x000000483d007c0c */ /* 0x000fe2000d7c1270 */
[----:B------:R-:W-:Y:S01]  /*ce9e0*/  VIADD R51, R53, UR48 ;  /* 0x0000003035337c36 */ /* 0x000fe20008000000 */
[----:B------:R-:W-:Y:S01]  /*ce9f0*/  ISETP.LT.AND P2, PT, R60, UR71, !P2 ;  /* 0x000000473c007c0c */ /* 0x000fe2000d741270 */
[----:B------:R-:W0:Y:S01]  /*cea00*/  LDCU UR58, c[0x0][0x398] ;  /* 0x00007300ff3a77ac */ /* 0x000e220008000800 */
[----:B------:R-:W0:Y:S01]  /*cea10*/  LDCU UR74, c[0x0][0x398] ;  /* 0x00007300ff4a77ac */ /* 0x000e220008000800 */
[----:B-1----:R-:W-:Y:S01]  /*cea20*/  IMAD.WIDE R48, R50, 0x2, R44 ;  /* 0x0000000232307825 */ /* 0x002fe200078e022c */
[----:B------:R-:W1:Y:S03]  /*cea30*/  LDCU UR48, c[0x0][0x39c] ;  /* 0x00007380ff3077ac */ /* 0x000e660008000800 */
        /* <DEDUP_REMOVED lines=10> */
[----:B------:R-:W-:Y:S01]  /*ceae0*/  ISETP.GE.AND P0, PT, R54, UR53, PT ;  /* 0x0000003536007c0c */ /* 0x000fe2000bf06270 */
[----:B------:R-:W-:Y:S01]  /*ceaf0*/  VIADD R54, R59, 0x2f ;  /* 0x0000002f3b367836 */ /* 0x000fe20000000000 */
[----:B------:R-:W0:Y:S01]  /*ceb00*/  LDCU UR53, c[0x0][0x398] ;  /* 0x00007300ff3577ac */ /* 0x000e220008000800 */
[----:B------:R1:W-:Y:S01]  /*ceb10*/  @P5 STG.E.U16 desc[UR8][R48.64], R50 ;  /* 0x0000003230005986 */ /* 0x0003e2000c101508 */
[----:B------:R-:W-:-:S03]  /*ceb20*/  ISETP.LT.AND P5, PT, R61, UR16, !P0 ;  /* 0x000000103d007c0c */ /* 0x000fc6000c7a1270 */
[----:B----4-:R-:W4:Y:S01]  /*ceb30*/  LDL.LU R10, [R1+0x224] ;  /* 0x00022400010a7983 */ /* 0x010f220000300800 */
[C---:B------:R-:W-:Y:S01]  /*ceb40*/  IMAD.WIDE R46, R53.reuse, 0x2, R2 ;  /* 0x00000002352e7825 */ /* 0x040fe200078e0202 */
[----:B------:R-:W0:Y:S03]  /*ceb50*/  LDCU UR16, c[0x0][0x398] ;  /* 0x00007300ff1077ac */ /* 0x000e260008000800 */
[----:B-1----:R-:W-:Y:S01]  /*ceb60*/  IMAD.WIDE R48, R53, 0x2, R44 ;  /* 0x0000000235307825 */ /* 0x002fe200078e022c */
[----:B------:R-:W-:Y:S01]  /*ceb70*/  PRMT R53, R7, 0x7632, R53 ;  /* 0x0000763207357816 */ /* 0x000fe20000000035 */
[----:B------:R1:W-:Y:S01]  /*ceb80*/  @P3 STG.E.U16 desc[UR8][R46.64], R7 ;  /* 0x000000072e003986 */ /* 0x0003e2000c101508 */
[----:B------:R-:W-:Y:S02]  /*ceb90*/  ISETP.GE.AND P3, PT, R54, UR70, PT ;  /* 0x0000004636007c0c */ /* 0x000fe4000bf66270 */
[----:B------:R-:W-:Y:S01]  /*ceba0*/  ISETP.LT.AND P0, PT, R60, UR37, !P0 ;  /* 0x000000253c007c0c */ /* 0x000fe2000c701270 */
[----:B------:R0:W-:Y:S01]  /*cebb0*/  @P4 STG.E.U16 desc[UR8][R48.64], R53 ;  /* 0x0000003530004986 */ /* 0x0001e2000c101508 */
[----:B------:R-:W-:-:S03]  /*cebc0*/  ISETP.LT.AND P4, PT, R61, UR51, !P3 ;  /* 0x000000333d007c0c */ /* 0x000fc6000df81270 */
[----:B-1----:R-:W4:Y:S01]  /*cebd0*/  LDL.LU R7, [R1+0x238] ;  /* 0x0002380001077983 */ /* 0x002f220000300800 */
[C---:B------:R-:W-:Y:S01]  /*cebe0*/  IMAD.WIDE R46, R51.reuse, 0x2, R2 ;  /* 0x00000002332e7825 */ /* 0x040fe200078e0202 */
[----:B------:R-:W1:Y:S03]  /*cebf0*/  LDCU UR70, c[0x0][0x398] ;  /* 0x00007300ff4677ac */ /* 0x000e660008000800 */
[----:B0-----:R-:W-:Y:S01]  /*cec00*/  IMAD.WIDE R48, R51, 0x2, R44 ;  /* 0x0000000233307825 */ /* 0x001fe200078e022c */
[----:B------:R-:W0:Y:S03]  /*cec10*/  LDCU UR37, c[0x0][0x3b8] ;  /* 0x00007700ff2577ac */ /* 0x000e260008000800 */
[----:B------:R-:W-:Y:S01]  /*cec20*/  VIADD R50, R52, UR34 ;  /* 0x0000002234327c36 */ /* 0x000fe20008000000 */
[----:B--2---:R-:W-:Y:S01]  /*cec30*/  PRMT R55, R5, 0x7632, R55 ;  /* 0x0000763205377816 */ /* 0x004fe20000000037 */
[----:B------:R2:W-:Y:S01]  /*cec40*/  @P6 STG.E.U16 desc[UR8][R46.64], R6 ;  /* 0x000000062e006986 */ /* 0x0005e2000c101508 */
[----:B------:R-:W-:Y:S01]  /*cec50*/  PRMT R51, R6, 0x7632, R51 ;  /* 0x0000763206337816 */ /* 0x000fe20000000033 */
[----:B------:R-:W-:Y:S01]  /*cec60*/  VIADD R54, R59, 0x30 ;  /* 0x000000303b367836 */ /* 0x000fe20000000000 */
[----:B------:R-:W-:Y:S01]  /*cec70*/  ISETP.LT.AND P3, PT, R60, UR41, !P3 ;  /* 0x000000293c007c0c */ /* 0x000fe2000df61270 */
[----:B------:R-:W-:Y:S01]  /*cec80*/  VIADD R53, R50, UR22 ;  /* 0x0000001632357c36 */ /* 0x000fe20008000000 */
[----:B------:R-:W0:Y:S01]  /*cec90*/  LDCU UR34, c[0x0][0x39c] ;  /* 0x00007380ff2277ac */ /* 0x000e220008000800 */
[----:B------:R1:W-:Y:S01]  /*ceca0*/  @P2 STG.E.U16 desc[UR8][R48.64], R51 ;  /* 0x0000003330002986 */ /* 0x0003e2000c101508 */
[----:B------:R-:W0:Y:S01]  /*cecb0*/  LDCU UR51, c[0x0][0x398] ;  /* 0x00007300ff3377ac */ /* 0x000e220008000800 */
[----:B--2---:R-:W-:-:S02]  /*cecc0*/  IMAD.WIDE R46, R52, 0x2, R2 ;  /* 0x00000002342e7825 */ /* 0x004fc400078e0202 */
[----:B------:R-:W2:Y:S01]  /*cecd0*/  LDL.LU R6, [R1+0x228] ;  /* 0x0002280001067983 */ /* 0x000ea20000300800 */
[----:B------:R-:W-:Y:S01]  /*cece0*/  ISETP.GE.AND P6, PT, R54, UR69, PT ;  /* 0x0000004536007c0c */ /* 0x000fe2000bfc6270 */
[----:B------:R-:W0:Y:S02]  /*cecf0*/  LDCU UR22, c[0x0][0x39c] ;  /* 0x00007380ff1677ac */ /* 0x000e240008000800 */
[----:B------:R0:W-:Y:S01]  /*ced00*/  @P5 STG.E.U16 desc[UR8][R46.64], R5 ;  /* 0x000000052e005986 */ /* 0x0001e2000c101508 */
[----:B-1----:R-:W-:Y:S01]  /*ced10*/  IMAD.WIDE R48, R52, 0x2, R44 ;  /* 0x0000000234307825 */ /* 0x002fe200078e022c */
[----:B------:R-:W-:Y:S01]  /*ced20*/  IADD3 R51, PT, PT, R53, UR40, RZ ;  /* 0x0000002835337c10 */ /* 0x000fe2000fffe0ff */
[----:B------:R-:W1:Y:S03]  /*ced30*/  LDCU UR69, c[0x0][0x398] ;  /* 0x00007300ff4577ac */ /* 0x000e660008000800 */
[----:B------:R3:W-:Y:S01]  /*ced40*/  @P0 STG.E.U16 desc[UR8][R48.64], R55 ;  /* 0x0000003730000986 */ /* 0x0007e2000c101508 */
[----:B------:R-:W-:Y:S01]  /*ced50*/  VIADD R54, R59, 0x31 ;  /* 0x000000313b367836 */ /* 0x000fe20000000000 */
[----:B------:R-:W-:Y:S01]  /*ced60*/  ISETP.LT.AND P2, PT, R61, UR39, !P6 ;  /* 0x000000273d007c0c */ /* 0x000fe2000f741270 */
[----:B------:R-:W1:Y:S01]  /*ced70*/  LDCU UR41, c[0x0][0x3b8] ;  /* 0x00007700ff2977ac */ /* 0x000e620008000800 */
[----:B0-----:R-:W2:Y:S01]  /*ced80*/  LDL.LU R5, [R1+0x23c] ;  /* 0x00023c0001057983 */ /* 0x001ea20000300800 */
[C---:B------:R-:W-:Y:S01]  /*ced90*/  IMAD.WIDE R46, R50.reuse, 0x2, R2 ;  /* 0x00000002322e7825 */ /* 0x040fe200078e0202 */
[----:B------:R-:W0:Y:S03]  /*ceda0*/  LDCU UR40, c[0x0][0x39c] ;  /* 0x00007380ff2877ac */ /* 0x000e260008000800 */
[----:B---3--:R-:W-:Y:S01]  /*cedb0*/  IMAD.WIDE R48, R50, 0x2, R44 ;  /* 0x0000000232307825 */ /* 0x008fe200078e022c */
[----:B------:R-:W-:Y:S01]  /*cedc0*/  PRMT R50, R4, 0x7632, R50 ;  /* 0x0000763204327816 */ /* 0x000fe20000000032 */
[----:B------:R3:W-:Y:S01]  /*cedd0*/  @P4 STG.E.U16 desc[UR8][R46.64], R4 ;  /* 0x000000042e004986 */ /* 0x0007e2000c101508 */
[----:B------:R-:W-:Y:S01]  /*cede0*/  ISETP.GE.AND P5, PT, R54, UR6, PT ;  /* 0x0000000636007c0c */ /* 0x000fe2000bfa6270 */
[----:B------:R-:W-:Y:S01]  /*cedf0*/  VIADD R52, R51, UR52 ;  /* 0x0000003433347c36 */ /* 0x000fe20008000000 */
[----:B------:R-:W-:Y:S01]  /*cee00*/  ISETP.LT.AND P6, PT, R60, UR25, !P6 ;  /* 0x000000193c007c0c */ /* 0x000fe2000f7c1270 */
[----:B------:R-:W0:Y:S01]  /*cee10*/  LDCU UR39, c[0x0][0x398] ;  /* 0x00007300ff2777ac */ /* 0x000e220008000800 */
[----:B---3--:R-:W3:Y:S01]  /*cee20*/  LDL.LU R4, [R1+0x22c] ;  /* 0x00022c0001047983 */ /* 0x008ee20000300800 */
[----:B------:R-:W-:Y:S01]  /*cee30*/  VIADD R54, R59, 0x32 ;  /* 0x000000323b367836 */ /* 0x000fe20000000000 */
[----:B------:R-:W-:Y:S01]  /*cee40*/  ISETP.LT.AND P0, PT, R61, UR67, !P5 ;  /* 0x000000433d007c0c */ /* 0x000fe2000ef01270 */
[----:B------:R-:W-:Y:S01]  /*cee50*/  IMAD.WIDE R46, R53, 0x2, R2 ;  /* 0x00000002352e7825 */ /* 0x000fe200078e0202 */
[----:B------:R0:W-:Y:S01]  /*cee60*/  @P3 STG.E.U16 desc[UR8][R48.64], R50 ;  /* 0x0000003230003986 */ /* 0x0001e2000c101508 */
[----:B------:R-:W1:Y:S01]  /*cee70*/  LDCU UR25, c[0x0][0x3b8] ;  /* 0x00007700ff1977ac */ /* 0x000e620008000800 */
[----:B------:R-:W-:Y:S01]  /*cee80*/  ISETP.GE.AND P4, PT, R54, UR50, PT ;  /* 0x0000003236007c0c */ /* 0x000fe2000bf86270 */
[----:B------:R-:W-:Y:S01]  /*cee90*/  VIADD R54, R59, 0x33 ;  /* 0x000000333b367836 */ /* 0x000fe20000000000 */
[----:B------:R-:W-:Y:S01]  /*ceea0*/  ISETP.LT.AND P5, PT, R60, UR66, !P5 ;  /* 0x000000423c007c0c */ /* 0x000fe2000efa1270 */
[----:B------:R1:W-:Y:S01]  /*ceeb0*/  @P2 STG.E.U16 desc[UR8][R46.64], R57 ;  /* 0x000000392e002986 */ /* 0x0003e2000c101508 */
[----:B------:R-:W-:Y:S01]  /*ceec0*/  ISETP.LT.AND P3, PT, R61, UR27, !P4 ;  /* 0x0000001b3d007c0c */ /* 0x000fe2000e761270 */
[----:B------:R-:W2:Y:S01]  /*ceed0*/  LDCU UR6, c[0x0][0x398] ;  /* 0x00007300ff0677ac */ /* 0x000ea20008000800 */
[----:B------:R-:W2:Y:S01]  /*ceee0*/  LDCU UR52, c[0x0][0x39c] ;  /* 0x00007380ff3477ac */ /* 0x000ea20008000800 */
[----:B0-----:R-:W-:Y:S01]  /*ceef0*/  IMAD.WIDE R48, R53, 0x2, R44 ;  /* 0x0000000235307825 */ /* 0x001fe200078e022c */
[----:B------:R-:W-:-:S02]  /*cef00*/  PRMT R53, R57, 0x7632, R53 ;  /* 0x0000763239357816 */ /* 0x000fc40000000035 */
[----:B------:R-:W-:Y:S01]  /*cef10*/  ISETP.GE.AND P2, PT, R54, UR65, PT ;  /* 0x0000004136007c0c */ /* 0x000fe2000bf46270 */
[----:B------:R-:W-:Y:S01]  /*cef20*/  VIADD R50, R52, UR68 ;  /* 0x0000004434327c36 */ /* 0x000fe20008000000 */
[----:B-1----:R-:W3:Y:S01]  /*cef30*/  LDL.LU R57, [R1+0x210] ;  /* 0x0002100001397983 */ /* 0x002ee20000300800 */
[----:B------:R-:W-:Y:S01]  /*cef40*/  IMAD.WIDE R46, R51, 0x2, R2 ;  /* 0x00000002332e7825 */ /* 0x000fe200078e0202 */
[----:B------:R-:W-:Y:S01]  /*cef50*/  ISETP.LT.AND P4, PT, R60, UR10, !P4 ;  /* 0x0000000a3c007c0c */ /* 0x000fe2000e781270 */
[----:B------:R-:W0:Y:S01]  /*cef60*/  LDCU UR67, c[0x0][0x398] ;  /* 0x00007300ff4377ac */ /* 0x000e220008000800 */
[----:B------:R1:W-:Y:S01]  /*cef70*/  @P6 STG.E.U16 desc[UR8][R48.64], R53 ;  /* 0x0000003530006986 */ /* 0x0003e2000c101508 */
[----:B------:R-:W-:Y:S01]  /*cef80*/  VIADD R54, R59, 0x34 ;  /* 0x000000343b367836 */ /* 0x000fe20000000000 */
[----:B------:R-:W-:Y:S01]  /*cef90*/  ISETP.LT.AND P6, PT, R61, UR4, !P2 ;  /* 0x000000043d007c0c */ /* 0x000fe2000d7c1270 */
[----:B------:R-:W0:Y:S01]  /*cefa0*/  LDCU UR50, c[0x0][0x398] ;  /* 0x00007300ff3277ac */ /* 0x000e220008000800 */
[----:B------:R1:W-:Y:S02]  /*cefb0*/  @P0 STG.E.U16 desc[UR8][R46.64], R58 ;  /* 0x0000003a2e000986 */ /* 0x0003e4000c101508 */
[----:B------:R-:W-:Y:S01]  /*cefc0*/  ISETP.GE.AND P0, PT, R54, UR64, PT ;  /* 0x0000004036007c0c */ /* 0x000fe2000bf06270 */
[----:B------:R-:W0:Y:S01]  /*cefd0*/  LDCU UR68, c[0x0][0x39c] ;  /* 0x00007380ff4477ac */ /* 0x000e220008000800 */
[----:B------:R-:W0:Y:S01]  /*cefe0*/  LDCU UR66, c[0x0][0x3b8] ;  /* 0x00007700ff4277ac */ /* 0x000e220008000800 */
[----:B-1----:R-:W-:Y:S01]  /*ceff0*/  IMAD.WIDE R48, R51, 0x2, R44 ;  /* 0x0000000233307825 */ /* 0x002fe200078e022c */
[----:B------:R-:W-:-:S02]  /*cf000*/  PRMT R51, R58, 0x7632, R51 ;  /* 0x000076323a337816 */ /* 0x000fc40000000033 */
[----:B------:R-:W-:Y:S01]  /*cf010*/  ISETP.LT.AND P2, PT, R60, UR20, !P2 ;  /* 0x000000143c007c0c */ /* 0x000fe2000d741270 */
[----:B------:R-:W3:Y:S01]  /*cf020*/  LDL.LU R58, [R1+0x200] ;  /* 0x00020000013a7983 */ /* 0x000ee20000300800 */
[----:B------:R-:W-:Y:S01]  /*cf030*/  IMAD.WIDE R46, R52, 0x2, R2 ;  /* 0x00000002342e7825 */ /* 0x000fe200078e0202 */
[----:B------:R-:W1:Y:S02]  /*cf040*/  LDCU UR27, c[0x0][0x398] ;  /* 0x00007300ff1b77ac */ /* 0x000e640008000800 */
        /* <DEDUP_REMOVED lines=9> */
[----:B0-----:R-:W-:Y:S01]  /*cf0e0*/  IMAD.WIDE R48, R52, 0x2, R44 ;  /* 0x0000000234307825 */ /* 0x001fe200078e022c */
[----:B------:R-:W-:Y:S01]  /*cf0f0*/  PRMT R52, R11, 0x7632, R52 ;  /* 0x000076320b347816 */ /* 0x000fe20000000034 */
[----:B------:R-:W0:Y:S01]  /*cf100*/  LDCU UR12, c[0x0][0x39c] ;  /* 0x00007380ff0c77ac */ /* 0x000e220008000800 */
[----:B-1----:R-:W3:Y:S01]  /*cf110*/  LDL.LU R11, [R1+0x214] ;  /* 0x00021400010b7983 */ /* 0x002ee20000300800 */
[----:B------:R-:W-:Y:S01]  /*cf120*/  IMAD.WIDE R46, R50, 0x2, R2 ;  /* 0x00000002322e7825 */ /* 0x000fe200078e0202 */
[----:B------:R-:W1:Y:S02]  /*cf130*/  LDCU UR4, c[0x0][0x398] ;  /* 0x00007300ff0477ac */ /* 0x000e640008000800 */
[----:B------:R0:W-:Y:S01]  /*cf140*/  @P4 STG.E.U16 desc[UR8][R48.64], R52 ;  /* 0x0000003430004986 */ /* 0x0001e2000c101508 */
[----:B------:R-:W-:Y:S01]  /*cf150*/  VIADD R54, R59, 0x36 ;  /* 0x000000363b367836 */ /* 0x000fe20000000000 */
[----:B------:R-:W-:Y:S01]  /*cf160*/  ISETP.LT.AND P4, PT, R61, UR62, !P3 ;  /* 0x0000003e3d007c0c */ /* 0x000fe2000df81270 */
[----:B------:R-:W-:Y:S01]  /*cf170*/  VIADD R51, R53, UR29 ;  /* 0x0000001d35337c36 */ /* 0x000fe20008000000 */
[----:B------:R-:W-:Y:S01]  /*cf180*/  ISETP.LT.AND P3, PT, R60, UR61, !P3 ;  /* 0x0000003d3c007c0c */ /* 0x000fe2000df61270 */
[----:B------:R-:W1:Y:S01]  /*cf190*/  LDCU UR64, c[0x0][0x398] ;  /* 0x00007300ff4077ac */ /* 0x000e620008000800 */
[----:B------:R-:W1:Y:S01]  /*cf1a0*/  LDCU UR20, c[0x0][0x3b8] ;  /* 0x00007700ff1477ac */ /* 0x000e620008000800 */
[----:B0-----:R-:W-:Y:S01]  /*cf1b0*/  IMAD.WIDE R48, R50, 0x2, R44 ;  /* 0x0000000232307825 */ /* 0x001fe200078e022c */
        /* <DEDUP_REMOVED lines=46> */
[----:B------:R-:W1:Y:S04]  /*cf4a0*/  LDCU UR33, c[0x0][0x398] ;  /* 0x00007300ff2177ac */ /* 0x000e680008000800 */
[----:B------:R3:W-:Y:S01]  /*cf4b0*/  @P6 STG.E.U16 desc[UR8][R48.64], R55 ;  /* 0x0000003730006986 */ /* 0x0007e2000c101508 */
[----:B------:R-:W1:Y:S03]  /*cf4c0*/  LDCU UR45, c[0x0][0x3b8] ;  /* 0x00007700ff2d77ac */ /* 0x000e660008000800 */
[----:B0-----:R-:W2:Y:S01]  /*cf4d0*/  LDL.LU R5, [R1+0x21c] ;  /* 0x00021c0001057983 */ /* 0x001ea20000300800 */
[----:B------:R-:W-:-:S04]  /*cf4e0*/  IMAD.WIDE R46, R50, 0x2, R2 ;  /* 0x00000002322e7825 */ /* 0x000fc800078e0202 */
[----:B---3--:R-:W-:Y:S01]  /*cf4f0*/  IMAD.WIDE R48, R50, 0x2, R44 ;  /* 0x0000000232307825 */ /* 0x008fe200078e022c */
[----:B------:R-:W-:Y:S01]  /*cf500*/  PRMT R50, R4, 0x7632, R50 ;  /* 0x0000763204327816 */ /* 0x000fe20000000032 */
[----:B------:R0:W-:Y:S04]  /*cf510*/  @P0 STG.E.U16 desc[UR8][R46.64], R4 ;  /* 0x000000042e000986 */ /* 0x0001e8000c101508 */
[----:B0-----:R-:W3:Y:S01]  /*cf520*/  LDL.LU R4, [R1+0x20c] ;  /* 0x00020c0001047983 */ /* 0x001ee20000300800 */
[----:B------:R-:W-:Y:S01]  /*cf530*/  VIADD R54, R59, 0x39 ;  /* 0x000000393b367836 */ /* 0x000fe20000000000 */
[----:B------:R-:W-:Y:S01]  /*cf540*/  ISETP.LT.AND P3, PT, R61, UR35, !P4 ;  /* 0x000000233d007c0c */ /* 0x000fe2000e761270 */
[----:B------:R-:W-:Y:S01]  /*cf550*/  IMAD.WIDE R46, R53, 0x2, R2 ;  /* 0x00000002352e7825 */ /* 0x000fe200078e0202 */
[----:B------:R-:W-:Y:S01]  /*cf560*/  ISETP.LT.AND P4, PT, R60, UR59, !P4 ;  /* 0x0000003b3c007c0c */ /* 0x000fe2000e781270 */
[----:B------:R0:W-:Y:S01]  /*cf570*/  @P5 STG.E.U16 desc[UR8][R48.64], R50 ;  /* 0x0000003230005986 */ /* 0x0001e2000c101508 */
[----:B------:R-:W-:Y:S01]  /*cf580*/  ISETP.GE.AND P2, PT, R54, UR26, PT ;  /* 0x0000001a36007c0c */ /* 0x000fe2000bf46270 */
[----:B------:R-:W-:Y:S01]  /*cf590*/  VIADD R54, R59, 0x3a ;  /* 0x0000003a3b367836 */ /* 0x000fe20000000000 */
[----:B------:R-:W1:Y:S02]  /*cf5a0*/  LDCU UR59, c[0x0][0x3b8] ;  /* 0x00007700ff3b77ac */ /* 0x000e640008000800 */
[----:B------:R-:W-:Y:S01]  /*cf5b0*/  ISETP.LT.AND P6, PT, R61, UR36, !P2 ;  /* 0x000000243d007c0c */ /* 0x000fe2000d7c1270 */
[----:B------:R-:W-:Y:S01]  /*cf5c0*/  VIADD R51, R53, UR43 ;  /* 0x0000002b35337c36 */ /* 0x000fe20008000000 */
[----:B------:R-:W-:Y:S01]  /*cf5d0*/  ISETP.GE.AND P0, PT, R54, UR44, PT ;  /* 0x0000002c36007c0c */ /* 0x000fe2000bf06270 */
[----:B------:R-:W-:Y:S01]  /*cf5e0*/  VIADD R54, R59, 0x3b ;  /* 0x0000003b3b367836 */ /* 0x000fe20000000000 */
[----:B------:R-:W-:Y:S01]  /*cf5f0*/  ISETP.LT.AND P2, PT, R60, UR56, !P2 ;  /* 0x000000383c007c0c */ /* 0x000fe2000d741270 */
[----:B------:R1:W-:Y:S01]  /*cf600*/  @P3 STG.E.U16 desc[UR8][R46.64], R57 ;  /* 0x000000392e003986 */ /* 0x0003e2000c101508 */
[----:B------:R-:W2:Y:S01]  /*cf610*/  LDCU UR35, c[0x0][0x398] ;  /* 0x00007300ff2377ac */ /* 0x000ea20008000800 */
[----:B0-----:R-:W-:Y:S01]  /*cf620*/  IMAD.WIDE R48, R53, 0x2, R44 ;  /* 0x0000000235307825 */ /* 0x001fe200078e022c */
[----:B------:R-:W-:-:S02]  /*cf630*/  PRMT R53, R57, 0x7632, R53 ;  /* 0x0000763239357816 */ /* 0x000fc40000000035 */
[----:B------:R-:W-:Y:S01]  /*cf640*/  ISETP.LT.AND P5, PT, R61, UR31, !P0 ;  /* 0x0000001f3d007c0c */ /* 0x000fe2000c7a1270 */
[----:B------:R-:W0:Y:S01]  /*cf650*/  LDCU UR43, c[0x0][0x39c] ;  /* 0x00007380ff2b77ac */ /* 0x000e220008000800 */
[C---:B------:R-:W-:Y:S01]  /*cf660*/  IADD3 R52, PT, PT, R51.reuse, UR32, RZ ;  /* 0x0000002033347c10 */ /* 0x040fe2000fffe0ff */
[----:B------:R0:W-:Y:S01]  /*cf670*/  @P4 STG.E.U16 desc[UR8][R48.64], R53 ;  /* 0x0000003530004986 */ /* 0x0001e2000c101508 */
[----:B------:R-:W-:Y:S01]  /*cf680*/  ISETP.GE.AND P3, PT, R54, UR57, PT ;  /* 0x0000003936007c0c */ /* 0x000fe2000bf66270 */
[----:B------:R-:W2:Y:S02]  /*cf690*/  LDCU UR26, c[0x0][0x398] ;  /* 0x00007300ff1a77ac */ /* 0x000ea40008000800 */
[----:B-1----:R-:W3:Y:S01]  /*cf6a0*/  LDL.LU R57, [R1+0x1f0] ;  /* 0x0001f00001397983 */ /* 0x002ee20000300800 */
[----:B------:R-:W-:Y:S01]  /*cf6b0*/  IMAD.WIDE R46, R51, 0x2, R2 ;  /* 0x00000002332e7825 */ /* 0x000fe200078e0202 */
[----:B------:R-:W-:Y:S01]  /*cf6c0*/  ISETP.LT.AND P0, PT, R60, UR58, !P0 ;  /* 0x0000003a3c007c0c */ /* 0x000fe2000c701270 */
[----:B------:R-:W1:Y:S02]  /*cf6d0*/  LDCU UR32, c[0x0][0x39c] ;  /* 0x00007380ff2077ac */ /* 0x000e640008000800 */
[----:B------:R-:W-:Y:S01]  /*cf6e0*/  VIADD R54, R59, 0x3c ;  /* 0x0000003c3b367836 */ /* 0x000fe20000000000 */
[----:B------:R1:W-:Y:S01]  /*cf6f0*/  @P6 STG.E.U16 desc[UR8][R46.64], R58 ;  /* 0x0000003a2e006986 */ /* 0x0003e2000c101508 */
[----:B------:R-:W2:Y:S01]  /*cf700*/  LDCU UR36, c[0x0][0x398] ;  /* 0x00007300ff2477ac */ /* 0x000ea20008000800 */
[----:B0-----:R-:W-:Y:S01]  /*cf710*/  IMAD.WIDE R48, R51, 0x2, R44 ;  /* 0x0000000233307825 */ /* 0x001fe200078e022c */
[----:B------:R-:W-:-:S02]  /*cf720*/  PRMT R51, R58, 0x7632, R51 ;  /* 0x000076323a337816 */ /* 0x000fc40000000033 */
[----:B------:R-:W-:Y:S01]  /*cf730*/  ISETP.LT.AND P4, PT, R61, UR74, !P3 ;  /* 0x0000004a3d007c0c */ /* 0x000fe2000df81270 */
[----:B------:R-:W-:Y:S01]  /*cf740*/  VIADD R50, R52, UR55 ;  /* 0x0000003734327c36 */ /* 0x000fe20008000000 */
[----:B------:R-:W-:Y:S01]  /*cf750*/  ISETP.GE.AND P6, PT, R54, UR48, PT ;  /* 0x0000003036007c0c */ /* 0x000fe2000bfc6270 */
[----:B------:R0:W-:Y:S01]  /*cf760*/  @P2 STG.E.U16 desc[UR8][R48.64], R51 ;  /* 0x0000003330002986 */ /* 0x0001e2000c101508 */
[----:B------:R-:W2:Y:S03]  /*cf770*/  LDCU UR44, c[0x0][0x398] ;  /* 0x00007300ff2c77ac */ /* 0x000ea60008000800 */
[----:B-1----:R-:W3:Y:S01]  /*cf780*/  LDL.LU R58, [R1+0x1e0] ;  /* 0x0001e000013a7983 */ /* 0x002ee20000300800 */
[----:B------:R-:W-:Y:S01]  /*cf790*/  IMAD.WIDE R46, R52, 0x2, R2 ;  /* 0x00000002342e7825 */ /* 0x000fe200078e0202 */
[----:B------:R-:W-:Y:S01]  /*cf7a0*/  ISETP.LT.AND P3, PT, R60, UR73, !P3 ;  /* 0x000000493c007c0c */ /* 0x000fe2000df61270 */
[----:B------:R-:W1:Y:S02]  /*cf7b0*/  LDCU UR55, c[0x0][0x39c] ;  /* 0x00007380ff3777ac */ /* 0x000e640008000800 */
[----:B------:R-:W-:Y:S01]  /*cf7c0*/  VIADD R54, R59, 0x3d ;  /* 0x0000003d3b367836 */ /* 0x000fe20000000000 */
[----:B------:R1:W-:Y:S01]  /*cf7d0*/  @P5 STG.E.U16 desc[UR8][R46.64], R11 ;  /* 0x0000000b2e005986 */ /* 0x0003e2000c101508 */
[----:B------:R-:W-:Y:S01]  /*cf7e0*/  VIADD R53, R50, UR54 ;  /* 0x0000003632357c36 */ /* 0x000fe20008000000 */
[----:B------:R-:W2:Y:S01]  /*cf7f0*/  LDCU UR56, c[0x0][0x3b8] ;  /* 0x00007700ff3877ac */ /* 0x000ea20008000800 */
[----:B0-----:R-:W-:Y:S01]  /*cf800*/  IMAD.WIDE R48, R52, 0x2, R44 ;  /* 0x0000000234307825 */ /* 0x001fe200078e022c */
[----:B------:R-:W-:-:S02]  /*cf810*/  PRMT R52, R11, 0x7632, R52 ;  /* 0x000076320b347816 */ /* 0x000fc40000000034 */
[----:B------:R-:W-:Y:S01]  /*cf820*/  ISETP.LT.AND P2, PT, R61, UR28, !P6 ;  /* 0x0000001c3d007c0c */ /* 0x000fe2000f741270 */
[----:B------:R-:W0:Y:S01]  /*cf830*/  LDCU UR31, c[0x0][0x398] ;  /* 0x00007300ff1f77ac */ /* 0x000e220008000800 */
[----:B------:R-:W-:Y:S01]  /*cf840*/  ISETP.GE.AND P5, PT, R54, UR42, PT ;  /* 0x0000002a36007c0c */ /* 0x000fe2000bfa6270 */
[----:B------:R-:W0:Y:S01]  /*cf850*/  LDCU UR57, c[0x0][0x398] ;  /* 0x00007300ff3977ac */ /* 0x000e220008000800 */
[----:B-1----:R-:W3:Y:S01]  /*cf860*/  LDL.LU R11, [R1+0x1f4] ;  /* 0x0001f400010b7983 */ /* 0x002ee20000300800 */
[----:B------:R-:W-:Y:S01]  /*cf870*/  IMAD.WIDE R46, R50, 0x2, R2 ;  /* 0x00000002322e7825 */ /* 0x000fe200078e0202 */
[C---:B------:R-:W-:Y:S01]  /*cf880*/  ISETP.LT.AND P6, PT, R60.reuse, UR72, !P6 ;  /* 0x000000483c007c0c */ /* 0x040fe2000f7c1270 */
[----:B------:R-:W1:Y:S01]  /*cf890*/  LDCU UR54, c[0x0][0x39c] ;  /* 0x00007380ff3677ac */ /* 0x000e620008000800 */
        /* <DEDUP_REMOVED lines=83> */
[C---:B------:R-:W-:Y:S01]  /*cfdd0*/  VIADD R52, R51.reuse, UR10 ;  /* 0x0000000a33347c36 */ /* 0x040fe20008000000 */
        /* <DEDUP_REMOVED lines=9> */
[----:B------:R-:W-:Y:S01]  /*cfe70*/  IADD3 R50, PT, PT, R52, UR20, RZ ;  /* 0x0000001434327c10 */ /* 0x000fe2000fffe0ff */
[----:B0-----:R-:W-:Y:S01]  /*cfe80*/  IMAD.WIDE R48, R51, 0x2, R44 ;  /* 0x0000000233307825 */ /* 0x001fe200078e022c */
[----:B------:R-:W-:Y:S01]  /*cfe90*/  PRMT R51, R58, 0x7632, R51 ;  /* 0x000076323a337816 */ /* 0x000fe20000000033 */
[----:B------:R-:W0:Y:S01]  /*cfea0*/  LDCU UR10, c[0x0][0x39c] ;  /* 0x00007380ff0a77ac */ /* 0x000e220008000800 */
[----:B------:R-:W-:-:S02]  /*cfeb0*/  ISETP.LT.AND P0, PT, R61, UR64, !P5 ;  /* 0x000000403d007c0c */ /* 0x000fc4000ef01270 */
        /* <DEDUP_REMOVED lines=125> */
[----:B------:R-:W-:Y:S01]  /*d0690*/  ISETP.LT.AND P2, PT, R60, UR28, !P2 ;  /* 0x0000001c3c007c0c */ /* 0x000fe2000d741270 */
[----:B------:R-:W1:Y:S01]  /*d06a0*/  LDCU UR73, c[0x0][0x39c] ;  /* 0x00007380ff4977ac */ /* 0x000e620008000800 */
[----:B------:R0:W-:Y:S01]  /*d06b0*/  @P5 STG.E.U16 desc[UR8][R48.64], R51 ;  /* 0x0000003330005986 */ /* 0x0001e2000c101508 */
[----:B------:R-:W-:Y:S01]  /*d06c0*/  VIADD R54, R59, 0x4d ;  /* 0x0000004d3b367836 */ /* 0x000fe20000000000 */
[----:B------:R-:W-:Y:S01]  /*d06d0*/  ISETP.LT.AND P5, PT, R61, UR42, !P0 ;  /* 0x0000002a3d007c0c */ /* 0x000fe2000c7a1270 */
[----:B------:R-:W1:Y:S01]  /*d06e0*/  LDCU UR31, c[0x0][0x3b8] ;  /* 0x00007700ff1f77ac */ /* 0x000e620008000800 */
[----:B------:R0:W-:Y:S01]  /*d06f0*/  @P3 STG.E.U16 desc[UR8][R46.64], R11 ;  /* 0x0000000b2e003986 */ /* 0x0001e2000c101508 */
[----:B------:R-:W-:-:S02]  /*d0700*/  IADD3 R53, PT, PT, R50, UR72, RZ ;  /* 0x0000004832357c10 */ /* 0x000fc4000fffe0ff */
[----:B------:R-:W-:Y:S01]  /*d0710*/  ISETP.GE.AND P3, PT, R54, UR37, PT ;  /* 0x0000002536007c0c */ /* 0x000fe2000bf66270 */
[----:B------:R-:W1:Y:S01]  /*d0720*/  LDCU UR57, c[0x0][0x398] ;  /* 0x00007300ff3977ac */ /* 0x000e620008000800 */
[----:B0-----:R-:W-:Y:S01]  /*d0730*/  IMAD.WIDE R48, R52, 0x2, R44 ;  /* 0x0000000234307825 */ /* 0x001fe200078e022c */
[----:B------:R-:W-:Y:S01]  /*d0740*/  PRMT R52, R11, 0x7632, R52 ;  /* 0x000076320b347816 */ /* 0x000fe20000000034 */
[----:B------:R-:W0:Y:S01]  /*d0750*/  LDCU UR54, c[0x0][0x398] ;  /* 0x00007300ff3677ac */ /* 0x000e220008000800 */
[----:B------:R-:W3:Y:S01]  /*d0760*/  LDL.LU R11, [R1+0x1b4] ;  /* 0x0001b400010b7983 */ /* 0x000ee20000300800 */
[----:B------:R-:W-:Y:S01]  /*d0770*/  IMAD.WIDE R46, R50, 0x2, R2 ;  /* 0x00000002322e7825 */ /* 0x000fe200078e0202 */
[C---:B------:R-:W-:Y:S01]  /*d0780*/  ISETP.LT.AND P0, PT, R60.reuse, UR53, !P0 ;  /* 0x000000353c007c0c */ /* 0x040fe2000c701270 */
[----:B------:R-:W0:Y:S01]  /*d0790*/  LDCU UR72, c[0x0][0x39c] ;  /* 0x00007380ff4877ac */ /* 0x000e220008000800 */
        /* <DEDUP_REMOVED lines=119> */
[----:B------:R-:W-:Y:S01]  /*d0f10*/  IADD3 R51, PT, PT, R53, UR77, RZ ;  /* 0x0000004d35337c10 */ /* 0x000fe2000fffe0ff */
[----:B------:R-:W1:Y:S01]  /*d0f20*/  LDCU UR62, c[0x0][0x39c] ;  /* 0x00007380ff3e77ac */ /* 0x000e620008000800 */
[----:B------:R0:W-:Y:S01]  /*d0f30*/  @P0 STG.E.U16 desc[UR8][R48.64], R52 ;  /* 0x0000003430000986 */ /* 0x0001e2000c101508 */
[----:B------:R-:W-:Y:S01]  /*d0f40*/  VIADD R54, R59, 0x56 ;  /* 0x000000563b367836 */ /* 0x000fe20000000000 */
[----:B------:R-:W-:Y:S01]  /*d0f50*/  ISETP.LT.AND P0, PT, R61, UR38, !P5 ;  /* 0x000000263d007c0c */ /* 0x000fe2000ef01270 */
[----:B------:R-:W1:Y:S01]  /*d0f60*/  LDCU UR64, c[0x0][0x3b8] ;  /* 0x00007700ff4077ac */ /* 0x000e620008000800 */
        /* <DEDUP_REMOVED lines=123> */
[----:B------:R-:W-:Y:S01]  /*d1720*/  IADD3 R52, PT, PT, R51, UR69, RZ ;  /* 0x0000004533347c10 */ /* 0x000fe2000fffe0ff */
        /* <DEDUP_REMOVED lines=131> */
[----:B------:R-:W-:Y:S01]  /*d1f60*/  ISETP.LT.AND P2, PT, R61, UR59, !P6 ;  /* 0x0000003b3d007c0c */ /* 0x000fe2000f741270 */
[----:B------:R-:W0:Y:S01]  /*d1f70*/  LDCU UR38, c[0x0][0x3b8] ;  /* 0x00007700ff2677ac */ /* 0x000e220008000800 */
[----:B------:R-:W0:Y:S01]  /*d1f80*/  LDCU UR45, c[0x0][0x398] ;  /* 0x00007300ff2d77ac */ /* 0x000e220008000800 */
[----:B----4-:R-:W4:Y:S01]  /*d1f90*/  LDL.LU R10, [R1+0x144] ;  /* 0x00014400010a7983 */ /* 0x010f220000300800 */
[C---:B------:R-:W-:Y:S01]  /*d1fa0*/  IMAD.WIDE R46, R53.reuse, 0x2, R2 ;  /* 0x00000002352e7825 */ /* 0x040fe200078e0202 */
[----:B------:R-:W0:Y:S03]  /*d1fb0*/  LDCU UR35, c[0x0][0x398] ;  /* 0x00007300ff2377ac */ /* 0x000e260008000800 */
[----:B-1----:R-:W-:Y:S01]  /*d1fc0*/  IMAD.WIDE R48, R53, 0x2, R44 ;  /* 0x0000000235307825 */ /* 0x002fe200078e022c */
[----:B------:R-:W-:Y:S01]  /*d1fd0*/  PRMT R53, R7, 0x7632, R53 ;  /* 0x0000763207357816 */ /* 0x000fe20000000035 */
[----:B------:R1:W-:Y:S01]  /*d1fe0*/  @P5 STG.E.U16 desc[UR8][R46.64], R7 ;  /* 0x000000072e005986 */ /* 0x0003e2000c101508 */
[----:B------:R-:W-:Y:S01]  /*d1ff0*/  ISETP.GE.AND P5, PT, R54, UR36, PT ;  /* 0x0000002436007c0c */ /* 0x000fe2000bfa6270 */
[----:B------:R-:W0:Y:S01]  /*d2000*/  LDCU UR75, c[0x0][0x3b8] ;  /* 0x00007700ff4b77ac */ /* 0x000e220008000800 */
[----:B------:R-:W-:Y:S01]  /*d2010*/  ISETP.LT.AND P6, PT, R60, UR43, !P6 ;  /* 0x0000002b3c007c0c */ /* 0x000fe2000f7c1270 */
[----:B------:R0:W-:Y:S01]  /*d2020*/  @P0 STG.E.U16 desc[UR8][R48.64], R53 ;  /* 0x0000003530000986 */ /* 0x0001e2000c101508 */
[----:B------:R-:W-:Y:S01]  /*d2030*/  ISETP.LT.AND P0, PT, R61, UR56, !P5 ;  /* 0x000000383d007c0c */ /* 0x000fe2000ef01270 */
[----:B------:R-:W2:Y:S02]  /*d2040*/  LDCU UR59, c[0x0][0x398] ;  /* 0x00007300ff3b77ac */ /* 0x000ea40008000800 */
[----:B-1----:R-:W4:Y:S01]  /*d2050*/  LDL.LU R7, [R1+0x158] ;  /* 0x0001580001077983 */ /* 0x002f220000300800 */
[C---:B------:R-:W-:Y:S01]  /*d2060*/  IMAD.WIDE R46, R51.reuse, 0x2, R2 ;  /* 0x00000002332e7825 */ /* 0x040fe200078e0202 */
[----:B------:R-:W-:Y:S01]  /*d2070*/  IADD3 R50, PT, PT, R52, UR26, RZ ;  /* 0x0000001a34327c10 */ /* 0x000fe2000fffe0ff */
[----:B------:R-:W1:Y:S02]  /*d2080*/  LDCU UR26, c[0x0][0x39c] ;  /* 0x00007380ff1a77ac */ /* 0x000e640008000800 */
        /* <DEDUP_REMOVED lines=8> */
[----:B------:R-:W0:Y:S02]  /*d2110*/  LDCU UR44, c[0x0][0x39c] ;  /* 0x00007380ff2c77ac */ /* 0x000e240008000800 */
        /* <DEDUP_REMOVED lines=88> */
[----:B------:R-:W-:Y:S01]  /*d26a0*/  VIADD R52, R51, UR40 ;  /* 0x0000002833347c36 */ /* 0x000fe20008000000 */
        /* <DEDUP_REMOVED lines=13> */
[----:B------:R-:W2:Y:S01]  /*d2780*/  LDCU UR41, c[0x0][0x3b8] ;  /* 0x00007700ff2977ac */ /* 0x000ea20008000800 */
[----:B------:R-:W2:Y:S01]  /*d2790*/  LDCU UR39, c[0x0][0x398] ;  /* 0x00007300ff2777ac */ /* 0x000ea20008000800 */
[----:B-1----:R-:W4:Y:S01]  /*d27a0*/  LDL.LU R7, [R1+0x138] ;  /* 0x0001380001077983 */ /* 0x002f220000300800 */
[C---:B------:R-:W-:Y:S01]  /*d27b0*/  IMAD.WIDE R46, R51.reuse, 0x2, R2 ;  /* 0x00000002332e7825 */ /* 0x040fe200078e0202 */
[----:B------:R-:W1:Y:S03]  /*d27c0*/  LDCU UR6, c[0x0][0x398] ;  /* 0x00007300ff0677ac */ /* 0x000e660008000800 */
[----:B0-----:R-:W-:Y:S01]  /*d27d0*/  IMAD.WIDE R48, R51, 0x2, R44 ;  /* 0x0000000233307825 */ /* 0x001fe200078e022c */
[----:B------:R-:W0:Y:S03]  /*d27e0*/  LDCU UR25, c[0x0][0x3b8] ;  /* 0x00007700ff1977ac */ /* 0x000e260008000800 */
[----:B------:R-:W-:Y:S01]  /*d27f0*/  VIADD R50, R52, UR52 ;  /* 0x0000003434327c36 */ /* 0x000fe20008000000 */
[----:B------:R-:W0:Y:S04]  /*d2800*/  LDCU UR67, c[0x0][0x398] ;  /* 0x00007300ff4377ac */ /* 0x000e280008000800 */
[----:B------:R-:W-:-:S02]  /*d2810*/  IADD3 R53, PT, PT, R50, UR68, RZ ;  /* 0x0000004432357c10 */ /* 0x000fc4000fffe0ff */
[----:B--2---:R-:W-:Y:S01]  /*d2820*/  PRMT R55, R5, 0x7632, R55 ;  /* 0x0000763205377816 */ /* 0x004fe20000000037 */
[----:B------:R2:W-:Y:S01]  /*d2830*/  @P0 STG.E.U16 desc[UR8][R46.64], R6 ;  /* 0x000000062e000986 */ /* 0x0005e2000c101508 */
[----:B------:R-:W-:Y:S01]  /*d2840*/  PRMT R51, R6, 0x7632, R51 ;  /* 0x0000763206337816 */ /* 0x000fe20000000033 */
[C---:B------:R-:W-:Y:S01]  /*d2850*/  VIADD R54, R59.reuse, 0x70 ;  /* 0x000000703b367836 */ /* 0x040fe20000000000 */
[----:B------:R-:W-:Y:S01]  /*d2860*/  ISETP.LT.AND P2, PT, R60, UR10, !P2 ;  /* 0x0000000a3c007c0c */ /* 0x000fe2000d741270 */
[----:B------:R-:W0:Y:S02]  /*d2870*/  LDCU UR52, c[0x0][0x39c] ;  /* 0x00007380ff3477ac */ /* 0x000e240008000800 */
[----:B------:R1:W-:Y:S01]  /*d2880*/  @P5 STG.E.U16 desc[UR8][R48.64], R51 ;  /* 0x0000003330005986 */ /* 0x0003e2000c101508 */
[----:B------:R-:W0:Y:S01]  /*d2890*/  LDCU UR50, c[0x0][0x398] ;  /* 0x00007300ff3277ac */ /* 0x000e220008000800 */
[----:B--2---:R-:W-:Y:S02]  /*d28a0*/  IMAD.WIDE R46, R52, 0x2, R2 ;  /* 0x00000002342e7825 */ /* 0x004fe400078e0202 */
[----:B------:R-:W2:Y:S01]  /*d28b0*/  LDL.LU R6, [R1+0x128] ;  /* 0x0001280001067983 */ /* 0x000ea20000300800 */
[----:B------:R-:W-:Y:S01]  /*d28c0*/  ISETP.GE.AND P0, PT, R54, UR65, PT ;  /* 0x0000004136007c0c */ /* 0x000fe2000bf06270 */
[----:B------:R-:W0:Y:S02]  /*d28d0*/  LDCU UR68, c[0x0][0x39c] ;  /* 0x00007380ff4477ac */ /* 0x000e240008000800 */
[----:B------:R0:W-:Y:S01]  /*d28e0*/  @P3 STG.E.U16 desc[UR8][R46.64], R5 ;  /* 0x000000052e003986 */ /* 0x0001e2000c101508 */
[----:B-1----:R-:W-:Y:S01]  /*d28f0*/  IMAD.WIDE R48, R52, 0x2, R44 ;  /* 0x0000000234307825 */ /* 0x002fe200078e022c */
[----:B------:R-:W1:Y:S04]  /*d2900*/  LDCU UR66, c[0x0][0x3b8] ;  /* 0x00007700ff4277ac */ /* 0x000e680008000800 */
[----:B------:R3:W-:Y:S01]  /*d2910*/  @P4 STG.E.U16 desc[UR8][R48.64], R55 ;  /* 0x0000003730004986 */ /* 0x0007e2000c101508 */
[----:B------:R-:W-:Y:S01]  /*d2920*/  VIADD R54, R59, 0x71 ;  /* 0x000000713b367836 */ /* 0x000fe20000000000 */
[----:B------:R-:W1:Y:S02]  /*d2930*/  LDCU UR27, c[0x0][0x398] ;  /* 0x00007300ff1b77ac */ /* 0x000e640008000800 */
[----:B0-----:R-:W2:Y:S01]  /*d2940*/  LDL.LU R5, [R1+0x13c] ;  /* 0x00013c0001057983 */ /* 0x001ea20000300800 */
[C---:B------:R-:W-:Y:S01]  /*d2950*/  IMAD.WIDE R46, R50.reuse, 0x2, R2 ;  /* 0x00000002322e7825 */ /* 0x040fe200078e0202 */
[----:B------:R-:W0:Y:S03]  /*d2960*/  LDCU UR65, c[0x0][0x398] ;  /* 0x00007300ff4177ac */ /* 0x000e260008000800 */
[----:B---3--:R-:W-:Y:S01]  /*d2970*/  IMAD.WIDE R48, R50, 0x2, R44 ;  /* 0x0000000232307825 */ /* 0x008fe200078e022c */
[----:B------:R-:W-:Y:S01]  /*d2980*/  PRMT R50, R4, 0x7632, R50 ;  /* 0x0000763204327816 */ /* 0x000fe20000000032 */
[----:B------:R3:W-:Y:S01]  /*d2990*/  @P6 STG.E.U16 desc[UR8][R46.64], R4 ;  /* 0x000000042e006986 */ /* 0x0007e2000c101508 */
[----:B------:R-:W0:Y:S03]  /*d29a0*/  LDCU UR10, c[0x0][0x3b8] ;  /* 0x00007700ff0a77ac */ /* 0x000e260008000800 */
[----:B---3--:R-:W3:Y:S01]  /*d29b0*/  LDL.LU R4, [R1+0x12c] ;  /* 0x00012c0001047983 */ /* 0x008ee20000300800 */
[----:B------:R-:W-:-:S02]  /*d29c0*/  ISETP.LT.AND P5, PT, R61, UR4, !P0 ;  /* 0x000000043d007c0c */ /* 0x000fc4000c7a1270 */
[----:B------:R-:W-:Y:S01]  /*d29d0*/  ISETP.GE.AND P3, PT, R54, UR64, PT ;  /* 0x0000004036007c0c */ /* 0x000fe2000bf66270 */
[----:B------:R-:W-:Y:S01]  /*d29e0*/  VIADD R54, R59, 0x72 ;  /* 0x000000723b367836 */ /* 0x000fe20000000000 */
[----:B------:R-:W-:Y:S01]  /*d29f0*/  ISETP.LT.AND P0, PT, R60, UR20, !P0 ;  /* 0x000000143c007c0c */ /* 0x000fe2000c701270 */
[----:B------:R-:W-:Y:S01]  /*d2a00*/  IMAD.WIDE R46, R53, 0x2, R2 ;  /* 0x00000002352e7825 */ /* 0x000fe200078e0202 */
[----:B------:R-:W-:Y:S01]  /*d2a10*/  ISETP.LT.AND P4, PT, R61, UR63, !P3 ;  /* 0x0000003f3d007c0c */ /* 0x000fe2000df81270 */
[----:B------:R0:W-:Y:S01]  /*d2a20*/  @P2 STG.E.U16 desc[UR8][R48.64], R50 ;  /* 0x0000003230002986 */ /* 0x0001e2000c101508 */
[----:B------:R-:W-:Y:S01]  /*d2a30*/  ISETP.GE.AND P6, PT, R54, UR47, PT ;  /* 0x0000002f36007c0c */ /* 0x000fe2000bfc6270 */
[----:B------:R-:W-:Y:S01]  /*d2a40*/  VIADD R51, R53, UR12 ;  /* 0x0000000c35337c36 */ /* 0x000fe20008000000 */
[----:B------:R-:W-:Y:S01]  /*d2a50*/  ISETP.LT.AND P3, PT, R60, UR46, !P3 ;  /* 0x0000002e3c007c0c */ /* 0x000fe2000df61270 */
[----:B------:R-:W-:Y:S01]  /*d2a60*/  VIADD R54, R59, 0x73 ;  /* 0x000000733b367836 */ /* 0x000fe20000000000 */
[----:B------:R-:W-:Y:S01]  /*d2a70*/  ISETP.LT.AND P2, PT, R61, UR62, !P6 ;  /* 0x0000003e3d007c0c */ /* 0x000fe2000f741270 */
[----:B------:R1:W-:Y:S01]  /*d2a80*/  @P5 STG.E.U16 desc[UR8][R46.64], R57 ;  /* 0x000000392e005986 */ /* 0x0003e2000c101508 */
[----:B------:R-:W2:Y:S01]  /*d2a90*/  LDCU UR20, c[0x0][0x3b8] ;  /* 0x00007700ff1477ac */ /* 0x000ea20008000800 */
[----:B------:R-:W2:Y:S01]  /*d2aa0*/  LDCU UR4, c[0x0][0x398] ;  /* 0x00007300ff0477ac */ /* 0x000ea20008000800 */
[----:B0-----:R-:W-:Y:S01]  /*d2ab0*/  IMAD.WIDE R48, R53, 0x2, R44 ;  /* 0x0000000235307825 */ /* 0x001fe200078e022c */
[----:B------:R-:W-:-:S02]  /*d2ac0*/  PRMT R53, R57, 0x7632, R53 ;  /* 0x0000763239357816 */ /* 0x000fc40000000035 */
[----:B------:R-:W-:Y:S01]  /*d2ad0*/  ISETP.GE.AND P5, PT, R54, UR30, PT ;  /* 0x0000001e36007c0c */ /* 0x000fe2000bfa6270 */
[C---:B------:R-:W-:Y:S01]  /*d2ae0*/  VIADD R52, R51.reuse, UR29 ;  /* 0x0000001d33347c36 */ /* 0x040fe20008000000 */
[----:B------:R-:W-:Y:S01]  /*d2af0*/  ISETP.LT.AND P6, PT, R60, UR61, !P6 ;  /* 0x0000003d3c007c0c */ /* 0x000fe2000f7c1270 */
[----:B-1----:R-:W3:Y:S01]  /*d2b00*/  LDL.LU R57, [R1+0x110] ;  /* 0x0001100001397983 */ /* 0x002ee20000300800 */
[----:B------:R-:W-:Y:S01]  /*d2b10*/  IMAD.WIDE R46, R51, 0x2, R2 ;  /* 0x00000002332e7825 */ /* 0x000fe200078e0202 */
[----:B------:R-:W0:Y:S02]  /*d2b20*/  LDCU UR12, c[0x0][0x39c] ;  /* 0x00007380ff0c77ac */ /* 0x000e240008000800 */
        /* <DEDUP_REMOVED lines=33> */
[C---:B------:R-:W-:Y:S01]  /*d2d40*/  VIADD R51, R53.reuse, UR75 ;  /* 0x0000004b35337c36 */ /* 0x040fe20008000000 */
[----:B----4-:R4:W-:Y:S01]  /*d2d50*/  @P0 STG.E.U16 desc[UR8][R46.64], R10 ;  /* 0x0000000a2e000986 */ /* 0x0109e2000c101508 */
[----:B------:R-:W-:Y:S01]  /*d2d60*/  ISETP.LT.AND P2, PT, R60, UR59, !P2 ;  /* 0x0000003b3c007c0c */ /* 0x000fe2000d741270 */
[----:B------:R-:W0:Y:S01]  /*d2d70*/  LDCU UR61, c[0x0][0x3b8] ;  /* 0x00007700ff3d77ac */ /* 0x000e220008000800 */
[----:B------:R-:W-:Y:S01]  /*d2d80*/  ISETP.GE.AND P0, PT, R54, UR26, PT ;  /* 0x0000001a36007c0c */ /* 0x000fe2000bf06270 */
[----:B------:R-:W0:Y:S01]  /*d2d90*/  LDCU UR38, c[0x0][0x39c] ;  /* 0x00007380ff2677ac */ /* 0x000e220008000800 */
[----:B------:R-:W-:Y:S01]  /*d2da0*/  IMAD.WIDE R48, R50, 0x2, R44 ;  /* 0x0000000232307825 */ /* 0x000fe200078e022c */
[----:B------:R-:W-:Y:S01]  /*d2db0*/  PRMT R50, R10, 0x7632, R50 ;  /* 0x000076320a327816 */ /* 0x000fe20000000032 */
[----:B------:R-:W0:Y:S01]  /*d2dc0*/  LDCU UR77, c[0x0][0x398] ;  /* 0x00007300ff4d77ac */ /* 0x000e220008000800 */
[----:B----4-:R-:W4:Y:S01]  /*d2dd0*/  LDL.LU R10, [R1+0x104] ;  /* 0x00010400010a7983 */ /* 0x010f220000300800 */
        /* <DEDUP_REMOVED lines=14> */
[----:B0-----:R-:W4:Y:S01]  /*d2ec0*/  LDL.LU R7, [R1+0x118] ;  /* 0x0001180001077983 */ /* 0x001f220000300800 */
[----:B------:R-:W-:Y:S01]  /*d2ed0*/  IMAD.WIDE R46, R51, 0x2, R2 ;  /* 0x00000002332e7825 */ /* 0x000fe200078e0202 */
[----:B------:R-:W0:Y:S02]  /*d2ee0*/  LDCU UR33, c[0x0][0x398] ;  /* 0x00007300ff2177ac */ /* 0x000e240008000800 */
[----:B------:R0:W-:Y:S01]  /*d2ef0*/  @P4 STG.E.U16 desc[UR8][R48.64], R53 ;  /* 0x0000003530004986 */ /* 0x0001e2000c101508 */
[----:B------:R-:W-:Y:S01]  /*d2f00*/  ISETP.LT.AND P4, PT, R61, UR31, !P3 ;  /* 0x0000001f3d007c0c */ /* 0x000fe2000df81270 */
[----:B------:R-:W-:Y:S01]  /*d2f10*/  VIADD R50, R52, UR32 ;  /* 0x0000002034327c36 */ /* 0x000fe20008000000 */
[----:B------:R-:W0:Y:S01]  /*d2f20*/  LDCU UR43, c[0x0][0x39c] ;  /* 0x00007380ff2b77ac */ /* 0x000e220008000800 */
[----:B--2---:R-:W-:Y:S01]  /*d2f30*/  PRMT R55, R5, 0x7632, R55 ;  /* 0x0000763205377816 */ /* 0x004fe20000000037 */
[----:B0-----:R-:W-:Y:S01]  /*d2f40*/  IMAD.WIDE R48, R51, 0x2, R44 ;  /* 0x0000000233307825 */ /* 0x001fe200078e022c */
[----:B------:R-:W-:Y:S01]  /*d2f50*/  PRMT R51, R6, 0x7632, R51 ;  /* 0x0000763206337816 */ /* 0x000fe20000000033 */
[----:B------:R0:W-:Y:S01]  /*d2f60*/  @P6 STG.E.U16 desc[UR8][R46.64], R6 ;  /* 0x000000062e006986 */ /* 0x0001e2000c101508 */
[----:B------:R-:W2:Y:S03]  /*d2f70*/  LDCU UR45, c[0x0][0x3b8] ;  /* 0x00007700ff2d77ac */ /* 0x000ea60008000800 */
[----:B------:R1:W-:Y:S01]  /*d2f80*/  @P2 STG.E.U16 desc[UR8][R48.64], R51 ;  /* 0x0000003330002986 */ /* 0x0003e2000c101508 */
[----:B------:R-:W-:Y:S01]  /*d2f90*/  VIADD R54, R59, 0x78 ;  /* 0x000000783b367836 */ /* 0x000fe20000000000 */
[----:B------:R-:W-:Y:S01]  /*d2fa0*/  ISETP.LT.AND P3, PT, R60, UR58, !P3 ;  /* 0x0000003a3c007c0c */ /* 0x000fe2000df61270 */
[----:B------:R-:W-:Y:S01]  /*d2fb0*/  VIADD R53, R50, UR55 ;  /* 0x0000003732357c36 */ /* 0x000fe20008000000 */
[----:B------:R-:W2:Y:S01]  /*d2fc0*/  LDCU UR35, c[0x0][0x398] ;  /* 0x00007300ff2377ac */ /* 0x000ea20008000800 */
[C---:B0-----:R-:W-:Y:S01]  /*d2fd0*/  IMAD.WIDE R46, R52.reuse, 0x2, R2 ;  /* 0x00000002342e7825 */ /* 0x041fe200078e0202 */
[----:B------:R-:W2:Y:S01]  /*d2fe0*/  LDL.LU R6, [R1+0x108] ;  /* 0x0001080001067983 */ /* 0x000ea20000300800 */
[----:B------:R-:W0:Y:S02]  /*d2ff0*/  LDCU UR26, c[0x0][0x398] ;  /* 0x00007300ff1a77ac */ /* 0x000e240008000800 */
[----:B-1----:R-:W-:Y:S01]  /*d3000*/  IMAD.WIDE R48, R52, 0x2, R44 ;  /* 0x0000000234307825 */ /* 0x002fe200078e022c */
[----:B------:R1:W-:Y:S01]  /*d3010*/  @P5 STG.E.U16 desc[UR8][R46.64], R5 ;  /* 0x000000052e005986 */ /* 0x0003e2000c101508 */
[----:B------:R-:W-:Y:S01]  /*d3020*/  ISETP.GE.AND P6, PT, R54, UR57, PT ;  /* 0x0000003936007c0c */ /* 0x000fe2000bfc6270 */
[----:B------:R-:W0:Y:S02]  /*d3030*/  LDCU UR32, c[0x0][0x39c] ;  /* 0x00007380ff2077ac */ /* 0x000e240008000800 */
[----:B------:R3:W-:Y:S01]  /*d3040*/  @P0 STG.E.U16 desc[UR8][R48.64], R55 ;  /* 0x0000003730000986 */ /* 0x0007e2000c101508 */
[----:B------:R-:W0:Y:S01]  /*d3050*/  LDCU UR59, c[0x0][0x3b8] ;  /* 0x00007700ff3b77ac */ /* 0x000e220008000800 */
[----:B------:R-:W0:Y:S02]  /*d3060*/  LDCU UR36, c[0x0][0x398] ;  /* 0x00007300ff2477ac */ /* 0x000e240008000800 */
[----:B-1----:R-:W2:Y:S01]  /*d3070*/  LDL.LU R5, [R1+0x11c] ;  /* 0x00011c0001057983 */ /* 0x002ea20000300800 */
[C---:B------:R-:W-:Y:S01]  /*d3080*/  IMAD.WIDE R46, R50.reuse, 0x2, R2 ;  /* 0x00000002322e7825 */ /* 0x040fe200078e0202 */
[----:B------:R-:W-:Y:S01]  /*d3090*/  IADD3 R51, PT, PT, R53, UR54, RZ ;  /* 0x0000003635337c10 */ /* 0x000fe2000fffe0ff */
[----:B------:R-:W1:Y:S02]  /*d30a0*/  LDCU UR44, c[0x0][0x398] ;  /* 0x00007300ff2c77ac */ /* 0x000e640008000800 */
[----:B---3--:R-:W-:Y:S01]  /*d30b0*/  IMAD.WIDE R48, R50, 0x2, R44 ;  /* 0x0000000232307825 */ /* 0x008fe200078e022c */
[----:B------:R-:W-:Y:S01]  /*d30c0*/  PRMT R50, R4, 0x7632, R50 ;  /* 0x0000763204327816 */ /* 0x000fe20000000032 */
[----:B------:R3:W-:Y:S01]  /*d30d0*/  @P4 STG.E.U16 desc[UR8][R46.64], R4 ;  /* 0x000000042e004986 */ /* 0x0007e2000c101508 */
[----:B------:R-:W0:Y:S01]  /*d30e0*/  LDCU UR55, c[0x0][0x39c] ;  /* 0x00007380ff3777ac */ /* 0x000e220008000800 */
[----:B------:R-:W-:Y:S01]  /*d30f0*/  VIADD R54, R59, 0x79 ;  /* 0x000000793b367836 */ /* 0x000fe20000000000 */
[----:B------:R-:W-:Y:S01]  /*d3100*/  ISETP.LT.AND P2, PT, R61, UR74, !P6 ;  /* 0x0000004a3d007c0c */ /* 0x000fe2000f741270 */
[----:B------:R-:W0:Y:S01]  /*d3110*/  LDCU UR56, c[0x0][0x3b8] ;  /* 0x00007700ff3877ac */ /* 0x000e220008000800 */
[----:B------:R-:W0:Y:S01]  /*d3120*/  LDCU UR31, c[0x0][0x398] ;  /* 0x00007300ff1f77ac */ /* 0x000e220008000800 */
[----:B---3--:R-:W3:Y:S01]  /*d3130*/  LDL.LU R4, [R1+0x10c] ;  /* 0x00010c0001047983 */ /* 0x008ee20000300800 */
[----:B------:R-:W-:Y:S01]  /*d3140*/  ISETP.GE.AND P5, PT, R54, UR48, PT ;  /* 0x0000003036007c0c */ /* 0x000fe2000bfa6270 */
[----:B------:R-:W-:Y:S01]  /*d3150*/  VIADD R54, R59, 0x7a ;  /* 0x0000007a3b367836 */ /* 0x000fe20000000000 */
[----:B------:R-:W-:Y:S01]  /*d3160*/  ISETP.LT.AND P6, PT, R60, UR73, !P6 ;  /* 0x000000493c007c0c */ /* 0x000fe2000f7c1270 */
[----:B------:R-:W-:Y:S01]  /*d3170*/  IMAD.WIDE R46, R53, 0x2, R2 ;  /* 0x00000002352e7825 */ /* 0x000fe200078e0202 */
[----:B------:R-:W-:Y:S01]  /*d3180*/  ISETP.LT.AND P0, PT, R61, UR28, !P5 ;  /* 0x0000001c3d007c0c */ /* 0x000fe2000ef01270 */
[----:B------:R0:W-:Y:S01]  /*d3190*/  @P3 STG.E.U16 desc[UR8][R48.64], R50 ;  /* 0x0000003230003986 */ /* 0x0001e2000c101508 */
[----:B------:R-:W-:Y:S01]  /*d31a0*/  ISETP.GE.AND P4, PT, R54, UR42, PT ;  /* 0x0000002a36007c0c */ /* 0x000fe2000bf86270 */
[----:B------:R-:W-:Y:S01]  /*d31b0*/  VIADD R54, R59, 0x7b ;  /* 0x0000007b3b367836 */ /* 0x000fe20000000000 */
[----:B------:R-:W-:Y:S01]  /*d31c0*/  ISETP.LT.AND P5, PT, R60, UR72, !P5 ;  /* 0x000000483c007c0c */ /* 0x000fe2000efa1270 */
[----:B------:R1:W-:Y:S01]  /*d31d0*/  @P2 STG.E.U16 desc[UR8][R46.64], R57 ;  /* 0x000000392e002986 */ /* 0x0003e2000c101508 */
[----:B------:R-:W-:Y:S01]  /*d31e0*/  ISETP.LT.AND P3, PT, R61, UR53, !P4 ;  /* 0x000000353d007c0c */ /* 0x000fe2000e761270 */
[----:B------:R-:W-:Y:S01]  /*d31f0*/  VIADD R52, R51, UR71 ;  /* 0x0000004733347c36 */ /* 0x000fe20008000000 */
[----:B------:R-:W-:Y:S01]  /*d3200*/  ISETP.GE.AND P2, PT, R54, UR34, PT ;  /* 0x0000002236007c0c */ /* 0x000fe2000bf46270 */
[----:B------:R-:W2:Y:S01]  /*d3210*/  LDCU UR57, c[0x0][0x398] ;  /* 0x00007300ff3977ac */ /* 0x000ea20008000800 */
[----:B0-----:R-:W-:Y:S01]  /*d3220*/  IMAD.WIDE R48, R53, 0x2, R44 ;  /* 0x0000000235307825 */ /* 0x001fe200078e022c */
[----:B------:R-:W-:Y:S01]  /*d3230*/  PRMT R53, R57, 0x7632, R53 ;  /* 0x0000763239357816 */ /* 0x000fe20000000035 */
        /* <DEDUP_REMOVED lines=38> */
[C---:B------:R-:W-:Y:S01]  /*d34a0*/  VIADD R51, R53.reuse, UR25 ;  /* 0x0000001935337c36 */ /* 0x040fe20008000000 */
[----:B----4-:R4:W-:Y:S01]  /*d34b0*/  @P6 STG.E.U16 desc[UR8][R46.64], R10 ;  /* 0x0000000a2e006986 */ /* 0x0109e2000c101508 */
[----:B------:R-:W-:Y:S01]  /*d34c0*/  ISETP.LT.AND P3, PT, R60, UR67, !P3 ;  /* 0x000000433c007c0c */ /* 0x000fe2000df61270 */
[----:B------:R-:W1:Y:S01]  /*d34d0*/  LDCU UR53, c[0x0][0x398] ;  /* 0x00007300ff3577ac */ /* 0x000e620008000800 */
[----:B------:R-:W-:Y:S01]  /*d34e0*/  ISETP.GE.AND P6, PT, R54, UR52, PT ;  /* 0x0000003436007c0c */ /* 0x000fe2000bfc6270 */
[----:B------:R-:W1:Y:S01]  /*d34f0*/  LDCU UR34, c[0x0][0x398] ;  /* 0x00007300ff2277ac */ /* 0x000e620008000800 */
[----:B0-----:R-:W-:Y:S01]  /*d3500*/  IMAD.WIDE R48, R50, 0x2, R44 ;  /* 0x0000000232307825 */ /* 0x001fe200078e022c */
        /* <DEDUP_REMOVED lines=30> */
[C---:B------:R-:W-:Y:S01]  /*d36f0*/  VIADD R54, R59.reuse, 0x80 ;  /* 0x000000803b367836 */ /* 0x040fe20000000000 */
        /* <DEDUP_REMOVED lines=15> */
[----:B------:R-:W1:Y:S03]  /*d37f0*/  LDCU UR67, c[0x0][0x3b8] ;  /* 0x00007700ff4377ac */ /* 0x000e660008000800 */
[----:B---3--:R-:W-:Y:S01]  /*d3800*/  IMAD.WIDE R48, R50, 0x2, R44 ;  /* 0x0000000232307825 */ /* 0x008fe200078e022c */
[----:B------:R-:W-:Y:S01]  /*d3810*/  PRMT R50, R4, 0x7632, R50 ;  /* 0x0000763204327816 */ /* 0x000fe20000000032 */
[----:B------:R3:W-:Y:S01]  /*d3820*/  @P0 STG.E.U16 desc[UR8][R46.64], R4 ;  /* 0x000000042e000986 */ /* 0x0007e2000c101508 */
[----:B------:R-:W0:Y:S01]  /*d3830*/  LDCU UR50, c[0x0][0x398] ;  /* 0x00007300ff3277ac */ /* 0x000e220008000800 */
[----:B------:R-:W-:-:S02]  /*d3840*/  VIADD R54, R59, 0x81 ;  /* 0x000000813b367836 */ /* 0x000fc40000000000 */
[----:B------:R-:W-:Y:S01]  /*d3850*/  VIADD R51, R53, UR46 ;  /* 0x0000002e35337c36 */ /* 0x000fe20008000000 */
[----:B------:R-:W0:Y:S01]  /*d3860*/  LDCU UR68, c[0x0][0x398] ;  /* 0x00007300ff4477ac */ /* 0x000e220008000800 */
[----:B------:R-:W0:Y:S01]  /*d3870*/  LDCU UR20, c[0x0][0x39c] ;  /* 0x00007380ff1477ac */ /* 0x000e220008000800 */
[----:B---3--:R-:W3:Y:S01]  /*d3880*/  LDL.LU R4, [R1+0xec] ;  /* 0x0000ec0001047983 */ /* 0x008ee20000300800 */
[----:B------:R-:W-:Y:S01]  /*d3890*/  ISETP.LT.AND P3, PT, R61, UR64, !P4 ;  /* 0x000000403d007c0c */ /* 0x000fe2000e761270 */
[----:B------:R-:W-:Y:S01]  /*d38a0*/  IMAD.WIDE R46, R53, 0x2, R2 ;  /* 0x00000002352e7825 */ /* 0x000fe200078e0202 */
[----:B------:R-:W-:Y:S01]  /*d38b0*/  ISETP.GE.AND P2, PT, R54, UR29, PT ;  /* 0x0000001d36007c0c */ /* 0x000fe2000bf46270 */
[----:B------:R0:W-:Y:S01]  /*d38c0*/  @P5 STG.E.U16 desc[UR8][R48.64], R50 ;  /* 0x0000003230005986 */ /* 0x0001e2000c101508 */
[C---:B------:R-:W-:Y:S01]  /*d38d0*/  ISETP.LT.AND P4, PT, R60.reuse, UR63, !P4 ;  /* 0x0000003f3c007c0c */ /* 0x040fe2000e781270 */
[----:B------:R-:W-:Y:S01]  /*d38e0*/  VIADD R54, R59, 0x82 ;  /* 0x000000823b367836 */ /* 0x000fe20000000000 */
[----:B------:R-:W-:Y:S01]  /*d38f0*/  ISETP.LT.AND P6, PT, R61, UR47, !P2 ;  /* 0x0000002f3d007c0c */ /* 0x000fe2000d7c1270 */
[----:B------:R-:W1:Y:S01]  /*d3900*/  LDCU UR27, c[0x0][0x3b8] ;  /* 0x00007700ff1b77ac */ /* 0x000e620008000800 */
[----:B------:R-:W-:-:S02]  /*d3910*/  ISETP.LT.AND P2, PT, R60, UR62, !P2 ;  /* 0x0000003e3c007c0c */ /* 0x000fc4000d741270 */
[----:B------:R-:W-:Y:S01]  /*d3920*/  ISETP.GE.AND P0, PT, R54, UR49, PT ;  /* 0x0000003136007c0c */ /* 0x000fe2000bf06270 */
[----:B------:R-:W-:Y:S01]  /*d3930*/  VIADD R54, R59, 0x83 ;  /* 0x000000833b367836 */ /* 0x000fe20000000000 */
[----:B------:R-:W-:Y:S01]  /*d3940*/  IADD3 R52, PT, PT, R51, UR61, RZ ;  /* 0x0000003d33347c10 */ /* 0x000fe2000fffe0ff */
[----:B------:R1:W-:Y:S01]  /*d3950*/  @P3 STG.E.U16 desc[UR8][R46.64], R57 ;  /* 0x000000392e003986 */ /* 0x0003e2000c101508 */
[----:B------:R-:W2:Y:S01]  /*d3960*/  LDCU UR65, c[0x0][0x398] ;  /* 0x00007300ff4177ac */ /* 0x000ea20008000800 */
[----:B0-----:R-:W-:Y:S01]  /*d3970*/  IMAD.WIDE R48, R53, 0x2, R44 ;  /* 0x0000000235307825 */ /* 0x001fe200078e022c */
[----:B------:R-:W-:Y:S02]  /*d3980*/  PRMT R53, R57, 0x7632, R53 ;  /* 0x0000763239357816 */ /* 0x000fe40000000035 */
        /* <DEDUP_REMOVED lines=38> */
[----:B----4-:R4:W-:Y:S01]  /*d3bf0*/  @P4 STG.E.U16 desc[UR8][R46.64], R10 ;  /* 0x0000000a2e004986 */ /* 0x0109e2000c101508 */
[----:B------:R-:W1:Y:S01]  /*d3c00*/  LDCU UR49, c[0x0][0x398] ;  /* 0x00007300ff3177ac */ /* 0x000e620008000800 */
[----:B0-----:R-:W-:Y:S01]  /*d3c10*/  IMAD.WIDE R48, R50, 0x2, R44 ;  /* 0x0000000232307825 */ /* 0x001fe200078e022c */
[----:B------:R-:W-:-:S02]  /*d3c20*/  PRMT R50, R10, 0x7632, R50 ;  /* 0x000076320a327816 */ /* 0x000fc40000000032 */
[----:B------:R-:W-:Y:S01]  /*d3c30*/  ISETP.LT.AND P0, PT, R61, UR26, !P5 ;  /* 0x0000001a3d007c0c */ /* 0x000fe2000ef01270 */
[----:B------:R-:W-:Y:S01]  /*d3c40*/  VIADD R52, R51, UR56 ;  /* 0x0000003833347c36 */ /* 0x000fe20008000000 */
[----:B------:R-:W-:Y:S01]  /*d3c50*/  ISETP.GE.AND P4, PT, R54, UR32, PT ;  /* 0x0000002036007c0c */ /* 0x000fe2000bf86270 */
[----:B------:R0:W-:Y:S01]  /*d3c60*/  @P3 STG.E.U16 desc[UR8][R48.64], R50 ;  /* 0x0000003230003986 */ /* 0x0001e2000c101508 */
[----:B------:R-:W1:Y:S03]  /*d3c70*/  LDCU UR76, c[0x0][0x39c] ;  /* 0x00007380ff4c77ac */ /* 0x000e660008000800 */
[----:B----4-:R-:W4:Y:S01]  /*d3c80*/  LDL.LU R10, [R1+0xc4] ;  /* 0x0000c400010a7983 */ /* 0x010f220000300800 */
[----:B------:R-:W-:Y:S01]  /*d3c90*/  IMAD.WIDE R46, R53, 0x2, R2 ;  /* 0x00000002352e7825 */ /* 0x000fe200078e0202 */
[----:B------:R-:W-:Y:S01]  /*d3ca0*/  ISETP.LT.AND P5, PT, R60, UR36, !P5 ;  /* 0x000000243c007c0c */ /* 0x000fe2000efa1270 */
[----:B------:R-:W1:Y:S02]  /*d3cb0*/  LDCU UR62, c[0x0][0x3b8] ;  /* 0x00007700ff3e77ac */ /* 0x000e640008000800 */
[----:B------:R-:W-:Y:S01]  /*d3cc0*/  VIADD R54, R59, 0x87 ;  /* 0x000000873b367836 */ /* 0x000fe20000000000 */
[----:B------:R-:W-:Y:S01]  /*d3cd0*/  ISETP.LT.AND P3, PT, R61, UR44, !P4 ;  /* 0x0000002c3d007c0c */ /* 0x000fe2000e761270 */
[----:B------:R1:W-:Y:S01]  /*d3ce0*/  @P2 STG.E.U16 desc[UR8][R46.64], R7 ;  /* 0x000000072e002986 */ /* 0x0003e2000c101508 */
[----:B0-----:R-:W-:Y:S01]  /*d3cf0*/  IMAD.WIDE R48, R53, 0x2, R44 ;  /* 0x0000000235307825 */ /* 0x001fe200078e022c */
[----:B------:R-:W-:Y:S01]  /*d3d00*/  PRMT R53, R7, 0x7632, R53 ;  /* 0x0000763207357816 */ /* 0x000fe20000000035 */
[----:B------:R-:W0:Y:S01]  /*d3d10*/  LDCU UR30, c[0x0][0x398] ;  /* 0x00007300ff1e77ac */ /* 0x000e220008000800 */
[----:B------:R-:W-:-:S02]  /*d3d20*/  ISETP.GE.AND P2, PT, R54, UR55, PT ;  /* 0x0000003736007c0c */ /* 0x000fc4000bf46270 */
[----:B------:R-:W-:Y:S01]  /*d3d30*/  ISETP.LT.AND P4, PT, R60, UR31, !P4 ;  /* 0x0000001f3c007c0c */ /* 0x000fe2000e781270 */
[----:B------:R0:W-:Y:S01]  /*d3d40*/  @P6 STG.E.U16 desc[UR8][R48.64], R53 ;  /* 0x0000003530006986 */ /* 0x0001e2000c101508 */
[----:B------:R-:W-:Y:S01]  /*d3d50*/  VIADD R50, R52, UR58 ;  /* 0x0000003a34327c36 */ /* 0x000fe20008000000 */
[----:B------:R-:W2:Y:S02]  /*d3d60*/  LDCU UR38, c[0x0][0x398] ;  /* 0x00007300ff2677ac */ /* 0x000ea40008000800 */
[----:B-1----:R-:W4:Y:S01]  /*d3d70*/  LDL.LU R7, [R1+0xd8] ;  /* 0x0000d80001077983 */ /* 0x002f220000300800 */
[----:B------:R-:W-:Y:S01]  /*d3d80*/  IMAD.WIDE R46, R51, 0x2, R2 ;  /* 0x00000002332e7825 */ /* 0x000fe200078e0202 */
[----:B------:R-:W-:Y:S01]  /*d3d90*/  ISETP.LT.AND P6, PT, R61, UR57, !P2 ;  /* 0x000000393d007c0c */ /* 0x000fe2000d7c1270 */
[----:B------:R-:W1:Y:S02]  /*d3da0*/  LDCU UR45, c[0x0][0x39c] ;  /* 0x00007380ff2d77ac */ /* 0x000e640008000800 */
[----:B0-----:R-:W-:Y:S01]  /*d3db0*/  IMAD.WIDE R48, R51, 0x2, R44 ;  /* 0x0000000233307825 */ /* 0x001fe200078e022c */
[----:B------:R-:W0:Y:S03]  /*d3dc0*/  LDCU UR77, c[0x0][0x3b8] ;  /* 0x00007700ff4d77ac */ /* 0x000e260008000800 */
[----:B------:R-:W-:Y:S01]  /*d3dd0*/  VIADD R53, R50, UR73 ;  /* 0x0000004932357c36 */ /* 0x000fe20008000000 */
[----:B------:R-:W0:Y:S01]  /*d3de0*/  LDCU UR24, c[0x0][0x398] ;  /* 0x00007300ff1877ac */ /* 0x000e220008000800 */
        /* <DEDUP_REMOVED lines=24> */
[----:B------:R-:W0:Y:S01]  /*d3f70*/  LDCU UR56, c[0x0][0x39c] ;  /* 0x00007380ff3877ac */ /* 0x000e220008000800 */
[----:B------:R-:W-:Y:S01]  /*d3f80*/  VIADD R51, R53, UR72 ;  /* 0x0000004835337c36 */ /* 0x000fe20008000000 */
[----:B------:R-:W0:Y:S01]  /*d3f90*/  LDCU UR26, c[0x0][0x398] ;  /* 0x00007300ff1a77ac */ /* 0x000e220008000800 */
[----:B------:R-:W0:Y:S01]  /*d3fa0*/  LDCU UR32, c[0x0][0x398] ;  /* 0x00007300ff2077ac */ /* 0x000e220008000800 */
[----:B---3--:R-:W3:Y:S01]  /*d3fb0*/  LDL.LU R4, [R1+0xcc] ;  /* 0x0000cc0001047983 */ /* 0x008ee20000300800 */
[----:B------:R-:W-:Y:S01]  /*d3fc0*/  ISETP.LT.AND P5, PT, R61, UR48, !P0 ;  /* 0x000000303d007c0c */ /* 0x000fe2000c7a1270 */
[----:B------:R-:W0:Y:S01]  /*d3fd0*/  LDCU UR58, c[0x0][0x39c] ;  /* 0x00007380ff3a77ac */ /* 0x000e220008000800 */
        /* <DEDUP_REMOVED lines=9> */
[----:B------:R-:W-:Y:S01]  /*d4070*/  VIADD R52, R51, UR16 ;  /* 0x0000001033347c36 */ /* 0x000fe20008000000 */
[----:B------:R-:W-:Y:S01]  /*d4080*/  ISETP.LT.AND P2, PT, R61, UR34, !P6 ;  /* 0x000000223d007c0c */ /* 0x000fe2000f741270 */
[----:B------:R1:W-:Y:S01]  /*d4090*/  @P5 STG.E.U16 desc[UR8][R46.64], R57 ;  /* 0x000000392e005986 */ /* 0x0003e2000c101508 */
        /* <DEDUP_REMOVED lines=22> */
[----:B------:R-:W-:Y:S01]  /*d4200*/  ISETP.LT.AND P5, PT, R60, UR69, !P5 ;  /* 0x000000453c007c0c */ /* 0x000fe2000efa1270 */
        /* <DEDUP_REMOVED lines=25> */
[----:B-1----:R-:W-:Y:S01]  /*d43a0*/  IMAD.WIDE R48, R50, 0x2, R44 ;  /* 0x0000000232307825 */ /* 0x002fe200078e022c */
[----:B------:R-:W-:Y:S01]  /*d43b0*/  PRMT R50, R10, 0x7632, R50 ;  /* 0x000076320a327816 */ /* 0x000fe20000000032 */
[----:B------:R-:W1:Y:S01]  /*d43c0*/  LDCU UR42, c[0x0][0x398] ;  /* 0x00007300ff2a77ac */ /* 0x000e620008000800 */
        /* <DEDUP_REMOVED lines=97> */
[----:B------:R0:W-:Y:S02]  /*d49e0*/  @P3 STG.E.U16 desc[UR8][R46.64], R11 ;  /* 0x0000000b2e003986 */ /* 0x0001e4000c101508 */
[----:B------:R-:W-:Y:S01]  /*d49f0*/  ISETP.GE.AND P3, PT, R54, UR56, PT ;  /* 0x0000003836007c0c */ /* 0x000fe2000bf66270 */
[----:B------:R-:W1:Y:S01]  /*d4a00*/  LDCU UR64, c[0x0][0x3b8] ;  /* 0x00007700ff4077ac */ /* 0x000e620008000800 */
[----:B------:R-:W1:Y:S01]  /*d4a10*/  LDCU UR47, c[0x0][0x3b8] ;  /* 0x00007700ff2f77ac */ /* 0x000e620008000800 */
[----:B0-----:R-:W-:Y:S01]  /*d4a20*/  IMAD.WIDE R48, R52, 0x2, R44 ;  /* 0x0000000234307825 */ /* 0x001fe200078e022c */
[----:B------:R-:W-:-:S02]  /*d4a30*/  PRMT R52, R11, 0x7632, R52 ;  /* 0x000076320b347816 */ /* 0x000fc40000000034 */
[----:B------:R-:W-:Y:S01]  /*d4a40*/  ISETP.LT.AND P0, PT, R60, UR26, !P0 ;  /* 0x0000001a3c007c0c */ /* 0x000fe2000c701270 */
[----:B------:R-:W3:Y:S01]  /*d4a50*/  LDL.LU R11, [R1+0x94] ;  /* 0x00009400010b7983 */ /* 0x000ee20000300800 */
        /* <DEDUP_REMOVED lines=126> */
[----:B----4-:R4:W-:Y:S02]  /*d5240*/  @P4 STG.E.U16 desc[UR8][R46.64], R10 ;  /* 0x0000000a2e004986 */ /* 0x0109e4000c101508 */
[----:B------:R-:W-:Y:S01]  /*d5250*/  ISETP.GE.AND P4, PT, R54, UR4, PT ;  /* 0x0000000436007c0c */ /* 0x000fe2000bf86270 */
[----:B------:R-:W1:Y:S01]  /*d5260*/  LDCU UR71, c[0x0][0x398] ;  /* 0x00007300ff4777ac */ /* 0x000e620008000800 */
[----:B------:R-:W1:Y:S01]  /*d5270*/  LDCU UR16, c[0x0][0x398] ;  /* 0x00007300ff1077ac */ /* 0x000e620008000800 */
[----:B0-----:R-:W-:Y:S01]  /*d5280*/  IMAD.WIDE R48, R50, 0x2, R44 ;  /* 0x0000000232307825 */ /* 0x001fe200078e022c */
[----:B------:R-:W-:-:S02]  /*d5290*/  PRMT R50, R10, 0x7632, R50 ;  /* 0x000076320a327816 */ /* 0x000fc40000000032 */
[C---:B------:R-:W-:Y:S01]  /*d52a0*/  ISETP.LT.AND P5, PT, R60.reuse, UR68, !P5 ;  /* 0x000000443c007c0c */ /* 0x040fe2000efa1270 */
        /* <DEDUP_REMOVED lines=121> */
[----:B------:R-:W-:Y:S01]  /*d5a40*/  IADD3 R52, PT, PT, R51, UR57, RZ ;  /* 0x0000003933347c10 */ /* 0x000fe2000fffe0ff */
        /* <DEDUP_REMOVED lines=12> */
[----:B------:R-:W4:Y:S01]  /*d5b10*/  LDL.LU R7, [R1+0x58] ;  /* 0x0000580001077983 */ /* 0x000f220000300800 */
[----:B------:R-:W-:Y:S01]  /*d5b20*/  IMAD.WIDE R46, R51, 0x2, R2 ;  /* 0x00000002332e7825 */ /* 0x000fe200078e0202 */
[----:B------:R-:W1:Y:S02]  /*d5b30*/  LDCU UR38, c[0x0][0x3b8] ;  /* 0x00007700ff2677ac */ /* 0x000e640008000800 */
        /* <DEDUP_REMOVED lines=118> */
[----:B------:R-:W-:Y:S01]  /*d62a0*/  IADD3 R50, PT, PT, R52, UR29, RZ ;  /* 0x0000001d34327c10 */ /* 0x000fe2000fffe0ff */
[----:B------:R-:W0:Y:S01]  /*d62b0*/  LDCU UR69, c[0x0][0x398] ;  /* 0x00007300ff4577ac */ /* 0x000e220008000800 */
[----:B------:R0:W-:Y:S01]  /*d62c0*/  @P0 STG.E.U16 desc[UR8][R48.64], R53 ;  /* 0x0000003530000986 */ /* 0x0001e2000c101508 */
[----:B------:R-:W-:-:S02]  /*d62d0*/  ISETP.LT.AND P0, PT, R61, UR62, !P5 ;  /* 0x0000003e3d007c0c */ /* 0x000fc4000ef01270 */
[----:B--2---:R-:W-:Y:S01]  /*d62e0*/  PRMT R55, R5, 0x7632, R55 ;  /* 0x0000763205377816 */ /* 0x004fe20000000037 */
[----:B0-----:R-:W-:Y:S01]  /*d62f0*/  IMAD.WIDE R48, R51, 0x2, R44 ;  /* 0x0000000233307825 */ /* 0x001fe200078e022c */
[----:B------:R-:W-:Y:S01]  /*d6300*/  PRMT R51, R6, 0x7632, R51 ;  /* 0x0000763206337816 */ /* 0x000fe20000000033 */
[----:B------:R0:W-:Y:S01]  /*d6310*/  @P4 STG.E.U16 desc[UR8][R46.64], R6 ;  /* 0x000000062e004986 */ /* 0x0001e2000c101508 */
[----:B------:R-:W2:Y:S03]  /*d6320*/  LDCU UR41, c[0x0][0x3b8] ;  /* 0x00007700ff2977ac */ /* 0x000ea60008000800 */
[----:B------:R1:W-:Y:S01]  /*d6330*/  @P3 STG.E.U16 desc[UR8][R48.64], R51 ;  /* 0x0000003330003986 */ /* 0x0003e2000c101508 */
[----:B------:R-:W-:Y:S01]  /*d6340*/  VIADD R53, R50, UR49 ;  /* 0x0000003132357c36 */ /* 0x000fe20008000000 */
[----:B------:R-:W2:Y:S01]  /*d6350*/  LDCU UR39, c[0x0][0x398] ;  /* 0x00007300ff2777ac */ /* 0x000ea20008000800 */
[----:B------:R-:W-:Y:S01]  /*d6360*/  VIADD R54, R59, 0xb0 ;  /* 0x000000b03b367836 */ /* 0x000fe20000000000 */
[----:B------:R-:W-:Y:S01]  /*d6370*/  ISETP.LT.AND P5, PT, R60, UR61, !P5 ;  /* 0x0000003d3c007c0c */ /* 0x000fe2000efa1270 */
        /* <DEDUP_REMOVED lines=9> */
[----:B------:R-:W-:Y:S01]  /*d6410*/  VIADD R51, R53, UR38 ;  /* 0x0000002635337c36 */ /* 0x000fe20008000000 */
[----:B------:R-:W0:Y:S01]  /*d6420*/  LDCU UR67, c[0x0][0x398] ;  /* 0x00007300ff4377ac */ /* 0x000e220008000800 */
[----:B------:R-:W0:Y:S01]  /*d6430*/  LDCU UR52, c[0x0][0x39c] ;  /* 0x00007380ff3477ac */ /* 0x000e220008000800 */
[----:B-1----:R-:W2:Y:S01]  /*d6440*/  LDL.LU R5, [R1+0x3c] ;  /* 0x00003c0001057983 */ /* 0x002ea20000300800 */
[C---:B------:R-:W-:Y:S01]  /*d6450*/  IMAD.WIDE R46, R50.reuse, 0x2, R2 ;  /* 0x00000002322e7825 */ /* 0x040fe200078e0202 */
[----:B------:R-:W-:Y:S01]  /*d6460*/  ISETP.LT.AND P3, PT, R61, UR77, !P4 ;  /* 0x0000004d3d007c0c */ /* 0x000fe2000e761270 */
[----:B------:R-:W1:Y:S02]  /*d6470*/  LDCU UR50, c[0x0][0x398] ;  /* 0x00007300ff3277ac */ /* 0x000e640008000800 */
        /* <DEDUP_REMOVED lines=13> */
[----:B------:R-:W1:Y:S01]  /*d6550*/  LDCU UR65, c[0x0][0x398] ;  /* 0x00007300ff4177ac */ /* 0x000e620008000800 */
[----:B------:R-:W-:Y:S01]  /*d6560*/  VIADD R54, R59, 0xb2 ;  /* 0x000000b23b367836 */ /* 0x000fe20000000000 */
[----:B------:R-:W-:-:S02]  /*d6570*/  ISETP.LT.AND P6, PT, R61, UR60, !P2 ;  /* 0x0000003c3d007c0c */ /* 0x000fc4000d7c1270 */
[----:B------:R-:W-:Y:S01]  /*d6580*/  ISETP.LT.AND P2, PT, R60, UR45, !P2 ;  /* 0x0000002d3c007c0c */ /* 0x000fe2000d741270 */
[----:B------:R1:W-:Y:S01]  /*d6590*/  @P3 STG.E.U16 desc[UR8][R46.64], R57 ;  /* 0x000000392e003986 */ /* 0x0003e2000c101508 */
[----:B------:R-:W-:Y:S01]  /*d65a0*/  ISETP.GE.AND P0, PT, R54, UR33, PT ;  /* 0x0000002136007c0c */ /* 0x000fe2000bf06270 */
[----:B------:R-:W-:Y:S01]  /*d65b0*/  VIADD R54, R59, 0xb3 ;  /* 0x000000b33b367836 */ /* 0x000fe20000000000 */
[----:B------:R-:W2:Y:S01]  /*d65c0*/  LDCU UR12, c[0x0][0x39c] ;  /* 0x00007380ff0c77ac */ /* 0x000ea20008000800 */
[----:B0-----:R-:W-:Y:S01]  /*d65d0*/  IMAD.WIDE R48, R53, 0x2, R44 ;  /* 0x0000000235307825 */ /* 0x001fe200078e022c */
[----:B------:R-:W-:Y:S01]  /*d65e0*/  PRMT R53, R57, 0x7632, R53 ;  /* 0x0000763239357816 */ /* 0x000fe20000000035 */
[----:B------:R-:W0:Y:S01]  /*d65f0*/  LDCU UR10, c[0x0][0x3b8] ;  /* 0x00007700ff0a77ac */ /* 0x000e220008000800 */
[----:B------:R-:W-:Y:S02]  /*d6600*/  ISETP.LT.AND P5, PT, R61, UR35, !P0 ;  /* 0x000000233d007c0c */ /* 0x000fe4000c7a1270 */
[----:B------:R-:W-:Y:S01]  /*d6610*/  ISETP.LT.AND P0, PT, R60, UR59, !P0 ;  /* 0x0000003b3c007c0c */ /* 0x000fe2000c701270 */
[----:B------:R0:W-:Y:S01]  /*d6620*/  @P4 STG.E.U16 desc[UR8][R48.64], R53 ;  /* 0x0000003530004986 */ /* 0x0001e2000c101508 */
[----:B-1----:R-:W-:Y:S01]  /*d6630*/  IMAD.WIDE R46, R51, 0x2, R2 ;  /* 0x00000002332e7825 */ /* 0x002fe200078e0202 */
[----:B------:R-:W-:Y:S01]  /*d6640*/  ISETP.GE.AND P3, PT, R54, UR26, PT ;  /* 0x0000001a36007c0c */ /* 0x000fe2000bf66270 */
[----:B------:R-:W1:Y:S02]  /*d6650*/  LDCU UR4, c[0x0][0x398] ;  /* 0x00007300ff0477ac */ /* 0x000e640008000800 */
[----:B------:R-:W-:Y:S01]  /*d6660*/  VIADD R54, R59, 0xb4 ;  /* 0x000000b43b367836 */ /* 0x000fe20000000000 */
[----:B------:R-:W-:Y:S01]  /*d6670*/  ISETP.LT.AND P4, PT, R61, UR36, !P3 ;  /* 0x000000243d007c0c */ /* 0x000fe2000df81270 */
[----:B------:R1:W-:Y:S01]  /*d6680*/  @P6 STG.E.U16 desc[UR8][R46.64], R58 ;  /* 0x0000003a2e006986 */ /* 0x0003e2000c101508 */
[----:B------:R-:W-:Y:S01]  /*d6690*/  VIADD R50, R52, UR43 ;  /* 0x0000002b34327c36 */ /* 0x000fe20008000000 */
[----:B------:R-:W2:Y:S01]  /*d66a0*/  LDCU UR64, c[0x0][0x398] ;  /* 0x00007300ff4077ac */ /* 0x000ea20008000800 */
[----:B0-----:R-:W-:Y:S01]  /*d66b0*/  IMAD.WIDE R48, R51, 0x2, R44 ;  /* 0x0000000233307825 */ /* 0x001fe200078e022c */
[----:B------:R-:W-:Y:S01]  /*d66c0*/  PRMT R51, R58, 0x7632, R51 ;  /* 0x000076323a337816 */ /* 0x000fe20000000033 */
[----:B------:R-:W0:Y:S01]  /*d66d0*/  LDCU UR20, c[0x0][0x3b8] ;  /* 0x00007700ff1477ac */ /* 0x000e220008000800 */
[----:B------:R-:W-:-:S02]  /*d66e0*/  ISETP.LT.AND P3, PT, R60, UR56, !P3 ;  /* 0x000000383c007c0c */ /* 0x000fc4000df61270 */
[----:B------:R-:W-:Y:S01]  /*d66f0*/  ISETP.GE.AND P6, PT, R54, UR44, PT ;  /* 0x0000002c36007c0c */ /* 0x000fe2000bfc6270 */
[----:B------:R0:W-:Y:S01]  /*d6700*/  @P2 STG.E.U16 desc[UR8][R48.64], R51 ;  /* 0x0000003330002986 */ /* 0x0001e2000c101508 */
[----:B-1----:R-:W-:Y:S01]  /*d6710*/  IMAD.WIDE R46, R52, 0x2, R2 ;  /* 0x00000002342e7825 */ /* 0x002fe200078e0202 */
[----:B------:R-:W1:Y:S03]  /*d6720*/  LDCU UR29, c[0x0][0x39c] ;  /* 0x00007380ff1d77ac */ /* 0x000e660008000800 */
        /* <DEDUP_REMOVED lines=8> */
[----:B------:R-:W-:Y:S01]  /*d67b0*/  ISETP.GE.AND P5, PT, R54, UR57, PT ;  /* 0x0000003936007c0c */ /* 0x000fe2000bfa6270 */
[----:B------:R-:W-:Y:S01]  /*d67c0*/  VIADD R54, R59, 0xb6 ;  /* 0x000000b63b367836 */ /* 0x000fe20000000000 */
[----:B------:R-:W-:Y:S01]  /*d67d0*/  ISETP.LT.AND P6, PT, R60, UR58, !P6 ;  /* 0x0000003a3c007c0c */ /* 0x000fe2000f7c1270 */
[----:B------:R4:W-:Y:S01]  /*d67e0*/  @P0 STG.E.U16 desc[UR8][R48.64], R52 ;  /* 0x0000003430000986 */ /* 0x0009e2000c101508 */
[----:B-1----:R-:W-:Y:S01]  /*d67f0*/  IMAD.WIDE R46, R50, 0x2, R2 ;  /* 0x00000002322e7825 */ /* 0x002fe200078e0202 */
[----:B------:R-:W-:Y:S01]  /*d6800*/  ISETP.LT.AND P0, PT, R61, UR74, !P5 ;  /* 0x0000004a3d007c0c */ /* 0x000fe2000ef01270 */
[----:B------:R-:W1:Y:S03]  /*d6810*/  LDCU UR47, c[0x0][0x398] ;  /* 0x00007300ff2f77ac */ /* 0x000e660008000800 */
[----:B----4-:R4:W-:Y:S01]  /*d6820*/  @P4 STG.E.U16 desc[UR8][R46.64], R10 ;  /* 0x0000000a2e004986 */ /* 0x0109e2000c101508 */
[----:B------:R-:W-:Y:S01]  /*d6830*/  ISETP.GE.AND P4, PT, R54, UR48, PT ;  /* 0x0000003036007c0c */ /* 0x000fe2000bf86270 */
[----:B------:R-:W-:Y:S01]  /*d6840*/  VIADD R51, R53, UR55 ;  /* 0x0000003735337c36 */ /* 0x000fe20008000000 */
[----:B------:R-:W0:Y:S01]  /*d6850*/  LDCU UR49, c[0x0][0x39c] ;  /* 0x00007380ff3177ac */ /* 0x000e220008000800 */
[----:B------:R-:W-:Y:S01]  /*d6860*/  IMAD.WIDE R48, R50, 0x2, R44 ;  /* 0x0000000232307825 */ /* 0x000fe200078e022c */
[----:B------:R-:W-:Y:S01]  /*d6870*/  PRMT R50, R10, 0x7632, R50 ;  /* 0x000076320a327816 */ /* 0x000fe20000000032 */
[----:B------:R-:W0:Y:S01]  /*d6880*/  LDCU UR62, c[0x0][0x398] ;  /* 0x00007300ff3e77ac */ /* 0x000e220008000800 */
[----:B------:R-:W-:Y:S01]  /*d6890*/  ISETP.LT.AND P5, PT, R60, UR73, !P5 ;  /* 0x000000493c007c0c */ /* 0x000fe2000efa1270 */
[----:B------:R-:W-:-:S02]  /*d68a0*/  VIADD R54, R59, 0xb7 ;  /* 0x000000b73b367836 */ /* 0x000fc40000000000 */
[----:B----4-:R-:W-:Y:S01]  /*d68b0*/  IMAD.WIDE R46, R53, 0x2, R2 ;  /* 0x00000002352e7825 */ /* 0x010fe200078e0202 */
[----:B------:R4:W-:Y:S01]  /*d68c0*/  @P3 STG.E.U16 desc[UR8][R48.64], R50 ;  /* 0x0000003230003986 */ /* 0x0009e2000c101508 */
[----:B------:R-:W-:Y:S01]  /*d68d0*/  ISETP.LT.AND P3, PT, R61, UR28, !P4 ;  /* 0x0000001c3d007c0c */ /* 0x000fe2000e761270 */
[----:B------:R-:W0:Y:S02]  /*d68e0*/  LDCU UR30, c[0x0][0x398] ;  /* 0x00007300ff1e77ac */ /* 0x000e240008000800 */
[----:B------:R1:W-:Y:S01]  /*d68f0*/  @P2 STG.E.U16 desc[UR8][R46.64], R7 ;  /* 0x000000072e002986 */ /* 0x0003e2000c101508 */
[----:B------:R-:W-:Y:S01]  /*d6900*/  ISETP.GE.AND P2, PT, R54, UR42, PT ;  /* 0x0000002a36007c0c */ /* 0x000fe2000bf46270 */
[----:B------:R-:W-:Y:S01]  /*d6910*/  VIADD R52, R51, UR54 ;  /* 0x0000003633347c36 */ /* 0x000fe20008000000 */
[----:B------:R-:W0:Y:S01]  /*d6920*/  LDCU UR61, c[0x0][0x3b8] ;  /* 0x00007700ff3d77ac */ /* 0x000e220008000800 */
[----:B------:R-:W3:Y:S01]  /*d6930*/  LDL.LU R10, [R1+0x10] ;  /* 0x00001000010a7983 */ /* 0x000ee20000300800 */
[----:B------:R-:W0:Y:S01]  /*d6940*/  LDCU UR76, c[0x0][0x3b8] ;  /* 0x00007700ff4c77ac */ /* 0x000e220008000800 */
[----:B----4-:R-:W-:Y:S01]  /*d6950*/  IMAD.WIDE R48, R53, 0x2, R44 ;  /* 0x0000000235307825 */ /* 0x010fe200078e022c */
[----:B------:R-:W-:-:S02]  /*d6960*/  PRMT R53, R7, 0x7632, R53 ;  /* 0x0000763207357816 */ /* 0x000fc40000000035 */
[----:B------:R-:W-:Y:S01]  /*d6970*/  ISETP.LT.AND P4, PT, R60, UR72, !P4 ;  /* 0x000000483c007c0c */ /* 0x000fe2000e781270 */
[----:B-1----:R-:W-:Y:S01]  /*d6980*/  IMAD.WIDE R46, R51, 0x2, R2 ;  /* 0x00000002332e7825 */ /* 0x002fe200078e0202 */
[----:B------:R-:W1:Y:S01]  /*d6990*/  LDCU UR77, c[0x0][0x398] ;  /* 0x00007300ff4d77ac */ /* 0x000e620008000800 */
[----:B------:R4:W-:Y:S01]  /*d69a0*/  @P6 STG.E.U16 desc[UR8][R48.64], R53 ;  /* 0x0000003530006986 */ /* 0x0009e2000c101508 */
[----:B------:R-:W-:Y:S01]  /*d69b0*/  ISETP.LT.AND P6, PT, R61, UR53, !P2 ;  /* 0x000000353d007c0c */ /* 0x000fe2000d7c1270 */
[----:B------:R-:W-:Y:S01]  /*d69c0*/  VIADD R50, R52, UR71 ;  /* 0x0000004734327c36 */ /* 0x000fe20008000000 */
[----:B------:R-:W0:Y:S01]  /*d69d0*/  LDCU UR38, c[0x0][0x39c] ;  /* 0x00007380ff2677ac */ /* 0x000e220008000800 */
[----:B--2---:R-:W-:Y:S01]  /*d69e0*/  PRMT R55, R5, 0x7632, R55 ;  /* 0x0000763205377816 */ /* 0x004fe20000000037 */
[----:B----4-:R-:W-:Y:S01]  /*d69f0*/  IMAD.WIDE R48, R51, 0x2, R44 ;  /* 0x0000000233307825 */ /* 0x010fe200078e022c */
[----:B------:R-:W-:Y:S01]  /*d6a00*/  PRMT R51, R6, 0x7632, R51 ;  /* 0x0000763206337816 */ /* 0x000fe20000000033 */
[----:B------:R2:W-:Y:S01]  /*d6a10*/  @P0 STG.E.U16 desc[UR8][R46.64], R6 ;  /* 0x000000062e000986 */ /* 0x0005e2000c101508 */
[----:B------:R-:W4:Y:S03]  /*d6a20*/  LDCU UR24, c[0x0][0x398] ;  /* 0x00007300ff1877ac */ /* 0x000f260008000800 */
[----:B------:R0:W-:Y:S01]  /*d6a30*/  @P5 STG.E.U16 desc[UR8][R48.64], R51 ;  /* 0x0000003330005986 */ /* 0x0001e2000c101508 */
[C---:B------:R-:W-:Y:S01]  /*d6a40*/  VIADD R54, R59.reuse, 0xb8 ;  /* 0x000000b83b367836 */ /* 0x040fe20000000000 */
[----:B------:R-:W-:Y:S01]  /*d6a50*/  ISETP.LT.AND P2, PT, R60, UR16, !P2 ;  /* 0x000000103c007c0c */ /* 0x000fe2000d741270 */
[----:B------:R-:W1:Y:S01]  /*d6a60*/  LDCU UR60, c[0x0][0x398] ;  /* 0x00007300ff3c77ac */ /* 0x000e620008000800 */
[----:B------:R-:W1:Y:S01]  /*d6a70*/  LDCU UR75, c[0x0][0x39c] ;  /* 0x00007380ff4b77ac */ /* 0x000e620008000800 */
[C---:B--2---:R-:W-:Y:S01]  /*d6a80*/  IMAD.WIDE R46, R52.reuse, 0x2, R2 ;  /* 0x00000002342e7825 */ /* 0x044fe200078e0202 */
[----:B------:R-:W2:Y:S03]  /*d6a90*/  LDCU UR33, c[0x0][0x398] ;  /* 0x00007300ff2177ac */ /* 0x000ea60008000800 */
[----:B0-----:R-:W-:Y:S01]  /*d6aa0*/  IMAD.WIDE R48, R52, 0x2, R44 ;  /* 0x0000000234307825 */ /* 0x001fe200078e022c */
[----:B------:R0:W-:Y:S01]  /*d6ab0*/  @P3 STG.E.U16 desc[UR8][R46.64], R5 ;  /* 0x000000052e003986 */ /* 0x0001e2000c101508 */
[----:B------:R-:W-:Y:S01]  /*d6ac0*/  IADD3 R53, PT, PT, R50, UR37, RZ ;  /* 0x0000002532357c10 */ /* 0x000fe2000fffe0ff */
[----:B------:R-:W1:Y:S02]  /*d6ad0*/  LDCU UR45, c[0x0][0x3b8] ;  /* 0x00007700ff2d77ac */ /* 0x000e640008000800 */
[----:B------:R2:W-:Y:S01]  /*d6ae0*/  @P4 STG.E.U16 desc[UR8][R48.64], R55 ;  /* 0x0000003730004986 */ /* 0x0005e2000c101508 */
[----:B------:R-:W-:Y:S01]  /*d6af0*/  ISETP.GE.AND P0, PT, R54, UR34, PT ;  /* 0x0000002236007c0c */ /* 0x000fe2000bf06270 */
[----:B------:R-:W1:Y:S01]  /*d6b00*/  LDCU UR35, c[0x0][0x398] ;  /* 0x00007300ff2377ac */ /* 0x000e620008000800 */
[----:B------:R-:W1:Y:S01]  /*d6b10*/  LDCU UR43, c[0x0][0x39c] ;  /* 0x00007380ff2b77ac */ /* 0x000e620008000800 */
[C---:B0-----:R-:W-:Y:S01]  /*d6b20*/  IMAD.WIDE R46, R50.reuse, 0x2, R2 ;  /* 0x00000002322e7825 */ /* 0x041fe200078e0202 */
[----:B------:R-:W0:Y:S03]  /*d6b30*/  LDCU UR26, c[0x0][0x398] ;  /* 0x00007300ff1a77ac */ /* 0x000e260008000800 */
[----:B--2---:R-:W-:Y:S01]  /*d6b40*/  IMAD.WIDE R48, R50, 0x2, R44 ;  /* 0x0000000232307825 */ /* 0x004fe200078e022c */
[----:B---3--:R-:W-:Y:S01]  /*d6b50*/  PRMT R50, R4, 0x7632, R50 ;  /* 0x0000763204327816 */ /* 0x008fe20000000032 */
[----:B------:R2:W-:Y:S01]  /*d6b60*/  @P6 STG.E.U16 desc[UR8][R46.64], R4 ;  /* 0x000000042e006986 */ /* 0x0005e2000c101508 */
[----:B------:R-:W3:Y:S01]  /*d6b70*/  LDCU UR59, c[0x0][0x3b8] ;  /* 0x00007700ff3b77ac */ /* 0x000ee20008000800 */
[----:B------:R-:W-:-:S02]  /*d6b80*/  VIADD R54, R59, 0xb9 ;  /* 0x000000b93b367836 */ /* 0x000fc40000000000 */
[----:B------:R-:W-:Y:S01]  /*d6b90*/  VIADD R51, R53, UR41 ;  /* 0x0000002935337c36 */ /* 0x000fe20008000000 */
[----:B------:R-:W0:Y:S01]  /*d6ba0*/  LDCU UR36, c[0x0][0x398] ;  /* 0x00007300ff2477ac */ /* 0x000e220008000800 */
[----:B------:R-:W0:Y:S01]  /*d6bb0*/  LDCU UR32, c[0x0][0x39c] ;  /* 0x00007380ff2077ac */ /* 0x000e220008000800 */
[----:B--2---:R-:W2:Y:S01]  /*d6bc0*/  LDL.LU R4, [R1] ;  /* 0x0000000001047983 */ /* 0x004ea20000300800 */
[----:B------:R-:W-:Y:S01]  /*d6bd0*/  ISETP.LT.AND P5, PT, R61, UR70, !P0 ;  /* 0x000000463d007c0c */ /* 0x000fe2000c7a1270 */
[----:B------:R-:W0:Y:S02]  /*d6be0*/  LDCU UR44, c[0x0][0x398] ;  /* 0x00007300ff2c77ac */ /* 0x000e240008000800 */
[----:B------:R-:W3:Y:S01]  /*d6bf0*/  LDL.LU R5, [R1+0x14] ;  /* 0x0000140001057983 */ /* 0x000ee20000300800 */
[----:B------:R-:W-:Y:S01]  /*d6c00*/  ISETP.GE.AND P3, PT, R54, UR22, PT ;  /* 0x0000001636007c0c */ /* 0x000fe2000bf66270 */
[----:B------:R-:W-:Y:S01]  /*d6c10*/  IMAD.WIDE R46, R53, 0x2, R2 ;  /* 0x00000002352e7825 */ /* 0x000fe200078e0202 */
[----:B------:R-:W-:Y:S01]  /*d6c20*/  ISETP.LT.AND P0, PT, R60, UR51, !P0 ;  /* 0x000000333c007c0c */ /* 0x000fe2000c701270 */
[----:B------:R-:W3:Y:S01]  /*d6c30*/  LDL.LU R6, [R1+0x4] ;  /* 0x0000040001067983 */ /* 0x000ee20000300800 */
[----:B------:R-:W0:Y:S03]  /*d6c40*/  LDCU UR31, c[0x0][0x398] ;  /* 0x00007300ff1f77ac */ /* 0x000e260008000800 */
[----:B------:R-:W3:Y:S01]  /*d6c50*/  LDL.LU R7, [R1+0x18] ;  /* 0x0000180001077983 */ /* 0x000ee20000300800 */
[----:B------:R-:W-:Y:S01]  /*d6c60*/  VIADD R54, R59, 0xba ;  /* 0x000000ba3b367836 */ /* 0x000fe20000000000 */
[----:B------:R-:W-:Y:S01]  /*d6c70*/  ISETP.LT.AND P4, PT, R61, UR69, !P3 ;  /* 0x000000453d007c0c */ /* 0x000fe2000df81270 */
[----:B------:R-:W0:Y:S01]  /*d6c80*/  LDCU UR56, c[0x0][0x3b8] ;  /* 0x00007700ff3877ac */ /* 0x000e220008000800 */
[----:B------:R-:W3:Y:S02]  /*d6c90*/  LDL.LU R57, [R1+0x8] ;  /* 0x0000080001397983 */ /* 0x000ee40000300800 */
[----:B------:R-:W-:Y:S01]  /*d6ca0*/  ISETP.GE.AND P6, PT, R54, UR40, PT ;  /* 0x0000002836007c0c */ /* 0x000fe2000bfc6270 */
[----:B------:R-:W0:Y:S01]  /*d6cb0*/  LDCU UR55, c[0x0][0x39c] ;  /* 0x00007380ff3777ac */ /* 0x000e220008000800 */
[----:B------:R-:W4:Y:S01]  /*d6cc0*/  LDL.LU R58, [R1+0x1c] ;  /* 0x00001c00013a7983 */ /* 0x000f220000300800 */
[C---:B------:R-:W-:Y:S01]  /*d6cd0*/  ISETP.LT.AND P3, PT, R60.reuse, UR39, !P3 ;  /* 0x000000273c007c0c */ /* 0x040fe2000df61270 */
[----:B------:R-:W0:Y:S02]  /*d6ce0*/  LDCU UR57, c[0x0][0x398] ;  /* 0x00007300ff3977ac */ /* 0x000e240008000800 */
[----:B------:R-:W4:Y:S01]  /*d6cf0*/  LDL.LU R11, [R1+0xc] ;  /* 0x00000c00010b7983 */ /* 0x000f220000300800 */
[----:B------:R-:W-:Y:S01]  /*d6d00*/  VIADD R54, R59, 0xbb ;  /* 0x000000bb3b367836 */ /* 0x000fe20000000000 */
[----:B------:R-:W0:Y:S02]  /*d6d10*/  LDCU UR74, c[0x0][0x398] ;  /* 0x00007300ff4a77ac */ /* 0x000e240008000800 */
[----:B------:R1:W-:Y:S01]  /*d6d20*/  @P2 STG.E.U16 desc[UR8][R48.64], R50 ;  /* 0x0000003230002986 */ /* 0x0003e2000c101508 */
[----:B------:R-:W-:Y:S01]  /*d6d30*/  ISETP.LT.AND P2, PT, R61, UR6, !P6 ;  /* 0x000000063d007c0c */ /* 0x000fe2000f741270 */
[----:B------:R-:W-:Y:S01]  /*d6d40*/  VIADD R52, R51, UR25 ;  /* 0x0000001933347c36 */ /* 0x000fe20008000000 */
[----:B------:R-:W-:Y:S01]  /*d6d50*/  ISETP.LT.AND P6, PT, R60, UR67, !P6 ;  /* 0x000000433c007c0c */ /* 0x000fe2000f7c1270 */
[----:B------:R-:W4:Y:S01]  /*d6d60*/  LDL.LU R56, [R1+0x320] ;  /* 0x0003200001387983 */ /* 0x000f220000300800 */
        /* <DEDUP_REMOVED lines=8> */
[----:B------:R-:W-:Y:S01]  /*d6df0*/  PRMT R53, R10, 0x7632, R53 ;  /* 0x000076320a357816 */ /* 0x000fe20000000035 */
[----:B------:R0:W-:Y:S01]  /*d6e00*/  @P5 STG.E.U16 desc[UR8][R46.64], R10 ;  /* 0x0000000a2e005986 */ /* 0x0001e2000c101508 */
[----:B------:R-:W-:Y:S01]  /*d6e10*/  ISETP.GE.AND P5, PT, R54, UR52, PT ;  /* 0x0000003436007c0c */ /* 0x000fe2000bfa6270 */
[----:B------:R-:W-:Y:S01]  /*d6e20*/  VIADD R54, R59, 0xbc ;  /* 0x000000bc3b367836 */ /* 0x000fe20000000000 */
[----:B------:R-:W1:Y:S01]  /*d6e30*/  LDCU UR42, c[0x0][0x398] ;  /* 0x00007300ff2a77ac */ /* 0x000e620008000800 */
[----:B------:R0:W-:Y:S01]  /*d6e40*/  @P0 STG.E.U16 desc[UR8][R48.64], R53 ;  /* 0x0000003530000986 */ /* 0x0001e2000c101508 */
[----:B------:R-:W-:Y:S01]  /*d6e50*/  ISETP.LT.AND P0, PT, R61, UR50, !P5 ;  /* 0x000000323d007c0c */ /* 0x000fe2000ef01270 */
[----:B------:R-:W1:Y:S01]  /*d6e60*/  LDCU UR53, c[0x0][0x398] ;  /* 0x00007300ff3577ac */ /* 0x000e620008000800 */
[----:B------:R-:W1:Y:S01]  /*d6e70*/  LDCU UR72, c[0x0][0x3b8] ;  /* 0x00007700ff4877ac */ /* 0x000e620008000800 */
[C---:B0-----:R-:W-:Y:S01]  /*d6e80*/  IMAD.WIDE R46, R51.reuse, 0x2, R2 ;  /* 0x00000002332e7825 */ /* 0x041fe200078e0202 */
[----:B------:R-:W4:Y:S01]  /*d6e90*/  LDL.LU R10, [R1+0x3fa8] ;  /* 0x003fa800010a7983 */ /* 0x000f220000300800 */
[----:B------:R-:W0:Y:S02]  /*d6ea0*/  LDCU UR37, c[0x0][0x39c] ;  /* 0x00007380ff2577ac */ /* 0x000e240008000800 */
[----:B------:R-:W-:Y:S01]  /*d6eb0*/  IMAD.WIDE R48, R51, 0x2, R44 ;  /* 0x0000000233307825 */ /* 0x000fe200078e022c */
        /* <DEDUP_REMOVED lines=19> */
[----:B--2---:R-:W-:Y:S01]  /*d6ff0*/  PRMT R51, R4, 0x7632, R51 ;  /* 0x0000763204337816 */ /* 0x004fe20000000033 */
[----:B------:R2:W-:Y:S01]  /*d7000*/  @P4 STG.E.U16 desc[UR8][R46.64], R4 ;  /* 0x000000042e004986 */ /* 0x0005e2000c101508 */
[----:B------:R-:W-:Y:S01]  /*d7010*/  ISETP.GE.AND P4, PT, R54, UR68, PT ;  /* 0x0000004436007c0c */ /* 0x000fe2000bf86270 */
[----:B------:R-:W-:Y:S01]  /*d7020*/  VIADD R54, R59, 0xbd ;  /* 0x000000bd3b367836 */ /* 0x000fe20000000000 */
[----:B------:R-:W0:Y:S01]  /*d7030*/  LDCU UR68, c[0x0][0x398] ;  /* 0x00007300ff4477ac */ /* 0x000e220008000800 */
[----:B------:R1:W-:Y:S01]  /*d7040*/  @P3 STG.E.U16 desc[UR8][R48.64], R51 ;  /* 0x0000003330003986 */ /* 0x0003e2000c101508 */
[----:B------:R-:W-:Y:S01]  /*d7050*/  ISETP.LT.AND P3, PT, R61, UR65, !P4 ;  /* 0x000000413d007c0c */ /* 0x000fe2000e761270 */
[----:B--2---:R-:W-:-:S02]  /*d7060*/  IMAD.WIDE R46, R52, 0x2, R2 ;  /* 0x00000002342e7825 */ /* 0x004fc400078e0202 */
[----:B------:R-:W2:Y:S02]  /*d7070*/  LDL.LU R4, [R1+0x3fa4] ;  /* 0x003fa40001047983 */ /* 0x000ea40000300800 */
[----:B-1----:R-:W-:Y:S01]  /*d7080*/  IMAD.WIDE R48, R52, 0x2, R44 ;  /* 0x0000000234307825 */ /* 0x002fe200078e022c */
[----:B---3--:R-:W-:Y:S01]  /*d7090*/  PRMT R52, R5, 0x7632, R52 ;  /* 0x0000763205347816 */ /* 0x008fe20000000034 */
[----:B------:R1:W-:Y:S01]  /*d70a0*/  @P2 STG.E.U16 desc[UR8][R46.64], R5 ;  /* 0x000000052e002986 */ /* 0x0003e2000c101508 */
[----:B------:R-:W-:Y:S01]  /*d70b0*/  ISETP.GE.AND P2, PT, R54, UR12, PT ;  /* 0x0000000c36007c0c */ /* 0x000fe2000bf46270 */
[----:B------:R-:W-:Y:S01]  /*d70c0*/  VIADD R51, R53, UR20 ;  /* 0x0000001435337c36 */ /* 0x000fe20008000000 */
[----:B------:R-:W-:Y:S01]  /*d70d0*/  ISETP.LT.AND P4, PT, R60, UR4, !P4 ;  /* 0x000000043c007c0c */ /* 0x000fe2000e781270 */
[----:B------:R3:W-:Y:S01]  /*d70e0*/  @P6 STG.E.U16 desc[UR8][R48.64], R52 ;  /* 0x0000003430006986 */ /* 0x0007e2000c101508 */
[----:B------:R-:W-:Y:S01]  /*d70f0*/  ISETP.LT.AND P6, PT, R61, UR64, !P2 ;  /* 0x000000403d007c0c */ /* 0x000fe2000d7c1270 */
[----:B------:R-:W0:Y:S01]  /*d7100*/  LDCU UR65, c[0x0][0x398] ;  /* 0x00007300ff4177ac */ /* 0x000e220008000800 */
[----:B-1----:R-:W-:Y:S01]  /*d7110*/  IMAD.WIDE R46, R50, 0x2, R2 ;  /* 0x00000002322e7825 */ /* 0x002fe200078e0202 */
[----:B------:R-:W2:Y:S01]  /*d7120*/  LDL.LU R5, [R1+0x3fa0] ;  /* 0x003fa00001057983 */ /* 0x000ea20000300800 */
[----:B----4-:R-:W-:Y:S01]  /*d7130*/  PRMT R55, R58, 0x7632, R55 ;  /* 0x000076323a377816 */ /* 0x010fe20000000037 */
[----:B------:R-:W1:Y:S01]  /*d7140*/  LDCU UR20, c[0x0][0x39c] ;  /* 0x00007380ff1477ac */ /* 0x000e620008000800 */
[----:B---3--:R-:W-:Y:S01]  /*d7150*/  IMAD.WIDE R48, R50, 0x2, R44 ;  /* 0x0000000232307825 */ /* 0x008fe200078e022c */
[----:B------:R-:W-:Y:S01]  /*d7160*/  PRMT R50, R6, 0x7632, R50 ;  /* 0x0000763206327816 */ /* 0x000fe20000000032 */
[----:B------:R3:W-:Y:S01]  /*d7170*/  @P0 STG.E.U16 desc[UR8][R46.64], R6 ;  /* 0x000000062e000986 */ /* 0x0007e2000c101508 */
[----:B------:R-:W4:Y:S01]  /*d7180*/  LDCU UR12, c[0x0][0x398] ;  /* 0x00007300ff0c77ac */ /* 0x000f220008000800 */
[----:B------:R-:W-:-:S02]  /*d7190*/  VIADD R54, R59, 0xbe ;  /* 0x000000be3b367836 */ /* 0x000fc40000000000 */
[----:B------:R0:W-:Y:S01]  /*d71a0*/  @P5 STG.E.U16 desc[UR8][R48.64], R50 ;  /* 0x0000003230005986 */ /* 0x0001e2000c101508 */
[----:B------:R-:W-:Y:S01]  /*d71b0*/  VIADD R52, R51, UR46 ;  /* 0x0000002e33347c36 */ /* 0x000fe20008000000 */
[----:B------:R-:W-:Y:S01]  /*d71c0*/  ISETP.LT.AND P2, PT, R60, UR63, !P2 ;  /* 0x0000003f3c007c0c */ /* 0x000fe2000d741270 */
[----:B------:R-:W1:Y:S01]  /*d71d0*/  LDCU UR4, c[0x0][0x3b8] ;  /* 0x00007700ff0477ac */ /* 0x000e620008000800 */
[----:B------:R-:W1:Y:S01]  /*d71e0*/  LDCU UR64, c[0x0][0x398] ;  /* 0x00007300ff4077ac */ /* 0x000e620008000800 */
[C---:B---3--:R-:W-:Y:S01]  /*d71f0*/  IMAD.WIDE R46, R53.reuse, 0x2, R2 ;  /* 0x00000002352e7825 */ /* 0x048fe200078e0202 */
[----:B------:R-:W-:Y:S01]  /*d7200*/  ISETP.GE.AND P0, PT, R54, UR29, PT ;  /* 0x0000001d36007c0c */ /* 0x000fe2000bf06270 */
[----:B------:R-:W3:Y:S01]  /*d7210*/  LDL.LU R6, [R1+0x3f9c] ;  /* 0x003f9c0001067983 */ /* 0x000ee20000300800 */
[----:B------:R-:W1:Y:S01]  /*d7220*/  LDCU UR46, c[0x0][0x39c] ;  /* 0x00007380ff2e77ac */ /* 0x000e620008000800 */
[----:B0-----:R-:W-:Y:S01]  /*d7230*/  IMAD.WIDE R48, R53, 0x2, R44 ;  /* 0x0000000235307825 */ /* 0x001fe200078e022c */
[----:B------:R-:W-:Y:S01]  /*d7240*/  PRMT R53, R7, 0x7632, R53 ;  /* 0x0000763207357816 */ /* 0x000fe20000000035 */
[----:B------:R0:W-:Y:S01]  /*d7250*/  @P3 STG.E.U16 desc[UR8][R46.64], R7 ;  /* 0x000000072e003986 */ /* 0x0001e2000c101508 */
[----:B------:R-:W-:Y:S01]  /*d7260*/  ISETP.LT.AND P5, PT, R61, UR47, !P0 ;  /* 0x0000002f3d007c0c */ /* 0x000fe2000c7a1270 */
[----:B------:R-:W-:Y:S01]  /*d7270*/  VIADD R54, R59, 0xbf ;  /* 0x000000bf3b367836 */ /* 0x000fe20000000000 */
[----:B------:R-:W1:Y:S01]  /*d7280*/  LDCU UR29, c[0x0][0x398] ;  /* 0x00007300ff1d77ac */ /* 0x000e620008000800 */
[----:B------:R4:W-:Y:S01]  /*d7290*/  @P4 STG.E.U16 desc[UR8][R48.64], R53 ;  /* 0x0000003530004986 */ /* 0x0009e2000c101508 */
[----:B------:R-:W-:Y:S01]  /*d72a0*/  VIADD R50, R52, UR61 ;  /* 0x0000003d34327c36 */ /* 0x000fe20008000000 */
[----:B------:R-:W1:Y:S01]  /*d72b0*/  LDCU UR63, c[0x0][0x3b8] ;  /* 0x00007700ff3f77ac */ /* 0x000e620008000800 */
[C---:B0-----:R-:W-:Y:S01]  /*d72c0*/  IMAD.WIDE R46, R51.reuse, 0x2, R2 ;  /* 0x00000002332e7825 */ /* 0x041fe200078e0202 */
[----:B------:R-:W3:Y:S01]  /*d72d0*/  LDL.LU R7, [R1+0x3f98] ;  /* 0x003f980001077983 */ /* 0x000ee20000300800 */
[----:B------:R-:W-:Y:S01]  /*d72e0*/  ISETP.GE.AND P3, PT, R54, UR49, PT ;  /* 0x0000003136007c0c */ /* 0x000fe2000bf66270 */
[----:B------:R-:W0:Y:S01]  /*d72f0*/  LDCU UR47, c[0x0][0x398] ;  /* 0x00007300ff2f77ac */ /* 0x000e220008000800 */
[----:B----4-:R-:W-:Y:S01]  /*d7300*/  IMAD.WIDE R48, R51, 0x2, R44 ;  /* 0x0000000233307825 */ /* 0x010fe200078e022c */
[----:B------:R-:W-:Y:S01]  /*d7310*/  PRMT R51, R57, 0x7632, R51 ;  /* 0x0000763239337816 */ /* 0x000fe20000000033 */
[----:B------:R4:W-:Y:S01]  /*d7320*/  @P6 STG.E.U16 desc[UR8][R46.64], R57 ;  /* 0x000000392e006986 */ /* 0x0009e2000c101508 */
[----:B------:R-:W-:Y:S01]  /*d7330*/  ISETP.LT.AND P0, PT, R60, UR62, !P0 ;  /* 0x0000003e3c007c0c */ /* 0x000fe2000c701270 */
[----:B------:R-:W-:Y:S01]  /*d7340*/  VIADD R53, R50, UR76 ;  /* 0x0000004c32357c36 */ /* 0x000fe20008000000 */
[----:B------:R-:W-:Y:S01]  /*d7350*/  ISETP.LT.AND P4, PT, R61, UR30, !P3 ;  /* 0x0000001e3d007c0c */ /* 0x000fe2000df81270 */
[----:B------:R-:W-:Y:S01]  /*d7360*/  VIADD R54, R59, 0xc0 ;  /* 0x000000c03b367836 */ /* 0x000fe20000000000 */
[----:B------:R-:W0:Y:S01]  /*d7370*/  LDCU UR61, c[0x0][0x39c] ;  /* 0x00007380ff3d77ac */ /* 0x000e220008000800 */
[----:B------:R-:W0:Y:S01]  /*d7380*/  LDCU UR49, c[0x0][0x398] ;  /* 0x00007300ff3177ac */ /* 0x000e220008000800 */
[----:B----4-:R-:W4:Y:S01]  /*d7390*/  LDL.LU R57, [R1+0x324] ;  /* 0x0003240001397983 */ /* 0x010f220000300800 */
[----:B------:R-:W-:-:S03]  /*d73a0*/  IMAD.WIDE R46, R52, 0x2, R2 ;  /* 0x00000002342e7825 */ /* 0x000fc600078e0202 */
[----:B------:R-:W-:Y:S01]  /*d73b0*/  @P2 STG.E.U16 desc[UR8][R48.64], R51 ;  /* 0x0000003330002986 */ /* 0x000fe2000c101508 */
[----:B------:R-:W0:Y:S03]  /*d73c0*/  LDCU UR30, c[0x0][0x398] ;  /* 0x00007300ff1e77ac */ /* 0x000e260008000800 */
[----:B------:R1:W-:Y:S01]  /*d73d0*/  @P5 STG.E.U16 desc[UR8][R46.64], R58 ;  /* 0x0000003a2e005986 */ /* 0x0003e2000c101508 */
[----:B------:R-:W0:Y:S01]  /*d73e0*/  LDCU UR62, c[0x0][0x3b8] ;  /* 0x00007700ff3e77ac */ /* 0x000e220008000800 */
[----:B------:R-:W0:Y:S02]  /*d73f0*/  LDCU UR76, c[0x0][0x39c] ;  /* 0x00007380ff4c77ac */ /* 0x000e240008000800 */
[----:B-1----:R-:W3:Y:S01]  /*d7400*/  LDL.LU R58, [R1+0x328] ;  /* 0x00032800013a7983 */ /* 0x002ee20000300800 */
[----:B------:R-:W-:-:S04]  /*d7410*/  IMAD.WIDE R48, R52, 0x2, R44 ;  /* 0x0000000234307825 */ /* 0x000fc800078e022c */
[C---:B------:R-:W-:Y:S01]  /*d7420*/  IMAD.WIDE R46, R50.reuse, 0x2, R2 ;  /* 0x00000002322e7825 */ /* 0x040fe200078e0202 */
[----:B------:R1:W-:Y:S04]  /*d7430*/  @P0 STG.E.U16 desc[UR8][R48.64], R55 ;  /* 0x0000003730000986 */ /* 0x0003e8000c101508 */
[----:B------:R0:W-:Y:S01]  /*d7440*/  @P4 STG.E.U16 desc[UR8][R46.64], R11 ;  /* 0x0000000b2e004986 */ /* 0x0001e2000c101508 */
[----:B-1----:R-:W-:Y:S01]  /*d7450*/  IMAD.WIDE R48, R50, 0x2, R44 ;  /* 0x0000000232307825 */ /* 0x002fe200078e022c */
[----:B------:R-:W-:Y:S02]  /*d7460*/  PRMT R50, R11, 0x7632, R50 ;  /* 0x000076320b327816 */ /* 0x000fe40000000032 */
[----:B0-----:R-:W3:Y:S01]  /*d7470*/  LDL.LU R11, [R1+0x32c] ;  /* 0x00032c00010b7983 */ /* 0x001ee20000300800 */
[----:B------:R-:W-:-:S02]  /*d7480*/  ISETP.LT.AND P3, PT, R60, UR77, !P3 ;  /* 0x0000004d3c007c0c */ /* 0x000fc4000df61270 */
[----:B------:R-:W-:Y:S01]  /*d7490*/  ISETP.GE.AND P6, PT, R54, UR38, PT ;  /* 0x0000002636007c0c */ /* 0x000fe2000bfc6270 */
[----:B------:R-:W-:Y:S01]  /*d74a0*/  VIADD R54, R59, 0xc1 ;  /* 0x000000c13b367836 */ /* 0x000fe20000000000 */
[C---:B------:R-:W-:Y:S01]  /*d74b0*/  IADD3 R51, PT, PT, R53.reuse, UR45, RZ ;  /* 0x0000002d35337c10 */ /* 0x040fe2000fffe0ff */
[----:B------:R-:W-:Y:S01]  /*d74c0*/  IMAD.WIDE R46, R53, 0x2, R2 ;  /* 0x00000002352e7825 */ /* 0x000fe200078e0202 */
[----:B------:R-:W-:Y:S01]  /*d74d0*/  ISETP.LT.AND P2, PT, R61, UR24, !P6 ;  /* 0x000000183d007c0c */ /* 0x000fe2000f741270 */
[----:B------:R-:W0:Y:S01]  /*d74e0*/  LDCU UR38, c[0x0][0x398] ;  /* 0x00007300ff2677ac */ /* 0x000e220008000800 */
[----:B------:R-:W-:Y:S02]  /*d74f0*/  ISETP.LT.AND P6, PT, R60, UR60, !P6 ;  /* 0x0000003c3c007c0c */ /* 0x000fe4000f7c1270 */
[----:B------:R-:W-:Y:S01]  /*d7500*/  ISETP.GE.AND P5, PT, R54, UR75, PT ;  /* 0x0000004b36007c0c */ /* 0x000fe2000bfa6270 */
[----:B------:R-:W-:Y:S01]  /*d7510*/  VIADD R54, R59, 0xc2 ;  /* 0x000000c23b367836 */ /* 0x000fe20000000000 */
[----:B------:R-:W1:Y:S01]  /*d7520*/  LDCU UR77, c[0x0][0x3b8] ;  /* 0x00007700ff4d77ac */ /* 0x000e620008000800 */
[----:B------:R0:W-:Y:S01]  /*d7530*/  @P3 STG.E.U16 desc[UR8][R48.64], R50 ;  /* 0x0000003230003986 */ /* 0x0001e2000c101508 */
[----:B------:R-:W-:-:S02]  /*d7540*/  ISETP.LT.AND P0, PT, R61, UR33, !P5 ;  /* 0x000000213d007c0c */ /* 0x000fc4000ef01270 */
[----:B------:R-:W-:Y:S01]  /*d7550*/  ISETP.LT.AND P5, PT, R60, UR35, !P5 ;  /* 0x000000233c007c0c */ /* 0x000fe2000efa1270 */
[----:B------:R-:W-:Y:S01]  /*d7560*/  VIADD R52, R51, UR59 ;  /* 0x0000003b33347c36 */ /* 0x000fe20008000000 */
[----:B------:R-:W-:Y:S01]  /*d7570*/  ISETP.GE.AND P4, PT, R54, UR43, PT ;  /* 0x0000002b36007c0c */ /* 0x000fe2000bf86270 */
[----:B------:R-:W-:Y:S01]  /*d7580*/  VIADD R54, R59, 0xc3 ;  /* 0x000000c33b367836 */ /* 0x000fe20000000000 */
[----:B------:R1:W-:Y:S01]  /*d7590*/  @P2 STG.E.U16 desc[UR8][R46.64], R56 ;  /* 0x000000382e002986 */ /* 0x0003e2000c101508 */
        /* <DEDUP_REMOVED lines=12> */
[----:B------:R-:W-:Y:S01]  /*d7660*/  VIADD R50, R52, UR56 ;  /* 0x0000003834327c36 */ /* 0x000fe20008000000 */
[----:B------:R-:W1:Y:S01]  /*d7670*/  LDCU UR33, c[0x0][0x398] ;  /* 0x00007300ff2177ac */ /* 0x000e620008000800 */
        /* <DEDUP_REMOVED lines=17> */
[----:B------:R-:W0:Y:S02]  /*d7790*/  LDCU UR55, c[0x0][0x398] ;  /* 0x00007300ff3777ac */ /* 0x000e240008000800 */
[----:B------:R1:W-:Y:S01]  /*d77a0*/  @P5 STG.E.U16 desc[UR8][R48.64], R51 ;  /* 0x0000003330005986 */ /* 0x0003e2000c101508 */
[----:B------:R-:W-:Y:S01]  /*d77b0*/  ISETP.LT.AND P5, PT, R61, UR57, !P0 ;  /* 0x000000393d007c0c */ /* 0x000fe2000c7a1270 */
[----:B------:R-:W0:Y:S01]  /*d77c0*/  LDCU UR57, c[0x0][0x398] ;  /* 0x00007300ff3977ac */ /* 0x000e220008000800 */
[----:B------:R-:W-:Y:S01]  /*d77d0*/  ISETP.LT.AND P0, PT, R60, UR74, !P0 ;  /* 0x0000004a3c007c0c */ /* 0x000fe2000c701270 */
[----:B------:R-:W0:Y:S01]  /*d77e0*/  LDCU UR74, c[0x0][0x3b8] ;  /* 0x00007700ff4a77ac */ /* 0x000e220008000800 */
[----:B--2---:R-:W-:-:S04]  /*d77f0*/  IMAD.WIDE R46, R52, 0x2, R2 ;  /* 0x00000002342e7825 */ /* 0x004fc800078e0202 */
[----:B-1----:R-:W-:-:S04]  /*d7800*/  IMAD.WIDE R48, R52, 0x2, R44 ;  /* 0x0000000234307825 */ /* 0x002fc800078e022c */
[----:B------:R-:W-:Y:S02]  /*d7810*/  VIADD R51, R59, 0xc5 ;  /* 0x000000c53b337836 */ /* 0x000fe40000000000 */
[----:B------:R-:W-:Y:S01]  /*d7820*/  VIADD R4, R53, UR73 ;  /* 0x0000004935047c36 */ /* 0x000fe20008000000 */
[----:B------:R-:W1:Y:S01]  /*d7830*/  LDCU UR73, c[0x0][0x39c] ;  /* 0x00007380ff4977ac */ /* 0x000e620008000800 */
[----:B----4-:R-:W-:Y:S01]  /*d7840*/  PRMT R52, R57, 0x7632, R52 ;  /* 0x0000763239347816 */ /* 0x010fe20000000034 */
[----:B------:R2:W-:Y:S01]  /*d7850*/  @P3 STG.E.U16 desc[UR8][R46.64], R57 ;  /* 0x000000392e003986 */ /* 0x0005e2000c101508 */
[----:B------:R-:W-:Y:S01]  /*d7860*/  ISETP.GE.AND P3, PT, R51, UR54, PT ;  /* 0x0000003633007c0c */ /* 0x000fe2000bf66270 */
[----:B------:R-:W4:Y:S02]  /*d7870*/  LDCU UR54, c[0x0][0x398] ;  /* 0x00007300ff3677ac */ /* 0x000f240008000800 */
[----:B------:R0:W-:Y:S01]  /*d7880*/  @P4 STG.E.U16 desc[UR8][R48.64], R52 ;  /* 0x0000003430004986 */ /* 0x0001e2000c101508 */
[----:B------:R-:W-:Y:S01]  /*d7890*/  ISETP.LT.AND P4, PT, R61, UR48, !P3 ;  /* 0x000000303d007c0c */ /* 0x000fe2000df81270 */
[----:B------:R-:W1:Y:S01]  /*d78a0*/  LDCU UR48, c[0x0][0x398] ;  /* 0x00007300ff3077ac */ /* 0x000e620008000800 */
[----:B--2---:R-:W-:-:S04]  /*d78b0*/  IMAD.WIDE R46, R50, 0x2, R2 ;  /* 0x00000002322e7825 */ /* 0x004fc800078e0202 */
[----:B------:R-:W-:Y:S01]  /*d78c0*/  IMAD.WIDE R50, R50, 0x2, R44 ;  /* 0x0000000232327825 */ /* 0x000fe200078e022c */
[----:B0-----:R-:W-:-:S03]  /*d78d0*/  PRMT R52, R5, 0x7632, R52 ;  /* 0x0000763205347816 */ /* 0x001fc60000000034 */
[----:B------:R-:W-:Y:S01]  /*d78e0*/  VIADD R49, R59, 0xc6 ;  /* 0x000000c63b317836 */ /* 0x000fe20000000000 */
[----:B------:R0:W-:Y:S01]  /*d78f0*/  @P6 STG.E.U16 desc[UR8][R46.64], R5 ;  /* 0x000000052e006986 */ /* 0x0001e2000c101508 */
[----:B------:R-:W-:Y:S01]  /*d7900*/  ISETP.LT.AND P3, PT, R60, UR28, !P3 ;  /* 0x0000001c3c007c0c */ /* 0x000fe2000df61270 */
[----:B------:R-:W-:Y:S01]  /*d7910*/  VIADD R48, R4, UR72 ;  /* 0x0000004804307c36 */ /* 0x000fe20008000000 */
[----:B------:R-:W2:Y:S01]  /*d7920*/  LDCU UR72, c[0x0][0x39c] ;  /* 0x00007380ff4877ac */ /* 0x000ea20008000800 */
[----:B------:R1:W-:Y:S01]  /*d7930*/  @P2 STG.E.U16 desc[UR8][R50.64], R52 ;  /* 0x0000003432002986 */ /* 0x0003e2000c101508 */
[----:B------:R-:W-:Y:S01]  /*d7940*/  ISETP.GE.AND P6, PT, R49, UR71, PT ;  /* 0x0000004731007c0c */ /* 0x000fe2000bfc6270 */
[----:B------:R-:W-:Y:S01]  /*d7950*/  VIADD R49, R59, 0xc7 ;  /* 0x000000c73b317836 */ /* 0x000fe20000000000 */
[----:B------:R-:W2:Y:S01]  /*d7960*/  LDCU UR71, c[0x0][0x398] ;  /* 0x00007300ff4777ac */ /* 0x000ea20008000800 */
[C---:B0-----:R-:W-:Y:S01]  /*d7970*/  IMAD.WIDE R46, R53.reuse, 0x2, R2 ;  /* 0x00000002352e7825 */ /* 0x041fe200078e0202 */
[----:B------:R-:W0:Y:S03]  /*d7980*/  LDCU UR28, c[0x0][0x3b8] ;  /* 0x00007700ff1c77ac */ /* 0x000e260008000800 */
[----:B-1----:R-:W-:Y:S01]  /*d7990*/  IMAD.WIDE R50, R53, 0x2, R44 ;  /* 0x0000000235327825 */ /* 0x002fe200078e022c */
[----:B---3--:R-:W-:Y:S01]  /*d79a0*/  PRMT R52, R58, 0x7632, R52 ;  /* 0x000076323a347816 */ /* 0x008fe20000000034 */
[----:B------:R1:W-:Y:S01]  /*d79b0*/  @P5 STG.E.U16 desc[UR8][R46.64], R58 ;  /* 0x0000003a2e005986 */ /* 0x0003e2000c101508 */
[----:B------:R-:W-:Y:S01]  /*d79c0*/  ISETP.LT.AND P2, PT, R61, UR42, !P6 ;  /* 0x0000002a3d007c0c */ /* 0x000fe2000f741270 */
[----:B------:R-:W-:Y:S01]  /*d79d0*/  VIADD R5, R48, UR16 ;  /* 0x0000001030057c36 */ /* 0x000fe20008000000 */
[----:B------:R-:W-:Y:S01]  /*d79e0*/  ISETP.LT.AND P6, PT, R60, UR53, !P6 ;  /* 0x000000353c007c0c */ /* 0x000fe2000f7c1270 */
[----:B------:R3:W-:Y:S01]  /*d79f0*/  @P0 STG.E.U16 desc[UR8][R50.64], R52 ;  /* 0x0000003432000986 */ /* 0x0007e2000c101508 */
[----:B------:R-:W-:Y:S01]  /*d7a00*/  ISETP.GE.AND P5, PT, R49, UR37, PT ;  /* 0x0000002531007c0c */ /* 0x000fe2000bfa6270 */
[----:B------:R-:W0:Y:S01]  /*d7a10*/  LDCU UR16, c[0x0][0x39c] ;  /* 0x00007380ff1077ac */ /* 0x000e220008000800 */
[C---:B-1----:R-:W-:Y:S01]  /*d7a20*/  IMAD.WIDE R46, R4.reuse, 0x2, R2 ;  /* 0x00000002042e7825 */ /* 0x042fe200078e0202 */
[----:B------:R-:W1:Y:S03]  /*d7a30*/  LDCU UR42, c[0x0][0x398] ;  /* 0x00007300ff2a77ac */ /* 0x000e660008000800 */
[----:B---3--:R-:W-:Y:S01]  /*d7a40*/  IMAD.WIDE R50, R4, 0x2, R44 ;  /* 0x0000000204327825 */ /* 0x008fe200078e022c */
[----:B------:R-:W-:Y:S01]  /*d7a50*/  PRMT R4, R6, 0x7632, R4 ;  /* 0x0000763206047816 */ /* 0x000fe20000000004 */
[----:B------:R-:W3:Y:S02]  /*d7a60*/  LDCU UR53, c[0x0][0x3b8] ;  /* 0x00007700ff3577ac */ /* 0x000ee40008000800 */
[----:B------:R-:W-:Y:S01]  /*d7a70*/  VIADD R52, R59, 0xc8 ;  /* 0x000000c83b347836 */ /* 0x000fe20000000000 */
[----:B------:R-:W-:Y:S01]  /*d7a80*/  ISETP.LT.AND P0, PT, R61, UR34, !P5 ;  /* 0x000000223d007c0c */ /* 0x000fe2000ef01270 */
[----:B------:R0:W-:Y:S01]  /*d7a90*/  @P4 STG.E.U16 desc[UR8][R46.64], R6 ;  /* 0x000000062e004986 */ /* 0x0001e2000c101508 */
[----:B------:R-:W-:Y:S01]  /*d7aa0*/  ISETP.LT.AND P5, PT, R60, UR70, !P5 ;  /* 0x000000463c007c0c */ /* 0x000fe2000efa1270 */
[----:B------:R-:W-:Y:S01]  /*d7ab0*/  VIADD R49, R5, UR51 ;  /* 0x0000003305317c36 */ /* 0x000fe20008000000 */
[----:B------:R-:W-:Y:S01]  /*d7ac0*/  ISETP.GE.AND P4, PT, R52, UR41, PT ;  /* 0x0000002934007c0c */ /* 0x000fe2000bf86270 */
[----:B------:R1:W-:Y:S01]  /*d7ad0*/  @P3 STG.E.U16 desc[UR8][R50.64], R4 ;  /* 0x0000000432003986 */ /* 0x0003e2000c101508 */
[----:B------:R-:W-:Y:S01]  /*d7ae0*/  PRMT R52, R11, 0x7632, R52 ;  /* 0x000076320b347816 */ /* 0x000fe20000000034 */
[----:B------:R-:W2:Y:S01]  /*d7af0*/  LDCU UR51, c[0x0][0x39c] ;  /* 0x00007380ff3377ac */ /* 0x000ea20008000800 */
[----:B------:R-:W2:Y:S01]  /*d7b00*/  LDCU UR37, c[0x0][0x398] ;  /* 0x00007300ff2577ac */ /* 0x000ea20008000800 */
[C---:B0-----:R-:W-:Y:S01]  /*d7b10*/  IMAD.WIDE R46, R48.reuse, 0x2, R2 ;  /* 0x00000002302e7825 */ /* 0x041fe200078e0202 */
[----:B------:R-:W0:Y:S03]  /*d7b20*/  LDCU UR34, c[0x0][0x398] ;  /* 0x00007300ff2277ac */ /* 0x000e260008000800 */
[----:B-1----:R-:W-:Y:S01]  /*d7b30*/  IMAD.WIDE R50, R48, 0x2, R44 ;  /* 0x0000000230327825 */ /* 0x002fe200078e022c */
[----:B------:R1:W-:Y:S01]  /*d7b40*/  @P2 STG.E.U16 desc[UR8][R46.64], R11 ;  /* 0x0000000b2e002986 */ /* 0x0003e2000c101508 */
[----:B------:R-:W0:Y:S03]  /*d7b50*/  LDCU UR41, c[0x0][0x398] ;  /* 0x00007300ff2977ac */ /* 0x000e260008000800 */
[----:B------:R2:W-:Y:S01]  /*d7b60*/  @P6 STG.E.U16 desc[UR8][R50.64], R52 ;  /* 0x0000003432006986 */ /* 0x0005e2000c101508 */
[----:B------:R-:W-:Y:S01]  /*d7b70*/  VIADD R6, R59, 0xc9 ;  /* 0x000000c93b067836 */ /* 0x000fe20000000000 */
[----:B------:R-:W0:Y:S02]  /*d7b80*/  LDCU UR70, c[0x0][0x3b8] ;  /* 0x00007700ff4677ac */ /* 0x000e240008000800 */
[----:B-1----:R-:W3:Y:S01]  /*d7b90*/  LDL.LU R11, [R1+0x330] ;  /* 0x00033000010b7983 */ /* 0x002ee20000300800 */
[----:B------:R-:W-:-:S03]  /*d7ba0*/  IMAD.WIDE R46, R5, 0x2, R2 ;  /* 0x00000002052e7825 */ /* 0x000fc600078e0202 */
[----:B------:R-:W4:Y:S01]  /*d7bb0*/  LDL.LU R53, [R1+0x314] ;  /* 0x0003140001357983 */ /* 0x000f220000300800 */
[----:B--2---:R-:W-:Y:S01]  /*d7bc0*/  IMAD.WIDE R50, R5, 0x2, R44 ;  /* 0x0000000205327825 */ /* 0x004fe200078e022c */
[----:B------:R-:W-:Y:S02]  /*d7bd0*/  PRMT R5, R7, 0x7632, R5 ;  /* 0x0000763207057816 */ /* 0x000fe40000000005 */
[----:B------:R-:W2:Y:S04]  /*d7be0*/  LDL.LU R54, [R1+0x338] ;  /* 0x0003380001367983 */ /* 0x000ea80000300800 */
[----:B------:R-:W2:Y:S04]  /*d7bf0*/  LDL.LU R56, [R1+0x318] ;  /* 0x0003180001387983 */ /* 0x000ea80000300800 */
[----:B------:R-:W2:Y:S04]  /*d7c00*/  LDL.LU R57, [R1+0x33c] ;  /* 0x00033c0001397983 */ /* 0x000ea80000300800 */
[----:B------:R-:W2:Y:S04]  /*d7c10*/  LDL.LU R58, [R1+0x31c] ;  /* 0x00031c00013a7983 */ /* 0x000ea80000300800 */
[----:B------:R-:W2:Y:S04]  /*d7c20*/  LDL.LU R55, [R1+0x340] ;  /* 0x0003400001377983 */ /* 0x000ea80000300800 */
[----:B------:R-:W-:Y:S04]  /*d7c30*/  @P0 STG.E.U16 desc[UR8][R46.64], R7 ;  /* 0x000000072e000986 */ /* 0x000fe8000c101508 */
[----:B------:R-:W2:Y:S04]  /*d7c40*/  LDL.LU R52, [R1+0x334] ;  /* 0x0003340001347983 */ /* 0x000ea80000300800 */
[----:B------:R1:W-:Y:S04]  /*d7c50*/  @P5 STG.E.U16 desc[UR8][R50.64], R5 ;  /* 0x0000000532005986 */ /* 0x0003e8000c101508 */
[----:B-1----:R-:W2:Y:S01]  /*d7c60*/  LDL.LU R51, [R1+0x310] ;  /* 0x0003100001337983 */ /* 0x002ea20000300800 */
[----:B------:R-:W-:Y:S01]  /*d7c70*/  ISETP.LT.AND P3, PT, R61, UR22, !P4 ;  /* 0x000000163d007c0c */ /* 0x000fe2000e761270 */
[----:B------:R-:W-:Y:S01]  /*d7c80*/  VIADD R48, R59, 0xca ;  /* 0x000000ca3b307836 */ /* 0x000fe20000000000 */
[----:B------:R-:W-:-:S02]  /*d7c90*/  ISETP.LT.AND P4, PT, R60, UR69, !P4 ;  /* 0x000000453c007c0c */ /* 0x000fc4000e781270 */
[----:B------:R-:W-:Y:S01]  /*d7ca0*/  ISETP.GE.AND P2, PT, R6, UR25, PT ;  /* 0x0000001906007c0c */ /* 0x000fe2000bf46270 */
[C---:B------:R-:W-:Y:S01]  /*d7cb0*/  VIADD R4, R49.reuse, UR39 ;  /* 0x0000002731047c36 */ /* 0x040fe20008000000 */
[----:B------:R-:W-:Y:S01]  /*d7cc0*/  ISETP.GE.AND P0, PT, R48, UR66, PT ;  /* 0x0000004230007c0c */ /* 0x000fe2000bf06270 */
[----:B------:R-:W-:Y:S01]  /*d7cd0*/  IMAD.WIDE R46, R49, 0x2, R2 ;  /* 0x00000002312e7825 */ /* 0x000fe200078e0202 */
[----:B------:R-:W-:Y:S01]  /*d7ce0*/  ISETP.LT.AND P6, PT, R61, UR40, !P2 ;  /* 0x000000283d007c0c */ /* 0x000fe2000d7c1270 */
[----:B------:R-:W1:Y:S01]  /*d7cf0*/  LDCU UR39, c[0x0][0x39c] ;  /* 0x00007380ff2777ac */ /* 0x000e620008000800 */
[----:B------:R-:W-:Y:S01]  /*d7d00*/  ISETP.LT.AND P2, PT, R60, UR6, !P2 ;  /* 0x000000063c007c0c */ /* 0x000fe2000d741270 */
[----:B------:R-:W-:Y:S01]  /*d7d10*/  IMAD.WIDE R48, R49, 0x2, R44 ;  /* 0x0000000231307825 */ /* 0x000fe200078e022c */
[----:B------:R-:W-:Y:S01]  /*d7d20*/  ISETP.LT.AND P5, PT, R61, UR52, !P0 ;  /* 0x000000343d007c0c */ /* 0x000fe2000c7a1270 */
[----:B------:R-:W0:Y:S02]  /*d7d30*/  LDCU UR22, c[0x0][0x398] ;  /* 0x00007300ff1677ac */ /* 0x000e240008000800 */
[----:B------:R-:W-:Y:S01]  /*d7d40*/  VIADD R7, R59, 0xcb ;  /* 0x000000cb3b077836 */ /* 0x000fe20000000000 */
[----:B------:R-:W-:Y:S01]  /*d7d50*/  IADD3 R6, PT, PT, R4, UR67, RZ ;  /* 0x0000004304067c10 */ /* 0x000fe2000fffe0ff */
[----:B------:R-:W0:Y:S01]  /*d7d60*/  LDCU UR67, c[0x0][0x39c] ;  /* 0x00007380ff4377ac */ /* 0x000e220008000800 */
[----:B------:R-:W-:-:S03]  /*d7d70*/  ISETP.LT.AND P0, PT, R60, UR50, !P0 ;  /* 0x000000323c007c0c */ /* 0x000fc6000c701270 */
        /* <DEDUP_REMOVED lines=9> */
[----:B---3--:R-:W-:Y:S01]  /*d7e10*/  PRMT R50, R11, 0x7632, R50 ;  /* 0x000076320b327816 */ /* 0x008fe20000000032 */
[----:B------:R3:W-:Y:S01]  /*d7e20*/  @P3 STG.E.U16 desc[UR8][R46.64], R11 ;  /* 0x0000000b2e003986 */ /* 0x0007e2000c101508 */
[----:B------:R-:W-:-:S03]  /*d7e30*/  ISETP.GE.AND P3, PT, R7, UR10, PT ;  /* 0x0000000a07007c0c */ /* 0x000fc6000bf66270 */
[----:B------:R0:W-:Y:S01]  /*d7e40*/  @P4 STG.E.U16 desc[UR8][R48.64], R50 ;  /* 0x0000003230004986 */ /* 0x0001e2000c101508 */
[----:B------:R-:W-:Y:S01]  /*d7e50*/  ISETP.LT.AND P4, PT, R61, UR68, !P3 ;  /* 0x000000443d007c0c */ /* 0x000fe2000df81270 */
[C---:B---3--:R-:W-:Y:S02]  /*d7e60*/  IMAD.WIDE R46, R4.reuse, 0x2, R2 ;  /* 0x00000002042e7825 */ /* 0x048fe400078e0202 */
[----:B------:R-:W3:Y:S01]  /*d7e70*/  LDL.LU R11, [R1+0x3f94] ;  /* 0x003f9400010b7983 */ /* 0x000ee20000300800 */
[----:B------:R-:W1:Y:S01]  /*d7e80*/  LDCU UR10, c[0x0][0x398] ;  /* 0x00007300ff0a77ac */ /* 0x000e620008000800 */
[----:B0-----:R-:W-:-:S04]  /*d7e90*/  IMAD.WIDE R48, R4, 0x2, R44 ;  /* 0x0000000204307825 */ /* 0x001fc800078e022c */
[----:B------:R-:W-:Y:S01]  /*d7ea0*/  VIADD R50, R59, 0xcc ;  /* 0x000000cc3b327836 */ /* 0x000fe20000000000 */
[----:B------:R-:W-:Y:S01]  /*d7eb0*/  ISETP.LT.AND P3, PT, R60, UR65, !P3 ;  /* 0x000000413c007c0c */ /* 0x000fe2000df61270 */
[----:B------:R-:W-:Y:S01]  /*d7ec0*/  VIADD R7, R5, UR4 ;  /* 0x0000000405077c36 */ /* 0x000fe20008000000 */
[----:B------:R-:W0:Y:S01]  /*d7ed0*/  LDCU UR4, c[0x0][0x39c] ;  /* 0x00007380ff0477ac */ /* 0x000e220008000800 */
[----:B------:R-:W0:Y:S01]  /*d7ee0*/  LDCU UR68, c[0x0][0x398] ;  /* 0x00007300ff4477ac */ /* 0x000e220008000800 */
[----:B------:R-:W0:Y:S01]  /*d7ef0*/  LDCU UR65, c[0x0][0x3b8] ;  /* 0x00007700ff4177ac */ /* 0x000e220008000800 */
[----:B--2---:R-:W-:Y:S01]  /*d7f00*/  PRMT R4, R51, 0x7632, R4 ;  /* 0x0000763233047816 */ /* 0x004fe20000000004 */
[----:B------:R2:W-:Y:S01]  /*d7f10*/  @P6 STG.E.U16 desc[UR8][R46.64], R51 ;  /* 0x000000332e006986 */ /* 0x0005e2000c101508 */
[----:B------:R-:W-:-:S03]  /*d7f20*/  ISETP.GE.AND P6, PT, R50, UR20, PT ;  /* 0x0000001432007c0c */ /* 0x000fc6000bfc6270 */
[----:B------:R0:W-:Y:S01]  /*d7f30*/  @P2 STG.E.U16 desc[UR8][R48.64], R4 ;  /* 0x0000000430002986 */ /* 0x0001e2000c101508 */
[----:B------:R-:W-:Y:S01]  /*d7f40*/  VIADD R50, R59, 0xcd ;  /* 0x000000cd3b327836 */ /* 0x000fe20000000000 */
[----:B------:R-:W-:Y:S01]  /*d7f50*/  ISETP.LT.AND P2, PT, R61, UR12, !P6 ;  /* 0x0000000c3d007c0c */ /* 0x000fe2000f741270 */
[----:B------:R-:W1:Y:S01]  /*d7f60*/  LDCU UR20, c[0x0][0x398] ;  /* 0x00007300ff1477ac */ /* 0x000e620008000800 */
[----:B--2---:R-:W-:-:S04]  /*d7f70*/  IMAD.WIDE R46, R6, 0x2, R2 ;  /* 0x00000002062e7825 */ /* 0x004fc800078e0202 */
[----:B0-----:R-:W-:Y:S01]  /*d7f80*/  IMAD.WIDE R48, R6, 0x2, R44 ;  /* 0x0000000206307825 */ /* 0x001fe200078e022c */
[----:B------:R-:W-:Y:S01]  /*d7f90*/  PRMT R6, R52, 0x7632, R6 ;  /* 0x0000763234067816 */ /* 0x000fe20000000006 */
[----:B------:R0:W-:Y:S01]  /*d7fa0*/  @P5 STG.E.U16 desc[UR8][R46.64], R52 ;  /* 0x000000342e005986 */ /* 0x0001e2000c101508 */
[----:B------:R-:W-:Y:S01]  /*d7fb0*/  ISETP.LT.AND P6, PT, R60, UR64, !P6 ;  /* 0x000000403c007c0c */ /* 0x000fe2000f7c1270 */
[----:B------:R-:W-:Y:S01]  /*d7fc0*/  VIADD R4, R7, UR63 ;  /* 0x0000003f07047c36 */ /* 0x000fe20008000000 */
[----:B------:R-:W-:Y:S01]  /*d7fd0*/  ISETP.GE.AND P5, PT, R50, UR46, PT ;  /* 0x0000002e32007c0c */ /* 0x000fe2000bfa6270 */
[----:B------:R2:W-:Y:S01]  /*d7fe0*/  @P0 STG.E.U16 desc[UR8][R48.64], R6 ;  /* 0x0000000630000986 */ /* 0x0005e2000c101508 */
[----:B------:R-:W-:Y:S01]  /*d7ff0*/  VIADD R50, R59, 0xce ;  /* 0x000000ce3b327836 */ /* 0x000fe20000000000 */
[----:B------:R-:W1:Y:S01]  /*d8000*/  LDCU UR63, c[0x0][0x39c] ;  /* 0x00007380ff3f77ac */ /* 0x000e620008000800 */
[----:B------:R-:W-:Y:S01]  /*d8010*/  ISETP.LT.AND P0, PT, R61, UR29, !P5 ;  /* 0x0000001d3d007c0c */ /* 0x000fe2000ef01270 */
[----:B------:R-:W1:Y:S01]  /*d8020*/  LDCU UR12, c[0x0][0x398] ;  /* 0x00007300ff0c77ac */ /* 0x000e620008000800 */
[C---:B0-----:R-:W-:Y:S01]  /*d8030*/  IMAD.WIDE R46, R5.reuse, 0x2, R2 ;  /* 0x00000002052e7825 */ /* 0x041fe200078e0202 */
[----:B------:R-:W0:Y:S03]  /*d8040*/  LDCU UR46, c[0x0][0x398] ;  /* 0x00007300ff2e77ac */ /* 0x000e260008000800 */
[----:B--2---:R-:W-:Y:S01]  /*d8050*/  IMAD.WIDE R48, R5, 0x2, R44 ;  /* 0x0000000205307825 */ /* 0x004fe200078e022c */
[----:B----4-:R-:W-:Y:S01]  /*d8060*/  PRMT R5, R53, 0x7632, R5 ;  /* 0x0000763235057816 */ /* 0x010fe20000000005 */
[----:B------:R2:W-:Y:S01]  /*d8070*/  @P4 STG.E.U16 desc[UR8][R46.64], R53 ;  /* 0x000000352e004986 */ /* 0x0005e2000c101508 */
[----:B------:R-:W-:Y:S01]  /*d8080*/  ISETP.LT.AND P5, PT, R60, UR47, !P5 ;  /* 0x0000002f3c007c0c */ /* 0x000fe2000efa1270 */
[----:B------:R-:W-:Y:S01]  /*d8090*/  VIADD R6, R4, UR62 ;  /* 0x0000003e04067c36 */ /* 0x000fe20008000000 */
[----:B------:R-:W-:Y:S01]  /*d80a0*/  ISETP.GE.AND P4, PT, R50, UR61, PT ;  /* 0x0000003d32007c0c */ /* 0x000fe2000bf86270 */
[----:B------:R4:W-:Y:S01]  /*d80b0*/  @P3 STG.E.U16 desc[UR8][R48.64], R5 ;  /* 0x0000000530003986 */ /* 0x0009e2000c101508 */
[----:B------:R-:W-:Y:S01]  /*d80c0*/  IMAD.WIDE R50, R4, 0x2, R2 ;  /* 0x0000000204327825 */ /* 0x000fe200078e0202 */
[----:B------:R-:W0:Y:S01]  /*d80d0*/  LDCU UR62, c[0x0][0x39c] ;  /* 0x00007380ff3e77ac */ /* 0x000e220008000800 */
[----:B------:R-:W-:-:S02]  /*d80e0*/  ISETP.LT.AND P3, PT, R61, UR49, !P4 ;  /* 0x000000313d007c0c */ /* 0x000fc4000e761270 */
[----:B------:R-:W-:Y:S01]  /*d80f0*/  VIADD R52, R59, 0xd0 ;  /* 0x000000d03b347836 */ /* 0x000fe20000000000 */
[----:B------:R-:W0:Y:S01]  /*d8100*/  LDCU UR64, c[0x0][0x3b8] ;  /* 0x00007700ff4077ac */ /* 0x000e220008000800 */
[C---:B--2---:R-:W-:Y:S01]  /*d8110*/  IMAD.WIDE R46, R7.reuse, 0x2, R2 ;  /* 0x00000002072e7825 */ /* 0x044fe200078e0202 */
[----:B------:R-:W2:Y:S03]  /*d8120*/  LDCU UR29, c[0x0][0x398] ;  /* 0x00007300ff1d77ac */ /* 0x000ea60008000800 */
[----:B----4-:R-:W-:Y:S01]  /*d8130*/  IMAD.WIDE R48, R7, 0x2, R44 ;  /* 0x0000000207307825 */ /* 0x010fe200078e022c */
[----:B------:R-:W-:Y:S01]  /*d8140*/  PRMT R7, R54, 0x7632, R7 ;  /* 0x0000763236077816 */ /* 0x000fe20000000007 */
[----:B------:R-:W4:Y:S02]  /*d8150*/  LDCU UR61, c[0x0][0x398] ;  /* 0x00007300ff3d77ac */ /* 0x000f240008000800 */
[----:B------:R-:W-:Y:S01]  /*d8160*/  VIADD R5, R59, 0xcf ;  /* 0x000000cf3b057836 */ /* 0x000fe20000000000 */
[----:B------:R-:W-:Y:S01]  /*d8170*/  ISETP.LT.AND P4, PT, R60, UR30, !P4 ;  /* 0x0000001e3c007c0c */ /* 0x000fe2000e781270 */
[----:B------:R0:W-:Y:S01]  /*d8180*/  @P2 STG.E.U16 desc[UR8][R46.64], R54 ;  /* 0x000000362e002986 */ /* 0x0001e2000c101508 */
[----:B------:R-:W1:Y:S02]  /*d8190*/  LDCU UR47, c[0x0][0x3b8] ;  /* 0x00007700ff2f77ac */ /* 0x000e640008000800 */
[----:B------:R-:W-:Y:S01]  /*d81a0*/  ISETP.GE.AND P2, PT, R5, UR76, PT ;  /* 0x0000004c05007c0c */ /* 0x000fe2000bf46270 */
[----:B------:R2:W-:Y:S01]  /*d81b0*/  @P6 STG.E.U16 desc[UR8][R48.64], R7 ;  /* 0x0000000730006986 */ /* 0x0005e2000c101508 */
[----:B------:R-:W-:Y:S01]  /*d81c0*/  IMAD.WIDE R4, R4, 0x2, R44 ;  /* 0x0000000204047825 */ /* 0x000fe200078e022c */
[----:B------:R-:W1:Y:S02]  /*d81d0*/  LDCU UR76, c[0x0][0x39c] ;  /* 0x00007380ff4c77ac */ /* 0x000e640008000800 */
[----:B------:R1:W-:Y:S01]  /*d81e0*/  @P0 STG.E.U16 desc[UR8][R50.64], R56 ;  /* 0x0000003832000986 */ /* 0x0003e2000c101508 */
[----:B------:R-:W-:Y:S01]  /*d81f0*/  ISETP.LT.AND P0, PT, R61, UR38, !P2 ;  /* 0x000000263d007c0c */ /* 0x000fe2000d701270 */
[----:B------:R-:W3:Y:S02]  /*d8200*/  LDCU UR49, c[0x0][0x398] ;  /* 0x00007300ff3177ac */ /* 0x000ee40008000800 */
[----:B0-----:R-:W3:Y:S01]  /*d8210*/  LDL.LU R54, [R1+0x348] ;  /* 0x0003480001367983 */ /* 0x001ee20000300800 */
[----:B------:R-:W0:Y:S01]  /*d8220*/  LDCU UR30, c[0x0][0x3b8] ;  /* 0x00007700ff1e77ac */ /* 0x000e220008000800 */
[----:B--2---:R-:W-:Y:S01]  /*d8230*/  PRMT R7, R56, 0x7632, R7 ;  /* 0x0000763238077816 */ /* 0x004fe20000000007 */
[C---:B------:R-:W-:Y:S01]  /*d8240*/  IMAD.WIDE R46, R6.reuse, 0x2, R2 ;  /* 0x00000002062e7825 */ /* 0x040fe200078e0202 */
[----:B------:R-:W-:Y:S01]  /*d8250*/  PRMT R49, R57, 0x7632, R49 ;  /* 0x0000763239317816 */ /* 0x000fe20000000031 */
[----:B------:R-:W2:Y:S02]  /*d8260*/  LDCU UR38, c[0x0][0x398] ;  /* 0x00007300ff2677ac */ /* 0x000ea40008000800 */
[----:B------:R-:W-:Y:S01]  /*d8270*/  VIADD R48, R6, UR77 ;  /* 0x0000004d06307c36 */ /* 0x000fe20008000000 */
[----:B------:R0:W-:Y:S01]  /*d8280*/  @P5 STG.E.U16 desc[UR8][R4.64], R7 ;  /* 0x0000000704005986 */ /* 0x0001e2000c101508 */
[----:B------:R-:W-:-:S02]  /*d8290*/  ISETP.LT.AND P2, PT, R60, UR24, !P2 ;  /* 0x000000183c007c0c */ /* 0x000fc4000d741270 */
[----:B------:R-:W-:Y:S01]  /*d82a0*/  ISETP.GE.AND P6, PT, R52, UR45, PT ;  /* 0x0000002d34007c0c */ /* 0x000fe2000bfc6270 */
[----:B------:R2:W-:Y:S01]  /*d82b0*/  @P3 STG.E.U16 desc[UR8][R46.64], R57 ;  /* 0x000000392e003986 */ /* 0x0005e2000c101508 */
[----:B-1----:R-:W-:Y:S01]  /*d82c0*/  VIADD R50, R59, 0xd1 ;  /* 0x000000d13b327836 */ /* 0x002fe20000000000 */
[----:B------:R-:W1:Y:S02]  /*d82d0*/  LDCU UR24, c[0x0][0x398] ;  /* 0x00007300ff1877ac */ /* 0x000e640008000800 */
[----:B------:R-:W3:Y:S01]  /*d82e0*/  LDL.LU R56, [R1+0x308] ;  /* 0x0003080001387983 */ /* 0x000ee20000300800 */
[----:B------:R-:W1:Y:S01]  /*d82f0*/  LDCU UR45, c[0x0][0x39c] ;  /* 0x00007380ff2d77ac */ /* 0x000e620008000800 */
[----:B0-----:R-:W-:Y:S01]  /*d8300*/  IMAD.WIDE R6, R6, 0x2, R44 ;  /* 0x0000000206067825 */ /* 0x001fe200078e022c */
[----:B------:R-:W-:Y:S01]  /*d8310*/  PRMT R5, R58, 0x7632, R5 ;  /* 0x000076323a057816 */ /* 0x000fe20000000005 */
[----:B------:R-:W0:Y:S01]  /*d8320*/  LDCU UR77, c[0x0][0x3b8] ;  /* 0x00007700ff4d77ac */ /* 0x000e220008000800 */
[----:B--2---:R-:W2:Y:S04]  /*d8330*/  LDL.LU R57, [R1+0x34c] ;  /* 0x00034c0001397983 */ /* 0x004ea80000300800 */
[----:B------:R0:W-:Y:S02]  /*d8340*/  @P4 STG.E.U16 desc[UR8][R6.64], R49 ;  /* 0x0000003106004986 */ /* 0x0001e4000c101508 */
[----:B0-----:R-:W-:-:S05]  /*d8350*/  IMAD.WIDE R6, R48, 0x2, R2 ;  /* 0x0000000230067825 */ /* 0x001fca00078e0202 */
[----:B------:R0:W-:Y:S02]  /*d8360*/  @P0 STG.E.U16 desc[UR8][R6.64], R58 ;  /* 0x0000003a06000986 */ /* 0x0001e4000c101508 */
[C---:B0-----:R-:W-:Y:S02]  /*d8370*/  IMAD.WIDE R6, R48.reuse, 0x2, R44 ;  /* 0x0000000230067825 */ /* 0x041fe400078e022c */
[----:B------:R-:W2:Y:S04]  /*d8380*/  LDL.LU R58, [R1+0x30c] ;  /* 0x00030c00013a7983 */ /* 0x000ea80000300800 */
[----:B------:R0:W-:Y:S04]  /*d8390*/  @P2 STG.E.U16 desc[UR8][R6.64], R5 ;  /* 0x0000000506002986 */ /* 0x0001e8000c101508 */
[----:B0-----:R-:W2:Y:S01]  /*d83a0*/  LDL.LU R6, [R1+0x300] ;  /* 0x0003000001067983 */ /* 0x001ea20000300800 */
[----:B------:R-:W-:Y:S01]  /*d83b0*/  ISETP.LT.AND P5, PT, R61, UR75, !P6 ;  /* 0x0000004b3d007c0c */ /* 0x000fe2000f7a1270 */
[----:B------:R-:W-:Y:S01]  /*d83c0*/  VIADD R4, R48, UR60 ;  /* 0x0000003c30047c36 */ /* 0x000fe20008000000 */
[----:B------:R-:W-:Y:S01]  /*d83d0*/  ISETP.LT.AND P6, PT, R60, UR33, !P6 ;  /* 0x000000213c007c0c */ /* 0x000fe2000f7c1270 */
[----:B------:R-:W0:Y:S01]  /*d83e0*/  LDCU UR75, c[0x0][0x398] ;  /* 0x00007300ff4b77ac */ /* 0x000e220008000800 */
[----:B------:R-:W-:Y:S01]  /*d83f0*/  ISETP.GE.AND P3, PT, R50, UR59, PT ;  /* 0x0000003b32007c0c */ /* 0x000fe2000bf66270 */
[----:B------:R-:W-:Y:S01]  /*d8400*/  VIADD R50, R59, 0xd2 ;  /* 0x000000d23b327836 */ /* 0x000fe20000000000 */
[----:B------:R-:W-:Y:S01]  /*d8410*/  PRMT R7, R55, 0x7632, R7 ;  /* 0x0000763237077816 */ /* 0x000fe20000000007 */
[----:B------:R-:W-:Y:S01]  /*d8420*/  IMAD.WIDE R46, R4, 0x2, R2 ;  /* 0x00000002042e7825 */ /* 0x000fe200078e0202 */
[----:B------:R-:W0:Y:S02]  /*d8430*/  LDCU UR60, c[0x0][0x3b8] ;  /* 0x00007700ff3c77ac */ /* 0x000e240008000800 */
[----:B------:R-:W-:Y:S01]  /*d8440*/  ISETP.GE.AND P4, PT, R50, UR56, PT ;  /* 0x0000003832007c0c */ /* 0x000fe2000bf86270 */
[C-C-:B------:R-:W-:Y:S01]  /*d8450*/  IMAD.WIDE R48, R4.reuse, 0x2, R44.reuse ;  /* 0x0000000204307825 */ /* 0x140fe200078e022c */
[----:B------:R-:W-:Y:S01]  /*d8460*/  IADD3 R53, PT, PT, R4, UR35, RZ ;  /* 0x0000002304357c10 */ /* 0x000fe2000fffe0ff */
[----:B------:R1:W-:Y:S01]  /*d8470*/  @P5 STG.E.U16 desc[UR8][R46.64], R55 ;  /* 0x000000372e005986 */ /* 0x0003e2000c101508 */
[----:B------:R-:W0:Y:S01]  /*d8480*/  LDCU UR59, c[0x0][0x398] ;  /* 0x00007300ff3b77ac */ /* 0x000e220008000800 */
[----:B------:R-:W-:Y:S01]  /*d8490*/  VIADD R50, R59, 0xd3 ;  /* 0x000000d33b327836 */ /* 0x000fe20000000000 */
[----:B------:R-:W-:Y:S01]  /*d84a0*/  ISETP.LT.AND P5, PT, R61, UR43, !P3 ;  /* 0x0000002b3d007c0c */ /* 0x000fe2000dfa1270 */
[----:B------:R4:W-:Y:S01]  /*d84b0*/  @P6 STG.E.U16 desc[UR8][R48.64], R7 ;  /* 0x0000000730006986 */ /* 0x0009e2000c101508 */
[----:B------:R-:W-:Y:S01]  /*d84c0*/  IMAD.WIDE R4, R53, 0x2, R44 ;  /* 0x0000000235047825 */ /* 0x000fe200078e022c */
[----:B------:R-:W0:Y:S01]  /*d84d0*/  LDCU UR56, c[0x0][0x39c] ;  /* 0x00007380ff3877ac */ /* 0x000e220008000800 */
[----:B------:R-:W-:-:S02]  /*d84e0*/  ISETP.GE.AND P0, PT, R50, UR58, PT ;  /* 0x0000003a32007c0c */ /* 0x000fc4000bf06270 */
[----:B------:R-:W-:Y:S01]  /*d84f0*/  VIADD R50, R59, 0xd4 ;  /* 0x000000d43b327836 */ /* 0x000fe20000000000 */
[----:B------:R-:W0:Y:S01]  /*d8500*/  LDCU UR33, c[0x0][0x398] ;  /* 0x00007300ff2177ac */ /* 0x000e220008000800 */
[----:B-1----:R-:W-:Y:S02]  /*d8510*/  VIADD R55, R53, UR36 ;  /* 0x0000002435377c36 */ /* 0x002fe40008000000 */
[----:B------:R-:W-:Y:S01]  /*d8520*/  VIADD R46, R59, 0xd5 ;  /* 0x000000d53b2e7836 */ /* 0x000fe20000000000 */
[----:B------:R-:W1:Y:S01]  /*d8530*/  LDCU UR43, c[0x0][0x398] ;  /* 0x00007300ff2b77ac */ /* 0x000e620008000800 */
[----:B----4-:R-:W4:Y:S01]  /*d8540*/  LDL.LU R49, [R1+0x344] ;  /* 0x0003440001317983 */ /* 0x010f220000300800 */
[----:B------:R-:W-:Y:S01]  /*d8550*/  ISETP.GE.AND P2, PT, R50, UR73, PT ;  /* 0x0000004932007c0c */ /* 0x000fe2000bf46270 */
[----:B------:R-:W-:Y:S01]  /*d8560*/  IMAD.WIDE R50, R53, 0x2, R2 ;  /* 0x0000000235327825 */ /* 0x000fe200078e0202 */
[----:B------:R-:W-:Y:S01]  /*d8570*/  ISETP.LT.AND P3, PT, R60, UR26, !P3 ;  /* 0x0000001a3c007c0c */ /* 0x000fe2000df61270 */
[----:B------:R-:W0:Y:S01]  /*d8580*/  LDCU UR58, c[0x0][0x39c] ;  /* 0x00007380ff3a77ac */ /* 0x000e220008000800 */
[----:B------:R-:W-:Y:S01]  /*d8590*/  ISETP.LT.AND P6, PT, R61, UR32, !P4 ;  /* 0x000000203d007c0c */ /* 0x000fe2000e7c1270 */
[----:B------:R-:W-:Y:S01]  /*d85a0*/  VIADD R48, R59, 0xd6 ;  /* 0x000000d63b307836 */ /* 0x000fe20000000000 */
[----:B------:R-:W0:Y:S01]  /*d85b0*/  LDCU UR35, c[0x0][0x3b8] ;  /* 0x00007700ff2377ac */ /* 0x000e220008000800 */
[----:B------:R-:W0:Y:S01]  /*d85c0*/  LDCU UR36, c[0x0][0x3b8] ;  /* 0x00007700ff2477ac */ /* 0x000e220008000800 */
[----:B--2---:R2:W-:Y:S01]  /*d85d0*/  @P5 STG.E.U16 desc[UR8][R50.64], R6 ;  /* 0x0000000632005986 */ /* 0x0045e2000c101508 */
[----:B------:R-:W-:Y:S01]  /*d85e0*/  PRMT R47, R6, 0x7632, R47 ;  /* 0x00007632062f7816 */ /* 0x000fe2000000002f */
[----:B------:R-:W0:Y:S01]  /*d85f0*/  LDCU UR26, c[0x0][0x398] ;  /* 0x00007300ff1a77ac */ /* 0x000e220008000800 */
[----:B------:R-:W-:Y:S01]  /*d8600*/  PRMT R52, R58, 0x7632, R52 ;  /* 0x000076323a347816 */ /* 0x000fe20000000034 */
[----:B------:R-:W0:Y:S01]  /*d8610*/  LDCU UR32, c[0x0][0x398] ;  /* 0x00007300ff2077ac */ /* 0x000e220008000800 */
[----:B--2---:R-:W2:Y:S01]  /*d8620*/  LDL.LU R51, [R1+0x304] ;  /* 0x0003040001337983 */ /* 0x004ea20000300800 */
[----:B------:R-:W-:Y:S01]  /*d8630*/  ISETP.LT.AND P4, PT, R60, UR44, !P4 ;  /* 0x0000002c3c007c0c */ /* 0x000fe2000e781270 */
[C---:B------:R-:W-:Y:S01]  /*d8640*/  IMAD.WIDE R6, R55.reuse, 0x2, R2 ;  /* 0x0000000237067825 */ /* 0x040fe200078e0202 */
[----:B------:R-:W-:Y:S01]  /*d8650*/  ISETP.GE.AND P5, PT, R46, UR72, PT ;  /* 0x000000482e007c0c */ /* 0x000fe2000bfa6270 */
[----:B------:R0:W-:Y:S01]  /*d8660*/  @P3 STG.E.U16 desc[UR8][R4.64], R47 ;  /* 0x0000002f04003986 */ /* 0x0001e2000c101508 */
[----:B------:R-:W1:Y:S01]  /*d8670*/  LDCU UR44, c[0x0][0x39c] ;  /* 0x00007380ff2c77ac */ /* 0x000e620008000800 */
[----:B0-----:R-:W-:Y:S01]  /*d8680*/  IMAD.WIDE R46, R55, 0x2, R44 ;  /* 0x00000002372e7825 */ /* 0x001fe200078e022c */
[----:B----4-:R-:W-:Y:S01]  /*d8690*/  PRMT R5, R49, 0x7632, R5 ;  /* 0x0000763231057816 */ /* 0x010fe20000000005 */
[----:B------:R0:W-:Y:S01]  /*d86a0*/  @P6 STG.E.U16 desc[UR8][R6.64], R49 ;  /* 0x0000003106006986 */ /* 0x0001e2000c101508 */
[----:B------:R-:W-:Y:S01]  /*d86b0*/  ISETP.LT.AND P6, PT, R61, UR55, !P0 ;  /* 0x000000373d007c0c */ /* 0x000fe2000c7c1270 */
[----:B------:R-:W-:Y:S01]  /*d86c0*/  VIADD R55, R55, UR31 ;  /* 0x0000001f37377c36 */ /* 0x000fe20008000000 */
[----:B------:R-:W-:-:S03]  /*d86d0*/  ISETP.LT.AND P0, PT, R60, UR57, !P0 ;  /* 0x000000393c007c0c */ /* 0x000fc6000c701270 */
[----:B------:R4:W-:Y:S01]  /*d86e0*/  @P4 STG.E.U16 desc[UR8][R46.64], R5 ;  /* 0x000000052e004986 */ /* 0x0009e2000c101508 */
[----:B------:R-:W-:Y:S01]  /*d86f0*/  ISETP.LT.AND P4, PT, R61, UR54, !P2 ;  /* 0x000000363d007c0c */ /* 0x000fe2000d781270 */
[----:B------:R-:W1:Y:S01]  /*d8700*/  LDCU UR31, c[0x0][0x398] ;  /* 0x00007300ff1f77ac */ /* 0x000e620008000800 */
[----:B------:R-:W-:Y:S02]  /*d8710*/  ISETP.LT.AND P2, PT, R60, UR48, !P2 ;  /* 0x000000303c007c0c */ /* 0x000fe4000d741270 */
[----:B------:R-:W-:Y:S01]  /*d8720*/  ISETP.GE.AND P3, PT, R48, UR16, PT ;  /* 0x0000001030007c0c */ /* 0x000fe2000bf66270 */
[----:B------:R-:W1:Y:S01]  /*d8730*/  LDCU UR55, c[0x0][0x398] ;  /* 0x00007300ff3777ac */ /* 0x000e620008000800 */
[C---:B0-----:R-:W-:Y:S02]  /*d8740*/  VIADD R49, R55.reuse, UR74 ;  /* 0x0000004a37317c36 */ /* 0x041fe40008000000 */
[C---:B------:R-:W-:Y:S01]  /*d8750*/  IMAD.WIDE R6, R55.reuse, 0x2, R2 ;  /* 0x0000000237067825 */ /* 0x040fe200078e0202 */
[----:B------:R-:W0:Y:S03]  /*d8760*/  LDCU UR16, c[0x0][0x398] ;  /* 0x00007300ff1077ac */ /* 0x000e260008000800 */
[----:B----4-:R-:W-:Y:S01]  /*d8770*/  IMAD.WIDE R4, R55, 0x2, R44 ;  /* 0x0000000237047825 */ /* 0x010fe200078e022c */
[----:B------:R-:W4:Y:S03]  /*d8780*/  LDCU UR48, c[0x0][0x398] ;  /* 0x00007300ff3077ac */ /* 0x000f260008000800 */
[----:B------:R-:W-:Y:S01]  /*d8790*/  IMAD.WIDE R46, R49, 0x2, R2 ;  /* 0x00000002312e7825 */ /* 0x000fe200078e0202 */
[----:B------:R-:W0:Y:S03]  /*d87a0*/  LDCU UR54, c[0x0][0x3b8] ;  /* 0x00007700ff3677ac */ /* 0x000e260008000800 */
[----:B------:R-:W-:Y:S01]  /*d87b0*/  VIADD R48, R59, 0xd7 ;  /* 0x000000d73b307836 */ /* 0x000fe20000000000 */
[----:B------:R-:W0:Y:S01]  /*d87c0*/  LDCU UR57, c[0x0][0x3b8] ;  /* 0x00007700ff3977ac */ /* 0x000e220008000800 */
[----:B--2---:R-:W-:Y:S01]  /*d87d0*/  PRMT R50, R51, 0x7632, R50 ;  /* 0x0000763233327816 */ /* 0x004fe20000000032 */
[----:B------:R2:W-:Y:S02]  /*d87e0*/  @P6 STG.E.U16 desc[UR8][R6.64], R51 ;  /* 0x0000003306006986 */ /* 0x0005e4000c101508 */
[----:B------:R-:W-:-:S02]  /*d87f0*/  ISETP.GE.AND P6, PT, R48, UR51, PT ;  /* 0x0000003330007c0c */ /* 0x000fc4000bfc6270 */
[----:B------:R-:W-:Y:S01]  /*d8800*/  @P0 STG.E.U16 desc[UR8][R4.64], R50 ;  /* 0x0000003204000986 */ /* 0x000fe2000c101508 */
[----:B------:R-:W-:Y:S01]  /*d8810*/  ISETP.LT.AND P0, PT, R61, UR71, !P5 ;  /* 0x000000473d007c0c */ /* 0x000fe2000ef01270 */
[----:B------:R-:W-:Y:S01]  /*d8820*/  VIADD R48, R59, 0xd8 ;  /* 0x000000d83b307836 */ /* 0x000fe20000000000 */
[----:B------:R-:W0:Y:S01]  /*d8830*/  LDCU UR51, c[0x0][0x39c] ;  /* 0x00007380ff3377ac */ /* 0x000e220008000800 */
[----:B---3--:R3:W-:Y:S01]  /*d8840*/  @P4 STG.E.U16 desc[UR8][R46.64], R54 ;  /* 0x000000362e004986 */ /* 0x0087e2000c101508 */
[----:B------:R-:W-:Y:S01]  /*d8850*/  ISETP.LT.AND P5, PT, R60, UR42, !P5 ;  /* 0x0000002a3c007c0c */ /* 0x000fe2000efa1270 */
[----:B--2---:R-:W-:-:S04]  /*d8860*/  IMAD.WIDE R6, R49, 0x2, R44 ;  /* 0x0000000231067825 */ /* 0x004fc800078e022c */
[----:B------:R-:W-:Y:S01]  /*d8870*/  VIADD R51, R49, UR28 ;  /* 0x0000001c31337c36 */ /* 0x000fe20008000000 */
[----:B---3--:R-:W-:-:S03]  /*d8880*/  PRMT R47, R54, 0x7632, R47 ;  /* 0x00007632362f7816 */ /* 0x008fc6000000002f */
[----:B------:R-:W-:Y:S01]  /*d8890*/  IMAD.WIDE R4, R51, 0x2, R2 ;  /* 0x0000000233047825 */ /* 0x000fe200078e0202 */
[----:B------:R-:W-:Y:S01]  /*d88a0*/  ISETP.GE.AND P4, PT, R48, UR39, PT ;  /* 0x0000002730007c0c */ /* 0x000fe2000bf86270 */
[----:B------:R-:W2:Y:S01]  /*d88b0*/  LDCU UR28, c[0x0][0x398] ;  /* 0x00007300ff1c77ac */ /* 0x000ea20008000800 */
[----:B------:R3:W-:Y:S01]  /*d88c0*/  @P2 STG.E.U16 desc[UR8][R6.64], R47 ;  /* 0x0000002f06002986 */ /* 0x0007e2000c101508 */
[----:B------:R-:W-:Y:S01]  /*d88d0*/  ISETP.LT.AND P2, PT, R61, UR37, !P3 ;  /* 0x000000253d007c0c */ /* 0x000fe2000df41270 */
[----:B------:R-:W-:Y:S01]  /*d88e0*/  VIADD R48, R59, 0xd9 ;  /* 0x000000d93b307836 */ /* 0x000fe20000000000 */
[----:B------:R-:W-:Y:S01]  /*d88f0*/  ISETP.LT.AND P3, PT, R60, UR34, !P3 ;  /* 0x000000223c007c0c */ /* 0x000fe2000df61270 */
[C---:B------:R-:W-:Y:S01]  /*d8900*/  VIADD R53, R51.reuse, UR53 ;  /* 0x0000003533357c36 */ /* 0x040fe20008000000 */
[----:B------:R0:W-:Y:S01]  /*d8910*/  @P0 STG.E.U16 desc[UR8][R4.64], R56 ;  /* 0x0000003804000986 */ /* 0x0001e2000c101508 */
[----:B------:R-:W0:Y:S01]  /*d8920*/  LDCU UR37, c[0x0][0x39c] ;  /* 0x00007380ff2577ac */ /* 0x000e220008000800 */
[----:B------:R-:W-:Y:S01]  /*d8930*/  ISETP.GE.AND P0, PT, R48, UR67, PT ;  /* 0x0000004330007c0c */ /* 0x000fe2000bf06270 */
[----:B------:R-:W0:Y:S01]  /*d8940*/  LDCU UR42, c[0x0][0x398] ;  /* 0x00007300ff2a77ac */ /* 0x000e220008000800 */
[----:B---3--:R-:W-:Y:S01]  /*d8950*/  PRMT R7, R56, 0x7632, R7 ;  /* 0x0000763238077816 */ /* 0x008fe20000000007 */
[----:B------:R-:W-:Y:S01]  /*d8960*/  IMAD.WIDE R46, R51, 0x2, R44 ;  /* 0x00000002332e7825 */ /* 0x000fe200078e022c */
[----:B------:R-:W3:Y:S03]  /*d8970*/  LDCU UR39, c[0x0][0x3b8] ;  /* 0x00007700ff2777ac */ /* 0x000ee60008000800 */
[C---:B------:R-:W-:Y:S01]  /*d8980*/  IMAD.WIDE R48, R53.reuse, 0x2, R2 ;  /* 0x0000000235307825 */ /* 0x040fe200078e0202 */
[----:B------:R1:W-:Y:S01]  /*d8990*/  @P5 STG.E.U16 desc[UR8][R46.64], R7 ;  /* 0x000000072e005986 */ /* 0x0003e2000c101508 */
[----:B------:R-:W2:Y:S02]  /*d89a0*/  LDCU UR53, c[0x0][0x398] ;  /* 0x00007300ff3577ac */ /* 0x000ea40008000800 */
[----:B------:R-:W-:Y:S01]  /*d89b0*/  IMAD.WIDE R50, R53, 0x2, R44 ;  /* 0x0000000235327825 */ /* 0x000fe200078e022c */
[----:B------:R2:W-:Y:S01]  /*d89c0*/  @P2 STG.E.U16 desc[UR8][R48.64], R57 ;  /* 0x0000003930002986 */ /* 0x0005e2000c101508 */
[----:B------:R-:W-:Y:S01]  /*d89d0*/  ISETP.LT.AND P5, PT, R61, UR41, !P6 ;  /* 0x000000293d007c0c */ /* 0x000fe2000f7a1270 */
[----:B------:R-:W3:Y:S01]  /*d89e0*/  LDCU UR34, c[0x0][0x3b8] ;  /* 0x00007700ff2277ac */ /* 0x000ee20008000800 */
[----:B------:R-:W-:Y:S01]  /*d89f0*/  ISETP.LT.AND P6, PT, R60, UR22, !P6 ;  /* 0x000000163c007c0c */ /* 0x000fe2000f7c1270 */
[----:B0-----:R-:W-:-:S02]  /*d8a00*/  VIADD R5, R53, UR70 ;  /* 0x0000004635057c36 */ /* 0x001fc40008000000 */
[----:B------:R-:W-:Y:S01]  /*d8a10*/  VIADD R4, R59, 0xda ;  /* 0x000000da3b047836 */ /* 0x000fe20000000000 */
[----:B------:R-:W0:Y:S01]  /*d8a20*/  LDCU UR22, c[0x0][0x398] ;  /* 0x00007300ff1677ac */ /* 0x000e220008000800 */
[----:B-1----:R-:W-:Y:S01]  /*d8a30*/  PRMT R47, R57, 0x7632, R47 ;  /* 0x00007632392f7816 */ /* 0x002fe2000000002f */
[----:B------:R-:W1:Y:S04]  /*d8a40*/  LDCU UR41, c[0x0][0x398] ;  /* 0x00007300ff2977ac */ /* 0x000e680008000800 */
[----:B------:R0:W-:Y:S01]  /*d8a50*/  @P3 STG.E.U16 desc[UR8][R50.64], R47 ;  /* 0x0000002f32003986 */ /* 0x0001e2000c101508 */
[----:B------:R-:W-:Y:S01]  /*d8a60*/  ISETP.LT.AND P3, PT, R61, UR25, !P4 ;  /* 0x000000193d007c0c */ /* 0x000fe2000e761270 */
[C---:B--2---:R-:W-:Y:S01]  /*d8a70*/  VIADD R49, R5.reuse, UR69 ;  /* 0x0000004505317c36 */ /* 0x044fe20008000000 */
[----:B------:R-:W-:Y:S01]  /*d8a80*/  ISETP.GE.AND P2, PT, R4, UR27, PT ;  /* 0x0000001b04007c0c */ /* 0x000fe2000bf46270 */
[C---:B------:R-:W-:Y:S01]  /*d8a90*/  IMAD.WIDE R6, R5.reuse, 0x2, R2 ;  /* 0x0000000205067825 */ /* 0x040fe200078e0202 */
[----:B------:R-:W-:Y:S01]  /*d8aa0*/  ISETP.LT.AND P4, PT, R60, UR40, !P4 ;  /* 0x000000283c007c0c */ /* 0x000fe2000e781270 */
[----:B------:R-:W2:Y:S02]  /*d8ab0*/  LDCU UR40, c[0x0][0x39c] ;  /* 0x00007380ff2877ac */ /* 0x000ea40008000800 */
[----:B------:R-:W-:Y:S01]  /*d8ac0*/  IMAD.WIDE R4, R5, 0x2, R44 ;  /* 0x0000000205047825 */ /* 0x000fe200078e022c */
[----:B------:R1:W-:Y:S01]  /*d8ad0*/  @P5 STG.E.U16 desc[UR8][R6.64], R58 ;  /* 0x0000003a06005986 */ /* 0x0003e2000c101508 */
[----:B------:R-:W2:Y:S02]  /*d8ae0*/  LDCU UR27, c[0x0][0x39c] ;  /* 0x00007380ff1b77ac */ /* 0x000ea40008000800 */
[----:B0-----:R-:W-:Y:S01]  /*d8af0*/  IMAD.WIDE R46, R49, 0x2, R2 ;  /* 0x00000002312e7825 */ /* 0x001fe200078e0202 */
[----:B------:R-:W-:Y:S01]  /*d8b00*/  @P6 STG.E.U16 desc[UR8][R4.64], R52 ;  /* 0x0000003404006986 */ /* 0x000fe2000c101508 */
[----:B------:R-:W-:Y:S01]  /*d8b10*/  ISETP.LT.AND P6, PT, R61, UR66, !P0 ;  /* 0x000000423d007c0c */ /* 0x000fe2000c7c1270 */
[----:B------:R-:W0:Y:S02]  /*d8b20*/  LDCU UR25, c[0x0][0x398] ;  /* 0x00007300ff1977ac */ /* 0x000e240008000800 */
[----:B------:R2:W-:Y:S01]  /*d8b30*/  @P3 STG.E.U16 desc[UR8][R46.64], R8 ;  /* 0x000000082e003986 */ /* 0x0005e2000c101508 */
[----:B------:R-:W-:-:S02]  /*d8b40*/  VIADD R48, R59, 0xdb ;  /* 0x000000db3b307836 */ /* 0x000fc40000000000 */
[C---:B-1----:R-:W-:Y:S01]  /*d8b50*/  IMAD.WIDE R6, R49.reuse, 0x2, R44 ;  /* 0x0000000231067825 */ /* 0x042fe200078e022c */
[----:B------:R-:W-:Y:S01]  /*d8b60*/  ISETP.LT.AND P0, PT, R60, UR52, !P0 ;  /* 0x000000343c007c0c */ /* 0x000fe2000c701270 */
[----:B------:R-:W1:Y:S02]  /*d8b70*/  LDCU UR52, c[0x0][0x398] ;  /* 0x00007300ff3477ac */ /* 0x000e640008000800 */
[----:B------:R-:W-:Y:S01]  /*d8b80*/  VIADD R51, R49, UR6 ;  /* 0x0000000631337c36 */ /* 0x000fe20008000000 */
[----:B--2---:R-:W-:-:S03]  /*d8b90*/  PRMT R47, R8, 0x7632, R47 ;  /* 0x00007632082f7816 */ /* 0x004fc6000000002f */
[--C-:B------:R-:W-:Y:S01]  /*d8ba0*/  IMAD.WIDE R4, R51, 0x2, R2.reuse ;  /* 0x0000000233047825 */ /* 0x100fe200078e0202 */
[----:B------:R-:W-:Y:S01]  /*d8bb0*/  ISETP.GE.AND P5, PT, R48, UR4, PT ;  /* 0x0000000430007c0c */ /* 0x000fe2000bfa6270 */
[----:B------:R-:W2:Y:S01]  /*d8bc0*/  LDCU UR6, c[0x0][0x398] ;  /* 0x00007300ff0677ac */ /* 0x000ea20008000800 */
[----:B------:R0:W-:Y:S01]  /*d8bd0*/  @P4 STG.E.U16 desc[UR8][R6.64], R47 ;  /* 0x0000002f06004986 */ /* 0x0001e2000c101508 */
[----:B------:R-:W-:Y:S01]  /*d8be0*/  ISETP.LT.AND P4, PT, R61, UR10, !P2 ;  /* 0x0000000a3d007c0c */ /* 0x000fe2000d781270 */
[----:B------:R-:W-:Y:S02]  /*d8bf0*/  VIADD R48, R59, 0xdc ;  /* 0x000000dc3b307836 */ /* 0x000fe40000000000 */
[----:B------:R-:W-:Y:S01]  /*d8c00*/  VIADD R53, R51, UR50 ;  /* 0x0000003233357c36 */ /* 0x000fe20008000000 */
[----:B------:R1:W-:Y:S01]  /*d8c10*/  @P6 STG.E.U16 desc[UR8][R4.64], R12 ;  /* 0x0000000c04006986 */ /* 0x0003e2000c101508 */
[----:B------:R-:W-:Y:S01]  /*d8c20*/  ISETP.LT.AND P2, PT, R60, UR68, !P2 ;  /* 0x000000443c007c0c */ /* 0x000fe2000d741270 */
[----:B------:R-:W2:Y:S01]  /*d8c30*/  LDCU UR50, c[0x0][0x39c] ;  /* 0x00007380ff3277ac */ /* 0x000ea20008000800 */
[----:B------:R-:W-:Y:S01]  /*d8c40*/  ISETP.GE.AND P3, PT, R48, UR63, PT ;  /* 0x0000003f30007c0c */ /* 0x000fe2000bf66270 */
[----:B------:R-:W-:Y:S01]  /*d8c50*/  IMAD.WIDE R48, R53, 0x2, R2 ;  /* 0x0000000235307825 */ /* 0x000fe200078e0202 */
[----:B------:R-:W-:Y:S01]  /*d8c60*/  IADD3 R8, PT, PT, R59, 0xdd, RZ ;  /* 0x000000dd3b087810 */ /* 0x000fe20007ffe0ff */
[----:B------:R-:W2:Y:S02]  /*d8c70*/  LDCU UR4, c[0x0][0x3b8] ;  /* 0x00007700ff0477ac */ /* 0x000ea40008000800 */
[----:B0-----:R-:W-:Y:S01]  /*d8c80*/  IMAD.WIDE R46, R51, 0x2, R44 ;  /* 0x00000002332e7825 */ /* 0x001fe200078e022c */
[----:B------:R-:W-:Y:S01]  /*d8c90*/  PRMT R7, R9, 0x7632, R7 ;  /* 0x0000763209077816 */ /* 0x000fe20000000007 */
[----:B------:R-:W0:Y:S01]  /*d8ca0*/  LDCU UR10, c[0x0][0x3b8] ;  /* 0x00007700ff0a77ac */ /* 0x000e220008000800 */
[----:B-1----:R-:W-:Y:S01]  /*d8cb0*/  PRMT R5, R12, 0x7632, R5 ;  /* 0x000076320c057816 */ /* 0x002fe20000000005 */
[----:B------:R-:W-:-:S04]  /*d8cc0*/  VIADD R6, R59, 0xde ;  /* 0x000000de3b067836 */ /* 0x000fc80000000000 */
[----:B------:R1:W-:Y:S04]  /*d8cd0*/  @P0 STG.E.U16 desc[UR8][R46.64], R5 ;  /* 0x000000052e000986 */ /* 0x0003e8000c101508 */
[----:B------:R0:W-:Y:S01]  /*d8ce0*/  @P4 STG.E.U16 desc[UR8][R48.64], R9 ;  /* 0x0000000930004986 */ /* 0x0001e2000c101508 */
[----:B------:R-:W-:Y:S02]  /*d8cf0*/  ISETP.LT.AND P4, PT, R61, UR20, !P5 ;  /* 0x000000143d007c0c */ /* 0x000fe4000ef81270 */
[----:B------:R-:W-:Y:S01]  /*d8d00*/  ISETP.GE.AND P6, PT, R8, UR62, PT ;  /* 0x0000003e08007c0c */ /* 0x000fe2000bfc6270 */
[----:B------:R-:W-:Y:S01]  /*d8d10*/  VIADD R12, R59, 0xdf ;  /* 0x000000df3b0c7836 */ /* 0x000fe20000000000 */
[----:B------:R-:W-:Y:S01]  /*d8d20*/  ISETP.LT.AND P5, PT, R60, UR12, !P5 ;  /* 0x0000000c3c007c0c */ /* 0x000fe2000efa1270 */
[----:B------:R-:W2:Y:S01]  /*d8d30*/  LDCU UR12, c[0x0][0x39c] ;  /* 0x00007380ff0c77ac */ /* 0x000ea20008000800 */
[C-C-:B-1----:R-:W-:Y:S01]  /*d8d40*/  IMAD.WIDE R4, R53.reuse, 0x2, R44.reuse ;  /* 0x0000000235047825 */ /* 0x142fe200078e022c */
[----:B------:R-:W-:Y:S01]  /*d8d50*/  ISETP.GE.AND P0, PT, R6, UR76, PT ;  /* 0x0000004c06007c0c */ /* 0x000fe2000bf06270 */
[----:B------:R-:W1:Y:S02]  /*d8d60*/  LDCU UR20, c[0x0][0x3b8] ;  /* 0x00007700ff1477ac */ /* 0x000e640008000800 */
[----:B------:R-:W-:Y:S01]  /*d8d70*/  VIADD R53, R53, UR65 ;  /* 0x0000004135357c36 */ /* 0x000fe20008000000 */
[----:B------:R2:W-:Y:S01]  /*d8d80*/  @P2 STG.E.U16 desc[UR8][R4.64], R7 ;  /* 0x0000000704002986 */ /* 0x0005e2000c101508 */
[----:B------:R-:W-:Y:S01]  /*d8d90*/  ISETP.LT.AND P2, PT, R61, UR46, !P3 ;  /* 0x0000002e3d007c0c */ /* 0x000fe2000df41270 */
[----:B------:R-:W1:Y:S01]  /*d8da0*/  LDCU UR46, c[0x0][0x398] ;  /* 0x00007300ff2e77ac */ /* 0x000e620008000800 */
[----:B0-----:R-:W-:Y:S01]  /*d8db0*/  IMAD.WIDE R8, R53, 0x2, R44 ;  /* 0x0000000235087825 */ /* 0x001fe200078e022c */
[----:B------:R-:W-:-:S03]  /*d8dc0*/  PRMT R46, R13, 0x7632, R46 ;  /* 0x000076320d2e7816 */ /* 0x000fc6000000002e */
[C---:B------:R-:W-:Y:S02]  /*d8dd0*/  VIADD R47, R53.reuse, UR64 ;  /* 0x00000040352f7c36 */ /* 0x040fe40008000000 */
[--C-:B--2---:R-:W-:Y:S01]  /*d8de0*/  IMAD.WIDE R6, R53, 0x2, R2.reuse ;  /* 0x0000000235067825 */ /* 0x104fe200078e0202 */
[----:B------:R-:W-:Y:S01]  /*d8df0*/  ISETP.LT.AND P3, PT, R60, UR29, !P3 ;  /* 0x0000001d3c007c0c */ /* 0x000fe2000df61270 */
[----:B------:R-:W0:Y:S03]  /*d8e00*/  LDCU UR29, c[0x0][0x3b8] ;  /* 0x00007700ff1d77ac */ /* 0x000e260008000800 */
[----:B------:R2:W-:Y:S01]  /*d8e10*/  @P4 STG.E.U16 desc[UR8][R6.64], R13 ;  /* 0x0000000d06004986 */ /* 0x0005e2000c101508 */
[----:B------:R-:W-:-:S03]  /*d8e20*/  IMAD.WIDE R4, R47, 0x2, R2 ;  /* 0x000000022f047825 */ /* 0x000fc600078e0202 */
[----:B------:R0:W-:Y:S01]  /*d8e30*/  @P5 STG.E.U16 desc[UR8][R8.64], R46 ;  /* 0x0000002e08005986 */ /* 0x0001e2000c101508 */
[----:B------:R-:W-:Y:S01]  /*d8e40*/  ISETP.LT.AND P5, PT, R61, UR61, !P6 ;  /* 0x0000003d3d007c0c */ /* 0x000fe2000f7a1270 */
[C---:B------:R-:W-:Y:S01]  /*d8e50*/  VIADD R49, R47.reuse, UR47 ;  /* 0x0000002f2f317c36 */ /* 0x040fe20008000000 */
[----:B------:R-:W-:Y:S01]  /*d8e60*/  ISETP.LT.AND P6, PT, R60, UR49, !P6 ;  /* 0x000000313c007c0c */ /* 0x000fe2000f7c1270 */
[----:B------:R1:W-:Y:S01]  /*d8e70*/  @P2 STG.E.U16 desc[UR8][R4.64], R10 ;  /* 0x0000000a04002986 */ /* 0x0003e2000c101508 */
[----:B--2---:R-:W-:Y:S01]  /*d8e80*/  IMAD.WIDE R6, R47, 0x2, R44 ;  /* 0x000000022f067825 */ /* 0x004fe200078e022c */
[----:B------:R-:W-:Y:S01]  /*d8e90*/  ISETP.GE.AND P4, PT, R12, UR45, PT ;  /* 0x0000002d0c007c0c */ /* 0x000fe2000bf86270 */
[----:B------:R-:W2:Y:S02]  /*d8ea0*/  LDCU UR47, c[0x0][0x39c] ;  /* 0x00007380ff2f77ac */ /* 0x000ea40008000800 */
[----:B0-----:R-:W-:Y:S01]  /*d8eb0*/  IMAD.WIDE R8, R49, 0x2, R2 ;  /* 0x0000000231087825 */ /* 0x001fe200078e0202 */
[----:B------:R-:W0:Y:S01]  /*d8ec0*/  LDCU UR45, c[0x0][0x398] ;  /* 0x00007300ff2d77ac */ /* 0x000e220008000800 */
[----:B-1----:R-:W-:-:S02]  /*d8ed0*/  PRMT R5, R10, 0x7632, R5 ;  /* 0x000076320a057816 */ /* 0x002fc40000000005 */
[----:B------:R-:W-:Y:S01]  /*d8ee0*/  VIADD R12, R59, 0xe0 ;  /* 0x000000e03b0c7836 */ /* 0x000fe20000000000 */
[----:B------:R-:W1:Y:S02]  /*d8ef0*/  LDCU UR49, c[0x0][0x39c] ;  /* 0x00007380ff3177ac */ /* 0x000e640008000800 */
[----:B------:R0:W-:Y:S04]  /*d8f00*/  @P3 STG.E.U16 desc[UR8][R6.64], R5 ;  /* 0x0000000506003986 */ /* 0x0001e8000c101508 */
[----:B------:R1:W-:Y:S01]  /*d8f10*/  @P5 STG.E.U16 desc[UR8][R8.64], R14 ;  /* 0x0000000e08005986 */ /* 0x0003e2000c101508 */
[----:B------:R-:W-:Y:S01]  /*d8f20*/  ISETP.LT.AND P5, PT, R61, UR38, !P0 ;  /* 0x000000263d007c0c */ /* 0x000fe2000c7a1270 */
[----:B------:R-:W-:Y:S01]  /*d8f30*/  VIADD R47, R49, UR30 ;  /* 0x0000001e312f7c36 */ /* 0x000fe20008000000 */
[----:B------:R-:W-:Y:S01]  /*d8f40*/  ISETP.LT.AND P0, PT, R60, UR24, !P0 ;  /* 0x000000183c007c0c */ /* 0x000fe2000c701270 */
[----:B------:R-:W-:Y:S01]  /*d8f50*/  VIADD R10, R59, 0xe1 ;  /* 0x000000e13b0a7836 */ /* 0x000fe20000000000 */
[----:B------:R-:W-:-:S02]  /*d8f60*/  ISETP.GE.AND P2, PT, R12, UR56, PT ;  /* 0x000000380c007c0c */ /* 0x000fc4000bf46270 */
[----:B0-----:R-:W-:Y:S01]  /*d8f70*/  PRMT R7, R14, 0x7632, R7 ;  /* 0x000076320e077816 */ /* 0x001fe20000000007 */
[----:B------:R-:W-:Y:S01]  /*d8f80*/  IMAD.WIDE R4, R49, 0x2, R44 ;  /* 0x0000000231047825 */ /* 0x000fe200078e022c */
[----:B------:R-:W0:Y:S04]  /*d8f90*/  LDCU UR38, c[0x0][0x398] ;  /* 0x00007300ff2677ac */ /* 0x000e280008000800 */
[----:B------:R2:W-:Y:S01]  /*d8fa0*/  @P6 STG.E.U16 desc[UR8][R4.64], R7 ;  /* 0x0000000704006986 */ /* 0x0005e2000c101508 */
[----:B------:R-:W-:Y:S01]  /*d8fb0*/  ISETP.LT.AND P6, PT, R61, UR75, !P4 ;  /* 0x0000004b3d007c0c */ /* 0x000fe2000e7c1270 */
[----:B------:R-:W-:Y:S01]  /*d8fc0*/  IMAD.WIDE R12, R47, 0x2, R2 ;  /* 0x000000022f0c7825 */ /* 0x000fe200078e0202 */
[----:B------:R-:W-:Y:S01]  /*d8fd0*/  ISETP.LT.AND P4, PT, R60, UR59, !P4 ;  /* 0x0000003b3c007c0c */ /* 0x000fe2000e781270 */
[----:B------:R-:W0:Y:S02]  /*d8fe0*/  LDCU UR56, c[0x0][0x398] ;  /* 0x00007300ff3877ac */ /* 0x000e240008000800 */
[----:B-1----:R-:W-:-:S02]  /*d8ff0*/  VIADD R8, R59, 0xe2 ;  /* 0x000000e23b087836 */ /* 0x002fc40000000000 */
[----:B------:R-:W-:Y:S01]  /*d9000*/  VIADD R9, R47, UR77 ;  /* 0x0000004d2f097c36 */ /* 0x000fe20008000000 */
[----:B------:R-:W1:Y:S01]  /*d9010*/  LDCU UR24, c[0x0][0x398] ;  /* 0x00007300ff1877ac */ /* 0x000e620008000800 */
[----:B--2---:R-:W-:Y:S01]  /*d9020*/  PRMT R5, R11, 0x7632, R5 ;  /* 0x000076320b057816 */ /* 0x004fe20000000005 */
[----:B------:R-:W-:Y:S01]  /*d9030*/  IMAD.WIDE R6, R47, 0x2, R44 ;  /* 0x000000022f067825 */ /* 0x000fe200078e022c */
[----:B------:R2:W-:Y:S01]  /*d9040*/  @P5 STG.E.U16 desc[UR8][R12.64], R11 ;  /* 0x0000000b0c005986 */ /* 0x0005e2000c101508 */
[----:B------:R-:W-:Y:S01]  /*d9050*/  ISETP.GE.AND P5, PT, R8, UR44, PT ;  /* 0x0000002c08007c0c */ /* 0x000fe2000bfa6270 */
[----:B------:R-:W0:Y:S02]  /*d9060*/  LDCU UR44, c[0x0][0x398] ;  /* 0x00007300ff2c77ac */ /* 0x000e240008000800 */
[----:B------:R1:W-:Y:S01]  /*d9070*/  @P0 STG.E.U16 desc[UR8][R6.64], R5 ;  /* 0x0000000506000986 */ /* 0x0003e2000c101508 */
[----:B------:R-:W-:Y:S01]  /*d9080*/  ISETP.LT.AND P0, PT, R61, UR33, !P2 ;  /* 0x000000213d007c0c */ /* 0x000fe2000d701270 */
[----:B------:R-:W0:Y:S01]  /*d9090*/  LDCU UR30, c[0x0][0x3b8] ;  /* 0x00007700ff1e77ac */ /* 0x000e220008000800 */
[----:B------:R-:W-:-:S02]  /*d90a0*/  ISETP.LT.AND P2, PT, R60, UR43, !P2 ;  /* 0x0000002b3c007c0c */ /* 0x000fc4000d741270 */
[----:B------:R-:W-:Y:S01]  /*d90b0*/  ISETP.GE.AND P3, PT, R10, UR58, PT ;  /* 0x0000003a0a007c0c */ /* 0x000fe2000bf66270 */
[----:B------:R-:W0:Y:S01]  /*d90c0*/  LDCU UR58, c[0x0][0x39c] ;  /* 0x00007380ff3a77ac */ /* 0x000e220008000800 */
[----:B--2---:R-:W-:Y:S02]  /*d90d0*/  VIADD R13, R9, UR60 ;  /* 0x0000003c090d7c36 */ /* 0x004fe40008000000 */
[----:B------:R-:W-:Y:S01]  /*d90e0*/  VIADD R12, R59, 0xe3 ;  /* 0x000000e33b0c7836 */ /* 0x000fe20000000000 */
[----:B------:R-:W2:Y:S01]  /*d90f0*/  LDCU UR33, c[0x0][0x398] ;  /* 0x00007300ff2177ac */ /* 0x000ea20008000800 */
[----:B-1----:R-:W-:Y:S01]  /*d9100*/  IMAD.WIDE R4, R9, 0x2, R2 ;  /* 0x0000000209047825 */ /* 0x002fe200078e0202 */
[----:B------:R-:W-:Y:S01]  /*d9110*/  PRMT R7, R15, 0x7632, R7 ;  /* 0x000076320f077816 */ /* 0x000fe20000000007 */
[----:B------:R-:W1:Y:S02]  /*d9120*/  LDCU UR43, c[0x0][0x398] ;  /* 0x00007300ff2b77ac */ /* 0x000e640008000800 */
[----:B------:R-:W-:Y:S01]  /*d9130*/  IMAD.WIDE R8, R9, 0x2, R44 ;  /* 0x0000000209087825 */ /* 0x000fe200078e022c */
[----:B------:R0:W-:Y:S04]  /*d9140*/  @P6 STG.E.U16 desc[UR8][R4.64], R15 ;  /* 0x0000000f04006986 */ /* 0x0001e8000c101508 */
[----:B------:R1:W-:Y:S01]  /*d9150*/  @P4 STG.E.U16 desc[UR8][R8.64], R7 ;  /* 0x0000000708004986 */ /* 0x0003e2000c101508 */
[----:B------:R-:W-:Y:S01]  /*d9160*/  ISETP.LT.AND P4, PT, R61, UR26, !P3 ;  /* 0x0000001a3d007c0c */ /* 0x000fe2000df81270 */
[----:B------:R-:W-:Y:S01]  /*d9170*/  IMAD.WIDE R10, R13, 0x2, R2 ;  /* 0x000000020d0a7825 */ /* 0x000fe200078e0202 */
[----:B------:R-:W-:Y:S01]  /*d9180*/  ISETP.LT.AND P3, PT, R60, UR32, !P3 ;  /* 0x000000203c007c0c */ /* 0x000fe2000df61270 */
[----:B------:R-:W2:Y:S02]  /*d9190*/  LDCU UR26, c[0x0][0x3b8] ;  /* 0x00007700ff1a77ac */ /* 0x000ea40008000800 */
[----:B------:R-:W-:-:S02]  /*d91a0*/  VIADD R6, R59, 0xe4 ;  /* 0x000000e43b067836 */ /* 0x000fc40000000000 */
[----:B0-----:R-:W-:Y:S01]  /*d91b0*/  IMAD.WIDE R4, R13, 0x2, R44 ;  /* 0x000000020d047825 */ /* 0x001fe200078e022c */
[----:B-1----:R-:W-:-:S03]  /*d91c0*/  PRMT R9, R16, 0x7632, R9 ;  /* 0x0000763210097816 */ /* 0x002fc60000000009 */
[----:B------:R-:W-:Y:S01]  /*d91d0*/  VIADD R15, R13, UR35 ;  /* 0x000000230d0f7c36 */ /* 0x000fe20008000000 */
[----:B------:R-:W-:Y:S01]  /*d91e0*/  @P0 STG.E.U16 desc[UR8][R10.64], R16 ;  /* 0x000000100a000986 */ /* 0x000fe2000c101508 */
[----:B------:R-:W-:Y:S01]  /*d91f0*/  ISETP.GE.AND P0, PT, R6, UR37, PT ;  /* 0x0000002506007c0c */ /* 0x000fe2000bf06270 */
[----:B------:R-:W0:Y:S01]  /*d9200*/  LDCU UR37, c[0x0][0x39c] ;  /* 0x00007380ff2577ac */ /* 0x000e220008000800 */
[----:B------:R-:W-:Y:S01]  /*d9210*/  IMAD.WIDE R6, R15, 0x2, R2 ;  /* 0x000000020f067825 */ /* 0x000fe200078e0202 */
[----:B------:R1:W-:Y:S01]  /*d9220*/  @P2 STG.E.U16 desc[UR8][R4.64], R9 ;  /* 0x0000000904002986 */ /* 0x0003e2000c101508 */
[----:B------:R-:W-:Y:S01]  /*d9230*/  ISETP.LT.AND P2, PT, R61, UR16, !P5 ;  /* 0x000000103d007c0c */ /* 0x000fe2000ef41270 */
[----:B------:R-:W0:Y:S01]  /*d9240*/  LDCU UR16, c[0x0][0x398] ;  /* 0x00007300ff1077ac */ /* 0x000e220008000800 */
[----:B------:R-:W-:Y:S01]  /*d9250*/  ISETP.LT.AND P5, PT, R60, UR31, !P5 ;  /* 0x0000001f3c007c0c */ /* 0x000fe2000efa1270 */
[C---:B------:R-:W-:Y:S01]  /*d9260*/  VIADD R13, R15.reuse, UR36 ;  /* 0x000000240f0d7c36 */ /* 0x040fe20008000000 */
[----:B------:R-:W-:Y:S01]  /*d9270*/  ISETP.GE.AND P6, PT, R12, UR51, PT ;  /* 0x000000330c007c0c */ /* 0x000fe2000bfc6270 */
[----:B------:R0:W-:Y:S01]  /*d9280*/  @P4 STG.E.U16 desc[UR8][R6.64], R20 ;  /* 0x0000001406004986 */ /* 0x0001e2000c101508 */
[----:B------:R-:W2:Y:S01]  /*d9290*/  LDCU UR36, c[0x0][0x39c] ;  /* 0x00007380ff2477ac */ /* 0x000ea20008000800 */
[----:B------:R-:W2:Y:S01]  /*d92a0*/  LDCU UR32, c[0x0][0x398] ;  /* 0x00007300ff2077ac */ /* 0x000ea20008000800 */
[----:B-1----:R-:W-:Y:S01]  /*d92b0*/  PRMT R5, R20, 0x7632, R5 ;  /* 0x0000763214057816 */ /* 0x002fe20000000005 */
[----:B------:R-:W-:Y:S01]  /*d92c0*/  IMAD.WIDE R8, R15, 0x2, R44 ;  /* 0x000000020f087825 */ /* 0x000fe200078e022c */
[----:B------:R-:W1:Y:S04]  /*d92d0*/  LDCU UR31, c[0x0][0x398] ;  /* 0x00007300ff1f77ac */ /* 0x000e680008000800 */
[----:B------:R2:W-:Y:S01]  /*d92e0*/  @P3 STG.E.U16 desc[UR8][R8.64], R5 ;  /* 0x0000000508003986 */ /* 0x0005e2000c101508 */
[----:B----4-:R-:W-:Y:S01]  /*d92f0*/  ISETP.LT.AND P3, PT, R61, UR48, !P6 ;  /* 0x000000303d007c0c */ /* 0x010fe2000f761270 */
[----:B------:R-:W-:Y:S01]  /*d9300*/  IMAD.WIDE R10, R13, 0x2, R2 ;  /* 0x000000020d0a7825 */ /* 0x000fe200078e0202 */
[----:B------:R-:W-:Y:S01]  /*d9310*/  ISETP.LT.AND P6, PT, R60, UR28, !P6 ;  /* 0x0000001c3c007c0c */ /* 0x000fe2000f7c1270 */
[----:B------:R-:W4:Y:S01]  /*d9320*/  LDCU UR28, c[0x0][0x398] ;  /* 0x00007300ff1c77ac */ /* 0x000f220008000800 */
[----:B0-----:R-:W-:Y:S01]  /*d9330*/  PRMT R7, R17, 0x7632, R7 ;  /* 0x0000763211077816 */ /* 0x001fe20000000007 */
[----:B------:R-:W-:-:S02]  /*d9340*/  VIADD R6, R59, 0xe6 ;  /* 0x000000e63b067836 */ /* 0x000fc40000000000 */
[----:B------:R-:W-:Y:S01]  /*d9350*/  VIADD R12, R59, 0xe5 ;  /* 0x000000e53b0c7836 */ /* 0x000fe20000000000 */
[----:B------:R-:W0:Y:S01]  /*d9360*/  LDCU UR35, c[0x0][0x3b8] ;  /* 0x00007700ff2377ac */ /* 0x000e220008000800 */
[C-C-:B--2---:R-:W-:Y:S01]  /*d9370*/  IMAD.WIDE R4, R13.reuse, 0x2, R44.reuse ;  /* 0x000000020d047825 */ /* 0x144fe200078e022c */
[----:B------:R-:W-:Y:S01]  /*d9380*/  IADD3 R13, PT, PT, R13, UR54, RZ ;  /* 0x000000360d0d7c10 */ /* 0x000fe2000fffe0ff */
[----:B------:R3:W-:Y:S01]  /*d9390*/  @P2 STG.E.U16 desc[UR8][R10.64], R17 ;  /* 0x000000110a002986 */ /* 0x0007e2000c101508 */
[----:B------:R-:W-:Y:S01]  /*d93a0*/  ISETP.GE.AND P2, PT, R6, UR40, PT ;  /* 0x0000002806007c0c */ /* 0x000fe2000bf46270 */
[----:B------:R-:W2:Y:S01]  /*d93b0*/  LDCU UR40, c[0x0][0x398] ;  /* 0x00007300ff2877ac */ /* 0x000ea20008000800 */
[----:B------:R-:W-:Y:S01]  /*d93c0*/  ISETP.GE.AND P4, PT, R12, UR27, PT ;  /* 0x0000001b0c007c0c */ /* 0x000fe2000bf86270 */
[----:B------:R0:W-:Y:S01]  /*d93d0*/  @P5 STG.E.U16 desc[UR8][R4.64], R7 ;  /* 0x0000000704005986 */ /* 0x0001e2000c101508 */
[----:B------:R-:W-:Y:S01]  /*d93e0*/  ISETP.LT.AND P5, PT, R61, UR42, !P0 ;  /* 0x0000002a3d007c0c */ /* 0x000fe2000c7a1270 */
[----:B------:R-:W-:Y:S01]  /*d93f0*/  IMAD.WIDE R8, R13, 0x2, R44 ;  /* 0x000000020d087825 */ /* 0x000fe200078e022c */
[----:B------:R-:W-:Y:S01]  /*d9400*/  PRMT R12, R21, 0x7632, R12 ;  /* 0x00007632150c7816 */ /* 0x000fe2000000000c */
[----:B------:R-:W1:Y:S01]  /*d9410*/  LDCU UR27, c[0x0][0x3b8] ;  /* 0x00007700ff1b77ac */ /* 0x000e620008000800 */
[----:B------:R-:W-:Y:S01]  /*d9420*/  ISETP.LT.AND P0, PT, R60, UR53, !P0 ;  /* 0x000000353c007c0c */ /* 0x000fe2000c701270 */
[C---:B---3--:R-:W-:Y:S01]  /*d9430*/  VIADD R11, R13.reuse, UR39 ;  /* 0x000000270d0b7c36 */ /* 0x048fe20008000000 */
[----:B------:R-:W3:Y:S01]  /*d9440*/  LDCU UR39, c[0x0][0x39c] ;  /* 0x00007380ff2777ac */ /* 0x000ee20008000800 */
[--C-:B0-----:R-:W-:Y:S01]  /*d9450*/  IMAD.WIDE R6, R13, 0x2, R2.reuse ;  /* 0x000000020d067825 */ /* 0x101fe200078e0202 */
[----:B------:R-:W0:Y:S04]  /*d9460*/  LDCU UR42, c[0x0][0x398] ;  /* 0x00007300ff2a77ac */ /* 0x000e280008000800 */
[----:B------:R1:W-:Y:S01]  /*d9470*/  @P3 STG.E.U16 desc[UR8][R6.64], R21 ;  /* 0x0000001506003986 */ /* 0x0003e2000c101508 */
[----:B------:R-:W-:Y:S01]  /*d9480*/  IMAD.WIDE R4, R11, 0x2, R2 ;  /* 0x000000020b047825 */ /* 0x000fe200078e0202 */
[----:B------:R-:W0:Y:S02]  /*d9490*/  LDCU UR48, c[0x0][0x398] ;  /* 0x00007300ff3077ac */ /* 0x000e240008000800 */
[----:B------:R2:W-:Y:S01]  /*d94a0*/  @P6 STG.E.U16 desc[UR8][R8.64], R12 ;  /* 0x0000000c08006986 */ /* 0x0005e2000c101508 */
[----:B------:R-:W-:Y:S01]  /*d94b0*/  ISETP.LT.AND P6, PT, R61, UR22, !P4 ;  /* 0x000000163d007c0c */ /* 0x000fe2000e7c1270 */
[----:B------:R-:W-:-:S02]  /*d94c0*/  VIADD R10, R59, 0xe7 ;  /* 0x000000e73b0a7836 */ /* 0x000fc40000000000 */
[C---:B------:R-:W-:Y:S01]  /*d94d0*/  VIADD R13, R11.reuse, UR34 ;  /* 0x000000220b0d7c36 */ /* 0x040fe20008000000 */
[----:B------:R0:W-:Y:S01]  /*d94e0*/  @P5 STG.E.U16 desc[UR8][R4.64], R18 ;  /* 0x0000001204005986 */ /* 0x0001e2000c101508 */
[----:B-1----:R-:W-:Y:S01]  /*d94f0*/  IMAD.WIDE R6, R11, 0x2, R44 ;  /* 0x000000020b067825 */ /* 0x002fe200078e022c */
[----:B------:R-:W-:Y:S01]  /*d9500*/  ISETP.GE.AND P3, PT, R10, UR50, PT ;  /* 0x000000320a007c0c */ /* 0x000fe2000bf66270 */
[----:B------:R-:W1:Y:S02]  /*d9510*/  LDCU UR22, c[0x0][0x39c] ;  /* 0x00007380ff1677ac */ /* 0x000e640008000800 */
[----:B--2---:R-:W-:Y:S01]  /*d9520*/  IMAD.WIDE R8, R13, 0x2, R2 ;  /* 0x000000020d087825 */ /* 0x004fe200078e0202 */
[----:B------:R-:W-:Y:S01]  /*d9530*/  ISETP.LT.AND P4, PT, R60, UR25, !P4 ;  /* 0x000000193c007c0c */ /* 0x000fe2000e781270 */
[----:B------:R-:W2:Y:S01]  /*d9540*/  LDCU UR25, c[0x0][0x39c] ;  /* 0x00007380ff1977ac */ /* 0x000ea20008000800 */
[----:B0-----:R-:W-:Y:S01]  /*d9550*/  PRMT R5, R18, 0x7632, R5 ;  /* 0x0000763212057816 */ /* 0x001fe20000000005 */
[----:B------:R-:W-:Y:S01]  /*d9560*/  VIADD R10, R59, 0xe8 ;  /* 0x000000e83b0a7836 */ /* 0x000fe20000000000 */
[----:B------:R-:W0:Y:S03]  /*d9570*/  LDCU UR34, c[0x0][0x39c] ;  /* 0x00007380ff2277ac */ /* 0x000e260008000800 */
[----:B------:R1:W-:Y:S01]  /*d9580*/  @P0 STG.E.U16 desc[UR8][R6.64], R5 ;  /* 0x0000000506000986 */ /* 0x0003e2000c101508 */
[----:B------:R-:W-:-:S03]  /*d9590*/  ISETP.GE.AND P5, PT, R10, UR12, PT ;  /* 0x0000000c0a007c0c */ /* 0x000fc6000bfa6270 */
[----:B------:R0:W-:Y:S01]  /*d95a0*/  @P6 STG.E.U16 desc[UR8][R8.64], R22 ;  /* 0x0000001608006986 */ /* 0x0001e2000c101508 */
[----:B------:R-:W-:Y:S01]  /*d95b0*/  ISETP.LT.AND P6, PT, R61, UR6, !P2 ;  /* 0x000000063d007c0c */ /* 0x000fe2000d7c1270 */
[----:B------:R-:W-:Y:S02]  /*d95c0*/  VIADD R10, R59, 0xe9 ;  /* 0x000000e93b0a7836 */ /* 0x000fe40000000000 */
[----:B------:R-:W-:Y:S01]  /*d95d0*/  VIADD R15, R13, UR4 ;  /* 0x000000040d0f7c36 */ /* 0x000fe20008000000 */
[----:B------:R-:W-:Y:S01]  /*d95e0*/  ISETP.LT.AND P2, PT, R60, UR41, !P2 ;  /* 0x000000293c007c0c */ /* 0x000fe2000d741270 */
[----:B------:R-:W-:Y:S01]  /*d95f0*/  VIADD R12, R59, 0xeb ;  /* 0x000000eb3b0c7836 */ /* 0x000fe20000000000 */
[----:B------:R-:W-:Y:S01]  /*d9600*/  ISETP.GE.AND P0, PT, R10, UR47, PT ;  /* 0x0000002f0a007c0c */ /* 0x000fe2000bf06270 */
[----:B-1----:R-:W-:Y:S01]  /*d9610*/  IMAD.WIDE R4, R13, 0x2, R44 ;  /* 0x000000020d047825 */ /* 0x002fe200078e022c */
[----:B------:R-:W-:Y:S01]  /*d9620*/  PRMT R7, R22, 0x7632, R7 ;  /* 0x0000763216077816 */ /* 0x000fe20000000007 */
[----:B------:R-:W1:Y:S02]  /*d9630*/  LDCU UR47, c[0x0][0x398] ;  /* 0x00007300ff2f77ac */ /* 0x000e640008000800 */
[----:B------:R-:W-:-:S02]  /*d9640*/  IMAD.WIDE R10, R15, 0x2, R2 ;  /* 0x000000020f0a7825 */ /* 0x000fc400078e0202 */
[----:B------:R2:W-:Y:S01]  /*d9650*/  @P4 STG.E.U16 desc[UR8][R4.64], R7 ;  /* 0x0000000704004986 */ /* 0x0005e2000c101508 */
[----:B------:R-:W1:Y:S03]  /*d9660*/  LDCU UR41, c[0x0][0x398] ;  /* 0x00007300ff2977ac */ /* 0x000e660008000800 */
[----:B------:R1:W-:Y:S01]  /*d9670*/  @P6 STG.E.U16 desc[UR8][R10.64], R19 ;  /* 0x000000130a006986 */ /* 0x0003e2000c101508 */
[----:B------:R-:W-:Y:S01]  /*d9680*/  ISETP.LT.AND P6, PT, R61, UR52, !P3 ;  /* 0x000000343d007c0c */ /* 0x000fe2000dfc1270 */
[----:B0-----:R-:W-:Y:S01]  /*d9690*/  VIADD R8, R59, 0xea ;  /* 0x000000ea3b087836 */ /* 0x001fe20000000000 */
[----:B------:R-:W-:Y:S01]  /*d96a0*/  ISETP.LT.AND P3, PT, R60, UR55, !P3 ;  /* 0x000000373c007c0c */ /* 0x000fe2000df61270 */
[----:B------:R-:W-:Y:S01]  /*d96b0*/  VIADD R9, R15, UR10 ;  /* 0x0000000a0f097c36 */ /* 0x000fe20008000000 */
[----:B------:R-:W0:Y:S01]  /*d96c0*/  LDCU UR12, c[0x0][0x3b8] ;  /* 0x00007700ff0c77ac */ /* 0x000e220008000800 */
[----:B--2---:R-:W-:Y:S01]  /*d96d0*/  PRMT R5, R19, 0x7632, R5 ;  /* 0x0000763213057816 */ /* 0x004fe20000000005 */
[----:B------:R-:W-:Y:S01]  /*d96e0*/  IMAD.WIDE R6, R15, 0x2, R44 ;  /* 0x000000020f067825 */ /* 0x000fe200078e022c */
[----:B------:R-:W-:Y:S01]  /*d96f0*/  ISETP.GE.AND P4, PT, R8, UR49, PT ;  /* 0x0000003108007c0c */ /* 0x000fe2000bf86270 */
[----:B------:R-:W2:Y:S03]  /*d9700*/  LDCU UR4, c[0x0][0x3b8] ;  /* 0x00007700ff0477ac */ /* 0x000ea60008000800 */
[----:B------:R0:W-:Y:S01]  /*d9710*/  @P2 STG.E.U16 desc[UR8][R6.64], R5 ;  /* 0x0000000506002986 */ /* 0x0001e2000c101508 */
[----:B------:R-:W-:Y:S01]  /*d9720*/  ISETP.LT.AND P2, PT, R61, UR46, !P5 ;  /* 0x0000002e3d007c0c */ /* 0x000fe2000ef41270 */
[----:B------:R-:W-:Y:S01]  /*d9730*/  VIADD R13, R9, UR20 ;  /* 0x00000014090d7c36 */ /* 0x000fe20008000000 */
[C---:B------:R-:W-:Y:S01]  /*d9740*/  ISETP.LT.AND P5, PT, R60.reuse, UR45, !P5 ;  /* 0x0000002d3c007c0c */ /* 0x040fe2000efa1270 */
[----:B------:R-:W2:Y:S02]  /*d9750*/  LDCU UR46, c[0x0][0x398] ;  /* 0x00007300ff2e77ac */ /* 0x000ea40008000800 */
[--C-:B-1----:R-:W-:Y:S01]  /*d9760*/  IMAD.WIDE R10, R13, 0x2, R2.reuse ;  /* 0x000000020d0a7825 */ /* 0x102fe200078e0202 */
[----:B------:R-:W1:Y:S03]  /*d9770*/  LDCU UR45, c[0x0][0x398] ;  /* 0x00007300ff2d77ac */ /* 0x000e660008000800 */
[----:B0-----:R-:W-:Y:S01]  /*d9780*/  IMAD.WIDE R4, R9, 0x2, R2 ;  /* 0x0000000209047825 */ /* 0x001fe200078e0202 */
[----:B------:R-:W-:Y:S01]  /*d9790*/  PRMT R7, R23, 0x7632, R7 ;  /* 0x0000763217077816 */ /* 0x000fe20000000007 */
[----:B------:R-:W0:Y:S02]  /*d97a0*/  LDCU UR6, c[0x0][0x3b8] ;  /* 0x00007700ff0677ac */ /* 0x000e240008000800 */
[----:B------:R-:W-:Y:S01]  /*d97b0*/  IMAD.WIDE R8, R9, 0x2, R44 ;  /* 0x0000000209087825 */ /* 0x000fe200078e022c */
[----:B------:R1:W-:Y:S01]  /*d97c0*/  @P6 STG.E.U16 desc[UR8][R4.64], R23 ;  /* 0x0000001704006986 */ /* 0x0003e2000c101508 */
[----:B------:R-:W-:Y:S01]  /*d97d0*/  PRMT R14, R31, 0x7632, R14 ;  /* 0x000076321f0e7816 */ /* 0x000fe2000000000e */
[----:B------:R-:W0:Y:S02]  /*d97e0*/  LDCU UR10, c[0x0][0x3b8] ;  /* 0x00007700ff0a77ac */ /* 0x000e240008000800 */
[----:B------:R2:W-:Y:S01]  /*d97f0*/  @P3 STG.E.U16 desc[UR8][R8.64], R7 ;  /* 0x0000000708003986 */ /* 0x0005e2000c101508 */
[----:B------:R-:W-:Y:S01]  /*d9800*/  ISETP.LT.AND P3, PT, R61, UR56, !P0 ;  /* 0x000000383d007c0c */ /* 0x000fe2000c761270 */
[----:B------:R-:W-:Y:S01]  /*d9810*/  VIADD R6, R59, 0xec ;  /* 0x000000ec3b067836 */ /* 0x000fe20000000000 */
[----:B------:R-:W-:Y:S01]  /*d9820*/  ISETP.LT.AND P0, PT, R60, UR38, !P0 ;  /* 0x000000263c007c0c */ /* 0x000fe2000c701270 */
[----:B------:R-:W-:Y:S01]  /*d9830*/  @P2 STG.E.U16 desc[UR8][R10.64], R24 ;  /* 0x000000180a002986 */ /* 0x000fe2000c101508 */
[----:B------:R-:W0:Y:S01]  /*d9840*/  LDCU UR20, c[0x0][0x3b8] ;  /* 0x00007700ff1477ac */ /* 0x000e220008000800 */
[----:B-1----:R-:W-:Y:S01]  /*d9850*/  IMAD.WIDE R4, R13, 0x2, R44 ;  /* 0x000000020d047825 */ /* 0x002fe200078e022c */
[----:B--2---:R-:W-:-:S03]  /*d9860*/  PRMT R9, R24, 0x7632, R9 ;  /* 0x0000763218097816 */ /* 0x004fc60000000009 */
[----:B------:R-:W-:Y:S01]  /*d9870*/  VIADD R15, R13, UR29 ;  /* 0x0000001d0d0f7c36 */ /* 0x000fe20008000000 */
[----:B------:R-:W-:Y:S01]  /*d9880*/  ISETP.GE.AND P2, PT, R6, UR37, PT ;  /* 0x0000002506007c0c */ /* 0x000fe2000bf46270 */
[----:B------:R-:W1:Y:S01]  /*d9890*/  LDCU UR37, c[0x0][0x398] ;  /* 0x00007300ff2577ac */ /* 0x000e620008000800 */
[----:B------:R2:W-:Y:S01]  /*d98a0*/  @P5 STG.E.U16 desc[UR8][R4.64], R9 ;  /* 0x0000000904005986 */ /* 0x0005e2000c101508 */
[----:B------:R-:W-:Y:S01]  /*d98b0*/  ISETP.LT.AND P5, PT, R61, UR24, !P4 ;  /* 0x000000183d007c0c */ /* 0x000fe2000e7a1270 */
[C---:B------:R-:W-:Y:S01]  /*d98c0*/  IMAD.WIDE R6, R15.reuse, 0x2, R2 ;  /* 0x000000020f067825 */ /* 0x040fe200078e0202 */
[----:B------:R-:W-:Y:S01]  /*d98d0*/  ISETP.LT.AND P4, PT, R60, UR44, !P4 ;  /* 0x0000002c3c007c0c */ /* 0x000fe2000e781270 */
[----:B------:R-:W0:Y:S02]  /*d98e0*/  LDCU UR24, c[0x0][0x39c] ;  /* 0x00007380ff1877ac */ /* 0x000e240008000800 */
[C---:B------:R-:W-:Y:S01]  /*d98f0*/  VIADD R13, R15.reuse, UR30 ;  /* 0x0000001e0f0d7c36 */ /* 0x040fe20008000000 */
[----:B------:R1:W-:Y:S01]  /*d9900*/  @P3 STG.E.U16 desc[UR8][R6.64], R28 ;  /* 0x0000001c06003986 */ /* 0x0003e2000c101508 */
[----:B------:R-:W-:Y:S01]  /*d9910*/  ISETP.GE.AND P6, PT, R12, UR58, PT ;  /* 0x0000003a0c007c0c */ /* 0x000fe2000bfc6270 */
[----:B------:R-:W0:Y:S01]  /*d9920*/  LDCU UR29, c[0x0][0x39c] ;  /* 0x00007380ff1d77ac */ /* 0x000e220008000800 */
[----:B--2---:R-:W-:Y:S01]  /*d9930*/  PRMT R5, R28, 0x7632, R5 ;  /* 0x000076321c057816 */ /* 0x004fe20000000005 */
[----:B------:R-:W-:Y:S01]  /*d9940*/  IMAD.WIDE R8, R15, 0x2, R44 ;  /* 0x000000020f087825 */ /* 0x000fe200078e022c */
[----:B------:R-:W2:Y:S03]  /*d9950*/  LDCU UR30, c[0x0][0x398] ;  /* 0x00007300ff1e77ac */ /* 0x000ea60008000800 */
[----:B------:R-:W-:Y:S01]  /*d9960*/  IMAD.WIDE R10, R13, 0x2, R2 ;  /* 0x000000020d0a7825 */ /* 0x000fe200078e0202 */
[----:B------:R0:W-:Y:S01]  /*d9970*/  @P0 STG.E.U16 desc[UR8][R8.64], R5 ;  /* 0x0000000508000986 */ /* 0x0001e2000c101508 */
[----:B-1----:R-:W-:Y:S01]  /*d9980*/  PRMT R7, R25, 0x7632, R7 ;  /* 0x0000763219077816 */ /* 0x002fe20000000007 */
[----:B------:R-:W1:Y:S02]  /*d9990*/  LDCU UR38, c[0x0][0x398] ;  /* 0x00007300ff2677ac */ /* 0x000e640008000800 */
[----:B------:R2:W-:Y:S01]  /*d99a0*/  @P5 STG.E.U16 desc[UR8][R10.64], R25 ;  /* 0x000000190a005986 */ /* 0x0005e2000c101508 */
[----:B------:R-:W-:Y:S01]  /*d99b0*/  ISETP.LT.AND P5, PT, R61, UR33, !P6 ;  /* 0x000000213d007c0c */ /* 0x000fe2000f7a1270 */
[C---:B------:R-:W-:Y:S01]  /*d99c0*/  VIADD R6, R59.reuse, 0xee ;  /* 0x000000ee3b067836 */ /* 0x040fe20000000000 */
[----:B------:R-:W-:Y:S01]  /*d99d0*/  ISETP.LT.AND P6, PT, R60, UR43, !P6 ;  /* 0x0000002b3c007c0c */ /* 0x000fe2000f7c1270 */
[----:B------:R-:W-:Y:S01]  /*d99e0*/  VIADD R12, R59, 0xed ;  /* 0x000000ed3b0c7836 */ /* 0x000fe20000000000 */
[----:B------:R-:W1:Y:S01]  /*d99f0*/  LDCU UR33, c[0x0][0x398] ;  /* 0x00007300ff2177ac */ /* 0x000e620008000800 */
[----:B0-----:R-:W-:-:S04]  /*d9a00*/  IMAD.WIDE R4, R13, 0x2, R44 ;  /* 0x000000020d047825 */ /* 0x001fc800078e022c */
[----:B------:R-:W-:Y:S01]  /*d9a10*/  VIADD R13, R13, UR57 ;  /* 0x000000390d0d7c36 */ /* 0x000fe20008000000 */
[----:B------:R0:W-:Y:S01]  /*d9a20*/  @P4 STG.E.U16 desc[UR8][R4.64], R7 ;  /* 0x0000000704004986 */ /* 0x0001e2000c101508 */
[----:B------:R-:W-:Y:S01]  /*d9a30*/  ISETP.LT.AND P4, PT, R61, UR16, !P2 ;  /* 0x000000103d007c0c */ /* 0x000fe2000d781270 */
[----:B--2---:R-:W-:Y:S01]  /*d9a40*/  VIADD R10, R59, 0xef ;  /* 0x000000ef3b0a7836 */ /* 0x004fe20000000000 */
[----:B---3--:R-:W-:Y:S01]  /*d9a50*/  ISETP.GE.AND P0, PT, R6, UR39, PT ;  /* 0x0000002706007c0c */ /* 0x008fe2000bf06270 */
[C---:B------:R-:W-:Y:S01]  /*d9a60*/  IMAD.WIDE R8, R13.reuse, 0x2, R44 ;  /* 0x000000020d087825 */ /* 0x040fe200078e022c */
[----:B------:R-:W-:Y:S01]  /*d9a70*/  IADD3 R11, PT, PT, R13, UR26, RZ ;  /* 0x0000001a0d0b7c10 */ /* 0x000fe2000fffe0ff */
[----:B------:R-:W2:Y:S01]  /*d9a80*/  LDCU UR26, c[0x0][0x39c] ;  /* 0x00007380ff1a77ac */ /* 0x000ea20008000800 */
[----:B------:R-:W-:Y:S02]  /*d9a90*/  ISETP.GE.AND P3, PT, R12, UR36, PT ;  /* 0x000000240c007c0c */ /* 0x000fe4000bf66270 */
[----:B------:R-:W-:Y:S01]  /*d9aa0*/  PRMT R12, R29, 0x7632, R12 ;  /* 0x000076321d0c7816 */ /* 0x000fe2000000000c */
[----:B------:R-:W3:Y:S01]  /*d9ab0*/  LDCU UR36, c[0x0][0x398] ;  /* 0x00007300ff2477ac */ /* 0x000ee20008000800 */
[C---:B------:R-:W-:Y:S01]  /*d9ac0*/  ISETP.LT.AND P2, PT, R60.reuse, UR32, !P2 ;  /* 0x000000203c007c0c */ /* 0x040fe2000d741270 */
[--C-:B0-----:R-:W-:Y:S01]  /*d9ad0*/  IMAD.WIDE R6, R13, 0x2, R2.reuse ;  /* 0x000000020d067825 */ /* 0x101fe200078e0202 */
[----:B------:R-:W0:Y:S03]  /*d9ae0*/  LDCU UR16, c[0x0][0x3b8] ;  /* 0x00007700ff1077ac */ /* 0x000e260008000800 */
[----:B------:R-:W-:Y:S01]  /*d9af0*/  IMAD.WIDE R4, R11, 0x2, R2 ;  /* 0x000000020b047825 */ /* 0x000fe200078e0202 */
[----:B------:R1:W-:Y:S01]  /*d9b00*/  @P5 STG.E.U16 desc[UR8][R6.64], R29 ;  /* 0x0000001d06005986 */ /* 0x0003e2000c101508 */
[----:B------:R-:W0:Y:S03]  /*d9b10*/  LDCU UR32, c[0x0][0x398] ;  /* 0x00007300ff2077ac */ /* 0x000e260008000800 */
[----:B------:R2:W-:Y:S01]  /*d9b20*/  @P6 STG.E.U16 desc[UR8][R8.64], R12 ;  /* 0x0000000c08006986 */ /* 0x0005e2000c101508 */
[----:B------:R-:W-:Y:S01]  /*d9b30*/  ISETP.LT.AND P6, PT, R61, UR31, !P3 ;  /* 0x0000001f3d007c0c */ /* 0x000fe2000dfc1270 */
[C---:B------:R-:W-:Y:S01]  /*d9b40*/  VIADD R13, R11.reuse, UR27 ;  /* 0x0000001b0b0d7c36 */ /* 0x040fe20008000000 */
[----:B----4-:R-:W-:Y:S01]  /*d9b50*/  ISETP.LT.AND P3, PT, R60, UR28, !P3 ;  /* 0x0000001c3c007c0c */ /* 0x010fe2000df61270 */
[----:B------:R4:W-:Y:S01]  /*d9b60*/  @P4 STG.E.U16 desc[UR8][R4.64], R26 ;  /* 0x0000001a04004986 */ /* 0x0009e2000c101508 */
[----:B-1----:R-:W-:Y:S01]  /*d9b70*/  IMAD.WIDE R6, R11, 0x2, R44 ;  /* 0x000000020b067825 */ /* 0x002fe200078e022c */
[----:B------:R-:W-:Y:S01]  /*d9b80*/  ISETP.GE.AND P5, PT, R10, UR22, PT ;  /* 0x000000160a007c0c */ /* 0x000fe2000bfa6270 */
[----:B------:R-:W1:Y:S02]  /*d9b90*/  LDCU UR27, c[0x0][0x398] ;  /* 0x00007300ff1b77ac */ /* 0x000e640008000800 */
[----:B--2---:R-:W-:Y:S01]  /*d9ba0*/  IMAD.WIDE R8, R13, 0x2, R2 ;  /* 0x000000020d087825 */ /* 0x004fe200078e0202 */
[----:B------:R-:W2:Y:S01]  /*d9bb0*/  LDCU UR28, c[0x0][0x398] ;  /* 0x00007300ff1c77ac */ /* 0x000ea20008000800 */
[----:B----4-:R-:W-:-:S02]  /*d9bc0*/  PRMT R5, R26, 0x7632, R5 ;  /* 0x000076321a057816 */ /* 0x010fc40000000005 */
[----:B------:R-:W-:Y:S01]  /*d9bd0*/  VIADD R10, R59, 0xf0 ;  /* 0x000000f03b0a7836 */ /* 0x000fe20000000000 */
[----:B------:R-:W4:Y:S02]  /*d9be0*/  LDCU UR31, c[0x0][0x398] ;  /* 0x00007300ff1f77ac */ /* 0x000f240008000800 */
[----:B------:R0:W-:Y:S01]  /*d9bf0*/  @P2 STG.E.U16 desc[UR8][R6.64], R5 ;  /* 0x0000000506002986 */ /* 0x0001e2000c101508 */
[----:B------:R-:W-:Y:S01]  /*d9c00*/  ISETP.LT.AND P2, PT, R61, UR40, !P0 ;  /* 0x000000283d007c0c */ /* 0x000fe2000c741270 */
[----:B------:R-:W1:Y:S01]  /*d9c10*/  LDCU UR22, c[0x0][0x3b8] ;  /* 0x00007700ff1677ac */ /* 0x000e620008000800 */
[----:B------:R-:W-:Y:S01]  /*d9c20*/  ISETP.LT.AND P0, PT, R60, UR42, !P0 ;  /* 0x0000002a3c007c0c */ /* 0x000fe2000c701270 */
[----:B------:R1:W-:Y:S01]  /*d9c30*/  @P6 STG.E.U16 desc[UR8][R8.64], R30 ;  /* 0x0000001e08006986 */ /* 0x0003e2000c101508 */
[----:B0-----:R-:W-:Y:S01]  /*d9c40*/  PRMT R7, R30, 0x7632, R7 ;  /* 0x000076321e077816 */ /* 0x001fe20000000007 */
[----:B------:R-:W-:-:S04]  /*d9c50*/  IMAD.WIDE R4, R13, 0x2, R44 ;  /* 0x000000020d047825 */ /* 0x000fc800078e022c */
[----:B------:R-:W-:Y:S01]  /*d9c60*/  VIADD R13, R13, UR35 ;  /* 0x000000230d0d7c36 */ /* 0x000fe20008000000 */
[----:B------:R0:W-:Y:S01]  /*d9c70*/  @P3 STG.E.U16 desc[UR8][R4.64], R7 ;  /* 0x0000000704003986 */ /* 0x0001e2000c101508 */
[----:B------:R-:W-:Y:S02]  /*d9c80*/  ISETP.LT.AND P3, PT, R61, UR47, !P5 ;  /* 0x0000002f3d007c0c */ /* 0x000fe4000ef61270 */
[----:B------:R-:W-:Y:S01]  /*d9c90*/  ISETP.LT.AND P5, PT, R60, UR41, !P5 ;  /* 0x000000293c007c0c */ /* 0x000fe2000efa1270 */
[----:B-1----:R-:W-:Y:S01]  /*d9ca0*/  IMAD.WIDE R8, R13, 0x2, R44 ;  /* 0x000000020d087825 */ /* 0x002fe200078e022c */
[----:B------:R-:W-:Y:S01]  /*d9cb0*/  ISETP.GE.AND P4, PT, R10, UR25, PT ;  /* 0x000000190a007c0c */ /* 0x000fe2000bf86270 */
[----:B------:R-:W1:Y:S02]  /*d9cc0*/  LDCU UR25, c[0x0][0x39c] ;  /* 0x00007380ff1977ac */ /* 0x000e640008000800 */
[----:B------:R-:W-:Y:S02]  /*d9cd0*/  VIADD R10, R59, 0xf1 ;  /* 0x000000f13b0a7836 */ /* 0x000fe40000000000 */
[----:B0-----:R-:W-:Y:S01]  /*d9ce0*/  IMAD.WIDE R6, R13, 0x2, R2 ;  /* 0x000000020d067825 */ /* 0x001fe200078e0202 */
[----:B------:R-:W-:-:S03]  /*d9cf0*/  PRMT R5, R27, 0x7632, R5 ;  /* 0x000076321b057816 */ /* 0x000fc60000000005 */
[----:B------:R-:W-:Y:S01]  /*d9d00*/  VIADD R13, R13, UR12 ;  /* 0x0000000c0d0d7c36 */ /* 0x000fe20008000000 */
[----:B------:R0:W-:Y:S01]  /*d9d10*/  @P2 STG.E.U16 desc[UR8][R6.64], R27 ;  /* 0x0000001b06002986 */ /* 0x0001e2000c101508 */
[----:B------:R-:W-:Y:S01]  /*d9d20*/  ISETP.GE.AND P6, PT, R10, UR34, PT ;  /* 0x000000220a007c0c */ /* 0x000fe2000bfc6270 */
[C---:B------:R-:W-:Y:S01]  /*d9d30*/  VIADD R12, R59.reuse, 0xf4 ;  /* 0x000000f43b0c7836 */ /* 0x040fe20000000000 */
[----:B------:R-:W1:Y:S01]  /*d9d40*/  LDCU UR34, c[0x0][0x398] ;  /* 0x00007300ff2277ac */ /* 0x000e620008000800 */
[----:B------:R2:W-:Y:S01]  /*d9d50*/  @P0 STG.E.U16 desc[UR8][R8.64], R5 ;  /* 0x0000000508000986 */ /* 0x0005e2000c101508 */
[----:B------:R-:W-:Y:S01]  /*d9d60*/  VIADD R10, R59, 0xf2 ;  /* 0x000000f23b0a7836 */ /* 0x000fe20000000000 */
[----:B------:R-:W-:Y:S01]  /*d9d70*/  ISETP.LT.AND P0, PT, R61, UR48, !P4 ;  /* 0x000000303d007c0c */ /* 0x000fe2000e701270 */
[----:B------:R-:W1:Y:S01]  /*d9d80*/  LDCU UR12, c[0x0][0x3b8] ;  /* 0x00007700ff0c77ac */ /* 0x000e620008000800 */
[----:B------:R-:W-:Y:S01]  /*d9d90*/  ISETP.LT.AND P4, PT, R60, UR46, !P4 ;  /* 0x0000002e3c007c0c */ /* 0x000fe2000e781270 */
[----:B0-----:R-:W-:-:S04]  /*d9da0*/  IMAD.WIDE R6, R13, 0x2, R44 ;  /* 0x000000020d067825 */ /* 0x001fc800078e022c */
[C-C-:B--2---:R-:W-:Y:S01]  /*d9db0*/  IMAD.WIDE R4, R13.reuse, 0x2, R2.reuse ;  /* 0x000000020d047825 */ /* 0x144fe200078e0202 */
[----:B------:R-:W-:Y:S01]  /*d9dc0*/  ISETP.GE.AND P2, PT, R10, UR24, PT ;  /* 0x000000180a007c0c */ /* 0x000fe2000bf46270 */
[----:B------:R-:W0:Y:S03]  /*d9dd0*/  LDCU UR24, c[0x0][0x398] ;  /* 0x00007300ff1877ac */ /* 0x000e260008000800 */
[----:B------:R2:W-:Y:S01]  /*d9de0*/  @P3 STG.E.U16 desc[UR8][R4.64], R31 ;  /* 0x0000001f04003986 */ /* 0x0005e2000c101508 */
[----:B------:R-:W-:Y:S01]  /*d9df0*/  VIADD R11, R13, UR4 ;  /* 0x000000040d0b7c36 */ /* 0x000fe20008000000 */
[----:B------:R-:W0:Y:S02]  /*d9e00*/  LDCU UR4, c[0x0][0x3b8] ;  /* 0x00007700ff0477ac */ /* 0x000e240008000800 */
[----:B------:R1:W-:Y:S01]  /*d9e10*/  @P5 STG.E.U16 desc[UR8][R6.64], R14 ;  /* 0x0000000e06005986 */ /* 0x0003e2000c101508 */
[----:B------:R-:W-:Y:S01]  /*d9e20*/  ISETP.LT.AND P5, PT, R61, UR45, !P6 ;  /* 0x0000002d3d007c0c */ /* 0x000fe2000f7a1270 */
[----:B------:R-:W-:Y:S01]  /*d9e30*/  VIADD R10, R59, 0xf3 ;  /* 0x000000f33b0a7836 */ /* 0x000fe20000000000 */
[----:B------:R-:W-:Y:S01]  /*d9e40*/  ISETP.LT.AND P6, PT, R60, UR37, !P6 ;  /* 0x000000253c007c0c */ /* 0x000fe2000f7c1270 */
[----:B------:R-:W-:-:S04]  /*d9e50*/  IMAD.WIDE R8, R11, 0x2, R2 ;  /* 0x000000020b087825 */ /* 0x000fc800078e0202 */
[C---:B------:R-:W-:Y:S02]  /*d9e60*/  VIADD R13, R11.reuse, UR6 ;  /* 0x000000060b0d7c36 */ /* 0x040fe40008000000 */
[----:B--2---:R-:W-:Y:S01]  /*d9e70*/  IMAD.WIDE R4, R11, 0x2, R44 ;  /* 0x000000020b047825 */ /* 0x004fe200078e022c */
[----:B-1----:R-:W-:Y:S02]  /*d9e80*/  PRMT R7, R32, 0x7632, R7 ;  /* 0x0000763220077816 */ /* 0x002fe40000000007 */
[----:B------:R-:W-:Y:S01]  /*d9e90*/  ISETP.GE.AND P3, PT, R10, UR29, PT ;  /* 0x0000001d0a007c0c */ /* 0x000fe2000bf66270 */
[----:B------:R-:W-:Y:S01]  /*d9ea0*/  IMAD.WIDE R10, R13, 0x2, R2 ;  /* 0x000000020d0a7825 */ /* 0x000fe200078e0202 */
[----:B------:R-:W-:Y:S01]  /*d9eb0*/  @P0 STG.E.U16 desc[UR8][R8.64], R32 ;  /* 0x0000002008000986 */ /* 0x000fe2000c101508 */
[----:B------:R-:W1:Y:S03]  /*d9ec0*/  LDCU UR29, c[0x0][0x398] ;  /* 0x00007300ff1d77ac */ /* 0x000e660008000800 */
[----:B------:R2:W-:Y:S01]  /*d9ed0*/  @P4 STG.E.U16 desc[UR8][R4.64], R7 ;  /* 0x0000000704004986 */ /* 0x0005e2000c101508 */
[----:B------:R-:W0:Y:S03]  /*d9ee0*/  LDCU UR6, c[0x0][0x3b8] ;  /* 0x00007700ff0677ac */ /* 0x000e260008000800 */
[----:B------:R0:W-:Y:S01]  /*d9ef0*/  @P5 STG.E.U16 desc[UR8][R10.64], R36 ;  /* 0x000000240a005986 */ /* 0x0001e2000c101508 */
[----:B------:R-:W-:-:S02]  /*d9f00*/  ISETP.LT.AND P5, PT, R61, UR30, !P2 ;  /* 0x0000001e3d007c0c */ /* 0x000fc4000d7a1270 */
[----:B---3--:R-:W-:Y:S02]  /*d9f10*/  ISETP.LT.AND P2, PT, R60, UR36, !P2 ;  /* 0x000000243c007c0c */ /* 0x008fe4000d741270 */
[----:B--2---:R-:W-:Y:S01]  /*d9f20*/  PRMT R5, R36, 0x7632, R5 ;  /* 0x0000763224057816 */ /* 0x004fe20000000005 */
[----:B------:R-:W-:-:S04]  /*d9f30*/  IMAD.WIDE R6, R13, 0x2, R44 ;  /* 0x000000020d067825 */ /* 0x000fc800078e022c */
[----:B------:R-:W-:Y:S01]  /*d9f40*/  VIADD R8, R59, 0xf5 ;  /* 0x000000f53b087836 */ /* 0x000fe20000000000 */
[----:B------:R2:W-:Y:S01]  /*d9f50*/  @P6 STG.E.U16 desc[UR8][R6.64], R5 ;  /* 0x0000000506006986 */ /* 0x0005e2000c101508 */
[----:B------:R-:W-:Y:S01]  /*d9f60*/  VIADD R9, R13, UR10 ;  /* 0x0000000a0d097c36 */ /* 0x000fe20008000000 */
[----:B------:R-:W-:Y:S01]  /*d9f70*/  ISETP.LT.AND P6, PT, R61, UR33, !P3 ;  /* 0x000000213d007c0c */ /* 0x000fe2000dfc1270 */
[----:B------:R-:W3:Y:S01]  /*d9f80*/  LDCU UR10, c[0x0][0x3b8] ;  /* 0x00007700ff0a77ac */ /* 0x000ee20008000800 */
[----:B------:R-:W-:Y:S01]  /*d9f90*/  ISETP.LT.AND P3, PT, R60, UR38, !P3 ;  /* 0x000000263c007c0c */ /* 0x000fe2000df61270 */
[----:B------:R-:W-:Y:S01]  /*d9fa0*/  VIADD R13, R9, UR20 ;  /* 0x00000014090d7c36 */ /* 0x000fe20008000000 */
[----:B------:R-:W-:Y:S01]  /*d9fb0*/  ISETP.GE.AND P4, PT, R8, UR25, PT ;  /* 0x0000001908007c0c */ /* 0x000fe2000bf86270 */
[----:B------:R-:W1:Y:S02]  /*d9fc0*/  LDCU UR25, c[0x0][0x398] ;  /* 0x00007300ff1977ac */ /* 0x000e640008000800 */
[----:B0-----:R-:W-:Y:S01]  /*d9fd0*/  IMAD.WIDE R10, R13, 0x2, R2 ;  /* 0x000000020d0a7825 */ /* 0x001fe200078e0202 */
[----:B------:R-:W-:Y:S01]  /*d9fe0*/  ISETP.GE.AND P0, PT, R12, UR26, PT ;  /* 0x0000001a0c007c0c */ /* 0x000fe2000bf06270 */
[----:B------:R-:W0:Y:S01]  /*d9ff0*/  LDCU UR26, c[0x0][0x398] ;  /* 0x00007300ff1a77ac */ /* 0x000e220008000800 */
[----:B--2---:R-:W-:Y:S01]  /*da000*/  PRMT R7, R33, 0x7632, R7 ;  /* 0x0000763221077816 */ /* 0x004fe20000000007 */
[C---:B------:R-:W-:Y:S01]  /*da010*/  IMAD.WIDE R4, R9.reuse, 0x2, R2 ;  /* 0x0000000209047825 */ /* 0x040fe200078e0202 */
[----:B------:R-:W2:Y:S03]  /*da020*/  LDCU UR20, c[0x0][0x398] ;  /* 0x00007300ff1477ac */ /* 0x000ea60008000800 */
[----:B------:R-:W-:Y:S01]  /*da030*/  IMAD.WIDE R8, R9, 0x2, R44 ;  /* 0x0000000209087825 */ /* 0x000fe200078e022c */
[----:B------:R0:W-:Y:S04]  /*da040*/  @P5 STG.E.U16 desc[UR8][R4.64], R33 ;  /* 0x0000002104005986 */ /* 0x0001e8000c101508 */
[----:B------:R1:W-:Y:S01]  /*da050*/  @P2 STG.E.U16 desc[UR8][R8.64], R7 ;  /* 0x0000000708002986 */ /* 0x0003e2000c101508 */
[----:B------:R-:W-:-:S03]  /*da060*/  VIADD R6, R59, 0xf7 ;  /* 0x000000f73b067836 */ /* 0x000fc60000000000 */
[----:B------:R-:W-:Y:S01]  /*da070*/  @P6 STG.E.U16 desc[UR8][R10.64], R37 ;  /* 0x000000250a006986 */ /* 0x000fe2000c101508 */
[----:B------:R-:W-:Y:S01]  /*da080*/  ISETP.LT.AND P6, PT, R61, UR27, !P0 ;  /* 0x0000001b3d007c0c */ /* 0x000fe2000c7c1270 */
[C---:B------:R-:W-:Y:S02]  /*da090*/  VIADD R15, R13.reuse, UR16 ;  /* 0x000000100d0f7c36 */ /* 0x040fe40008000000 */
[----:B0-----:R-:W-:Y:S01]  /*da0a0*/  IMAD.WIDE R4, R13, 0x2, R44 ;  /* 0x000000020d047825 */ /* 0x001fe200078e022c */
[----:B------:R-:W-:Y:S01]  /*da0b0*/  ISETP.LT.AND P0, PT, R60, UR28, !P0 ;  /* 0x0000001c3c007c0c */ /* 0x000fe2000c701270 */
[----:B------:R-:W0:Y:S01]  /*da0c0*/  LDCU UR16, c[0x0][0x398] ;  /* 0x00007300ff1077ac */ /* 0x000e220008000800 */
[----:B-1----:R-:W-:Y:S02]  /*da0d0*/  PRMT R9, R37, 0x7632, R9 ;  /* 0x0000763225097816 */ /* 0x002fe40000000009 */
[----:B------:R-:W-:Y:S01]  /*da0e0*/  ISETP.GE.AND P2, PT, R6, UR11, PT ;  /* 0x0000000b06007c0c */ /* 0x000fe2000bf46270 */
[----:B------:R-:W-:Y:S01]  /*da0f0*/  VIADD R12, R59, 0xf6 ;  /* 0x000000f63b0c7836 */ /* 0x000fe20000000000 */
[----:B------:R-:W1:Y:S01]  /*da100*/  LDCU UR27, c[0x0][0x398] ;  /* 0x00007300ff1b77ac */ /* 0x000e620008000800 */
[----:B------:R0:W-:Y:S01]  /*da110*/  @P3 STG.E.U16 desc[UR8][R4.64], R9 ;  /* 0x0000000904003986 */ /* 0x0001e2000c101508 */
[----:B----4-:R-:W-:Y:S01]  /*da120*/  ISETP.LT.AND P3, PT, R61, UR31, !P4 ;  /* 0x0000001f3d007c0c */ /* 0x010fe2000e761270 */
[----:B------:R-:W-:-:S04]  /*da130*/  IMAD.WIDE R6, R15, 0x2, R2 ;  /* 0x000000020f067825 */ /* 0x000fc800078e0202 */
[C---:B------:R-:W-:Y:S01]  /*da140*/  VIADD R17, R15.reuse, UR22 ;  /* 0x000000160f117c36 */ /* 0x040fe20008000000 */
[----:B------:R-:W-:Y:S01]  /*da150*/  ISETP.LT.AND P4, PT, R60, UR24, !P4 ;  /* 0x000000183c007c0c */ /* 0x000fe2000e781270 */
[----:B------:R-:W-:Y:S01]  /*da160*/  @P6 STG.E.U16 desc[UR8][R6.64], R34 ;  /* 0x0000002206006986 */ /* 0x000fe2000c101508 */
[----:B------:R-:W-:Y:S01]  /*da170*/  ISETP.GE.AND P5, PT, R12, UR21, PT ;  /* 0x000000150c007c0c */ /* 0x000fe2000bfa6270 */
[----:B------:R-:W4:Y:S01]  /*da180*/  LDCU UR11, c[0x0][0x3b8] ;  /* 0x00007700ff0b77ac */ /* 0x000f220008000800 */
[----:B0-----:R-:W-:Y:S01]  /*da190*/  PRMT R5, R34, 0x7632, R5 ;  /* 0x0000763222057816 */ /* 0x001fe20000000005 */
[----:B------:R-:W-:-:S04]  /*da1a0*/  IMAD.WIDE R8, R15, 0x2, R44 ;  /* 0x000000020f087825 */ /* 0x000fc800078e022c */
[----:B------:R-:W-:Y:S01]  /*da1b0*/  VIADD R4, R59, 0xf9 ;  /* 0x000000f93b047836 */ /* 0x000fe20000000000 */
[----:B------:R-:W-:Y:S01]  /*da1c0*/  PRMT R16, R39, 0x7632, R16 ;  /* 0x0000763227107816 */ /* 0x000fe20000000010 */
[----:B------:R-:W-:Y:S01]  /*da1d0*/  IMAD.WIDE R10, R17, 0x2, R2 ;  /* 0x00000002110a7825 */ /* 0x000fe200078e0202 */
[----:B------:R0:W-:Y:S01]  /*da1e0*/  @P0 STG.E.U16 desc[UR8][R8.64], R5 ;  /* 0x0000000508000986 */ /* 0x0001e2000c101508 */
[----:B------:R-:W-:Y:S01]  /*da1f0*/  IADD3 R12, PT, PT, R59, 0xf8, RZ ;  /* 0x000000f83b0c7810 */ /* 0x000fe20007ffe0ff */
[----:B------:R-:W1:Y:S01]  /*da200*/  LDCU UR21, c[0x0][0x398] ;  /* 0x00007300ff1577ac */ /* 0x000e620008000800 */
[----:B------:R-:W-:Y:S01]  /*da210*/  ISETP.GE.AND P0, PT, R4, UR15, PT ;  /* 0x0000000f04007c0c */ /* 0x000fe2000bf06270 */
[----:B------:R2:W-:Y:S01]  /*da220*/  @P3 STG.E.U16 desc[UR8][R10.64], R38 ;  /* 0x000000260a003986 */ /* 0x0005e2000c101508 */
[----:B------:R-:W-:Y:S01]  /*da230*/  ISETP.LT.AND P3, PT, R61, UR29, !P5 ;  /* 0x0000001d3d007c0c */ /* 0x000fe2000ef61270 */
[----:B------:R-:W-:Y:S01]  /*da240*/  VIADD R14, R59, 0xfa ;  /* 0x000000fa3b0e7836 */ /* 0x000fe20000000000 */
[----:B------:R-:W1:Y:S01]  /*da250*/  LDCU UR22, c[0x0][0x398] ;  /* 0x00007300ff1677ac */ /* 0x000e620008000800 */
[----:B------:R2:W1:Y:S01]  /*da260*/  LDS.128 R4, [R0] ;  /* 0x0000000000047984 */ /* 0x0004620000000c00 */
[----:B------:R-:W-:Y:S01]  /*da270*/  ISETP.GE.AND P6, PT, R12, UR5, PT ;  /* 0x000000050c007c0c */ /* 0x000fe2000bfc6270 */
[C---:B------:R-:W-:Y:S01]  /*da280*/  IMAD.WIDE R12, R17.reuse, 0x2, R44 ;  /* 0x00000002110c7825 */ /* 0x040fe200078e022c */
[----:B------:R-:W-:Y:S01]  /*da290*/  ISETP.LT.AND P5, PT, R60, UR32, !P5 ;  /* 0x000000203c007c0c */ /* 0x000fe2000efa1270 */
[----:B------:R-:W1:Y:S01]  /*da2a0*/  LDCU UR24, c[0x0][0x398] ;  /* 0x00007300ff1877ac */ /* 0x000e620008000800 */
[----:B0-----:R-:W-:Y:S01]  /*da2b0*/  PRMT R9, R38, 0x7632, R9 ;  /* 0x0000763226097816 */ /* 0x001fe20000000009 */
[----:B------:R-:W-:Y:S01]  /*da2c0*/  VIADD R17, R17, UR4 ;  /* 0x0000000411117c36 */ /* 0x000fe20008000000 */
[----:B------:R-:W0:Y:S03]  /*da2d0*/  LDCU UR15, c[0x0][0x398] ;  /* 0x00007300ff0f77ac */ /* 0x000e260008000800 */
[----:B------:R3:W-:Y:S01]  /*da2e0*/  @P4 STG.E.U16 desc[UR8][R12.64], R9 ;  /* 0x000000090c004986 */ /* 0x0007e2000c101508 */
[----:B--2---:R-:W-:Y:S01]  /*da2f0*/  IMAD.WIDE R10, R17, 0x2, R44 ;  /* 0x00000002110a7825 */ /* 0x004fe200078e022c */
[----:B------:R-:W-:Y:S01]  /*da300*/  ISETP.LT.AND P4, PT, R61, UR26, !P2 ;  /* 0x0000001a3d007c0c */ /* 0x000fe2000d781270 */
[----:B------:R-:W2:Y:S01]  /*da310*/  LDCU UR5, c[0x0][0x3b8] ;  /* 0x00007700ff0577ac */ /* 0x000ea20008000800 */
[----:B------:R-:W-:Y:S01]  /*da320*/  ISETP.LT.AND P2, PT, R60, UR34, !P2 ;  /* 0x000000223c007c0c */ /* 0x000fe2000d741270 */
[----:B------:R-:W0:Y:S01]  /*da330*/  LDCU UR26, c[0x0][0x398] ;  /* 0x00007300ff1a77ac */ /* 0x000e220008000800 */
[----:B------:R-:W-:Y:S01]  /*da340*/  VIADD R0, R59, 0xfb ;  /* 0x000000fb3b007836 */ /* 0x000fe20000000000 */
[----:B------:R-:W0:Y:S01]  /*da350*/  LDCU UR4, c[0x0][0x3b8] ;  /* 0x00007700ff0477ac */ /* 0x000e220008000800 */
[----:B---3--:R-:W-:Y:S01]  /*da360*/  IMAD.WIDE R8, R17, 0x2, R2 ;  /* 0x0000000211087825 */ /* 0x008fe200078e0202 */
[----:B------:R-:W-:-:S04]  /*da370*/  PRMT R13, R35, 0x7632, R13 ;  /* 0x00007632230d7816 */ /* 0x000fc8000000000d */
[----:B------:R3:W-:Y:S01]  /*da380*/  @P3 STG.E.U16 desc[UR8][R8.64], R35 ;  /* 0x0000002308003986 */ /* 0x0007e2000c101508 */
[----:B------:R-:W-:Y:S01]  /*da390*/  VIADD R17, R17, UR6 ;  /* 0x0000000611117c36 */ /* 0x000fe20008000000 */
[----:B------:R-:W-:Y:S01]  /*da3a0*/  ISETP.GE.AND P3, PT, R14, UR23, PT ;  /* 0x000000170e007c0c */ /* 0x000fe2000bf66270 */
[----:B------:R-:W0:Y:S01]  /*da3b0*/  LDCU UR23, c[0x0][0x398] ;  /* 0x00007300ff1777ac */ /* 0x000e220008000800 */
[----:B------:R1:W-:Y:S01]  /*da3c0*/  @P5 STG.E.U16 desc[UR8][R10.64], R13 ;  /* 0x0000000d0a005986 */ /* 0x0003e2000c101508 */
[----:B------:R-:W-:Y:S01]  /*da3d0*/  ISETP.LT.AND P5, PT, R61, UR25, !P6 ;  /* 0x000000193d007c0c */ /* 0x000fe2000f7a1270 */
[C---:B------:R-:W-:Y:S01]  /*da3e0*/  VIADD R19, R17.reuse, UR12 ;  /* 0x0000000c11137c36 */ /* 0x040fe20008000000 */
[C---:B------:R-:W-:Y:S01]  /*da3f0*/  ISETP.LT.AND P6, PT, R60.reuse, UR20, !P6 ;  /* 0x000000143c007c0c */ /* 0x040fe2000f7c1270 */
[----:B------:R-:W0:Y:S01]  /*da400*/  LDCU UR6, c[0x0][0x3b8] ;  /* 0x00007700ff0677ac */ /* 0x000e220008000800 */
[C---:B---3--:R-:W-:Y:S01]  /*da410*/  IMAD.WIDE R8, R17.reuse, 0x2, R44 ;  /* 0x0000000211087825 */ /* 0x048fe200078e022c */
[----:B------:R-:W3:Y:S03]  /*da420*/  LDCU UR12, c[0x0][0x398] ;  /* 0x00007300ff0c77ac */ /* 0x000ee60008000800 */
[--C-:B-1----:R-:W-:Y:S01]  /*da430*/  IMAD.WIDE R12, R17, 0x2, R2.reuse ;  /* 0x00000002110c7825 */ /* 0x102fe200078e0202 */
[----:B------:R-:W1:Y:S03]  /*da440*/  LDCU UR20, c[0x0][0x398] ;  /* 0x00007300ff1477ac */ /* 0x000e660008000800 */
[C---:B------:R-:W-:Y:S01]  /*da450*/  IMAD.WIDE R10, R19.reuse, 0x2, R2 ;  /* 0x00000002130a7825 */ /* 0x040fe200078e0202 */
[----:B------:R0:W-:Y:S03]  /*da460*/  @P4 STG.E.U16 desc[UR8][R12.64], R39 ;  /* 0x000000270c004986 */ /* 0x0001e6000c101508 */
[----:B------:R-:W-:Y:S01]  /*da470*/  IMAD.WIDE R14, R19, 0x2, R44 ;  /* 0x00000002130e7825 */ /* 0x000fe200078e022c */
[----:B------:R1:W-:Y:S01]  /*da480*/  @P2 STG.E.U16 desc[UR8][R8.64], R16 ;  /* 0x0000001008002986 */ /* 0x0003e2000c101508 */
[----:B------:R-:W-:-:S03]  /*da490*/  ISETP.LT.AND P2, PT, R60, UR16, !P0 ;  /* 0x000000103c007c0c */ /* 0x000fc6000c741270 */
[----:B------:R1:W-:Y:S01]  /*da4a0*/  @P5 STG.E.U16 desc[UR8][R10.64], R40 ;  /* 0x000000280a005986 */ /* 0x0003e2000c101508 */
[----:B------:R-:W-:Y:S02]  /*da4b0*/  ISETP.LT.AND P5, PT, R61, UR21, !P0 ;  /* 0x000000153d007c0c */ /* 0x000fe4000c7a1270 */
[----:B0-----:R-:W-:Y:S01]  /*da4c0*/  PRMT R13, R40, 0x7632, R13 ;  /* 0x00007632280d7816 */ /* 0x001fe2000000000d */
[----:B------:R-:W-:Y:S01]  /*da4d0*/  VIADD R19, R19, UR10 ;  /* 0x0000000a13137c36 */ /* 0x000fe20008000000 */
[----:B------:R-:W-:-:S03]  /*da4e0*/  ISETP.GE.AND P4, PT, R0, UR7, PT ;  /* 0x0000000700007c0c */ /* 0x000fc6000bf86270 */
[----:B------:R0:W-:Y:S01]  /*da4f0*/  @P6 STG.E.U16 desc[UR8][R14.64], R13 ;  /* 0x0000000d0e006986 */ /* 0x0001e2000c101508 */
[----:B------:R-:W-:Y:S01]  /*da500*/  ISETP.LT.AND P6, PT, R61, UR27, !P3 ;  /* 0x0000001b3d007c0c */ /* 0x000fe2000dfc1270 */
[----:B----4-:R-:W-:Y:S01]  /*da510*/  VIADD R17, R19, UR11 ;  /* 0x0000000b13117c36 */ /* 0x010fe20008000000 */
[----:B------:R-:W4:Y:S01]  /*da520*/  LDCU UR10, c[0x0][0x398] ;  /* 0x00007300ff0a77ac */ /* 0x000f220008000800 */
[----:B------:R-:W-:Y:S02]  /*da530*/  VIADD R0, R59, 0xfc ;  /* 0x000000fc3b007836 */ /* 0x000fe40000000000 */
[----:B-1----:R-:W-:-:S04]  /*da540*/  IMAD.WIDE R8, R19, 0x2, R2 ;  /* 0x0000000213087825 */ /* 0x002fc800078e0202 */
[----:B------:R-:W-:Y:S01]  /*da550*/  IMAD.WIDE R10, R19, 0x2, R44 ;  /* 0x00000002130a7825 */ /* 0x000fe200078e022c */
[----:B------:R-:W1:Y:S01]  /*da560*/  LDCU UR7, c[0x0][0x3b8] ;  /* 0x00007700ff0777ac */ /* 0x000e620008000800 */
[----:B0-----:R-:W-:Y:S02]  /*da570*/  PRMT R14, R4, 0x7632, R14 ;  /* 0x00007632040e7816 */ /* 0x001fe4000000000e */
[----:B------:R-:W-:Y:S01]  /*da580*/  IMAD.WIDE R12, R17, 0x2, R2 ;  /* 0x00000002110c7825 */ /* 0x000fe200078e0202 */
[----:B------:R-:W-:Y:S01]  /*da590*/  ISETP.GE.AND P0, PT, R0, UR19, PT ;  /* 0x0000001300007c0c */ /* 0x000fe2000bf06270 */
[----:B------:R0:W-:Y:S01]  /*da5a0*/  @P5 STG.E.U16 desc[UR8][R8.64], R4 ;  /* 0x0000000408005986 */ /* 0x0001e2000c101508 */
[C---:B------:R-:W-:Y:S01]  /*da5b0*/  ISETP.LT.AND P3, PT, R60.reuse, UR22, !P3 ;  /* 0x000000163c007c0c */ /* 0x040fe2000df61270 */
[----:B------:R-:W1:Y:S02]  /*da5c0*/  LDCU UR11, c[0x0][0x398] ;  /* 0x00007300ff0b77ac */ /* 0x000e640008000800 */
[----:B------:R3:W-:Y:S01]  /*da5d0*/  @P2 STG.E.U16 desc[UR8][R10.64], R14 ;  /* 0x0000000e0a002986 */ /* 0x0007e2000c101508 */
[----:B------:R-:W-:Y:S01]  /*da5e0*/  ISETP.LT.AND P2, PT, R61, UR24, !P4 ;  /* 0x000000183d007c0c */ /* 0x000fe2000e741270 */
[----:B--2---:R-:W-:Y:S01]  /*da5f0*/  VIADD R15, R17, UR5 ;  /* 0x00000005110f7c36 */ /* 0x004fe20008000000 */
[----:B------:R-:W-:Y:S01]  /*da600*/  ISETP.LT.AND P4, PT, R60, UR15, !P4 ;  /* 0x0000000f3c007c0c */ /* 0x000fe2000e781270 */
[----:B------:R2:W-:Y:S01]  /*da610*/  @P6 STG.E.U16 desc[UR8][R12.64], R41 ;  /* 0x000000290c006986 */ /* 0x0005e2000c101508 */
[----:B------:R-:W-:Y:S01]  /*da620*/  ISETP.LT.AND P6, PT, R61, UR26, !P0 ;  /* 0x0000001a3d007c0c */ /* 0x000fe2000c7c1270 */
[----:B------:R-:W-:Y:S01]  /*da630*/  VIADD R0, R59, 0xfd ;  /* 0x000000fd3b007836 */ /* 0x000fe20000000000 */
[----:B------:R-:W1:Y:S01]  /*da640*/  LDCU UR5, c[0x0][0x3b8] ;  /* 0x00007700ff0577ac */ /* 0x000e620008000800 */
[----:B------:R-:W-:Y:S01]  /*da650*/  VIADD R19, R15, UR4 ;  /* 0x000000040f137c36 */ /* 0x000fe20008000000 */
[----:B------:R-:W-:Y:S01]  /*da660*/  PRMT R16, R41, 0x7632, R16 ;  /* 0x0000763229107816 */ /* 0x000fe20000000010 */
[----:B0-----:R-:W-:Y:S01]  /*da670*/  IMAD.WIDE R8, R17, 0x2, R44 ;  /* 0x0000000211087825 */ /* 0x001fe200078e022c */
[----:B------:R-:W-:-:S02]  /*da680*/  ISETP.GE.AND P5, PT, R0, UR17, PT ;  /* 0x0000001100007c0c */ /* 0x000fc4000bfa6270 */
[----:B------:R-:W-:Y:S01]  /*da690*/  PRMT R4, R5, 0x7632, R4 ;  /* 0x0000763205047816 */ /* 0x000fe20000000004 */
[----:B---3--:R-:W-:Y:S01]  /*da6a0*/  IMAD.WIDE R10, R15, 0x2, R2 ;  /* 0x000000020f0a7825 */ /* 0x008fe200078e0202 */
[----:B------:R-:W-:Y:S03]  /*da6b0*/  @P3 STG.E.U16 desc[UR8][R8.64], R16 ;  /* 0x0000001008003986 */ /* 0x000fe6000c101508 */
[----:B------:R-:W-:Y:S02]  /*da6c0*/  VIADD R0, R59, 0xfe ;  /* 0x000000fe3b007836 */ /* 0x000fe40000000000 */
[----:B--2---:R-:W-:Y:S01]  /*da6d0*/  IMAD.WIDE R12, R15, 0x2, R44 ;  /* 0x000000020f0c7825 */ /* 0x004fe200078e022c */
[----:B------:R-:W-:Y:S03]  /*da6e0*/  @P2 STG.E.U16 desc[UR8][R10.64], R5 ;  /* 0x000000050a002986 */ /* 0x000fe6000c101508 */
[C---:B------:R-:W-:Y:S01]  /*da6f0*/  IMAD.WIDE R14, R19.reuse, 0x2, R2 ;  /* 0x00000002130e7825 */ /* 0x040fe200078e0202 */
[----:B------:R-:W-:Y:S01]  /*da700*/  ISETP.GE.AND P3, PT, R0, UR13, PT ;  /* 0x0000000d00007c0c */ /* 0x000fe2000bf66270 */
[----:B------:R0:W-:Y:S01]  /*da710*/  @P4 STG.E.U16 desc[UR8][R12.64], R4 ;  /* 0x000000040c004986 */ /* 0x0001e2000c101508 */
[----:B------:R-:W-:Y:S01]  /*da720*/  ISETP.LT.AND P0, PT, R60, UR23, !P0 ;  /* 0x000000173c007c0c */ /* 0x000fe2000c701270 */
[----:B------:R-:W-:-:S02]  /*da730*/  VIADD R17, R19, UR6 ;  /* 0x0000000613117c36 */ /* 0x000fc40008000000 */
[----:B------:R2:W-:Y:S01]  /*da740*/  @P6 STG.E.U16 desc[UR8][R14.64], R42 ;  /* 0x0000002a0e006986 */ /* 0x0005e2000c101508 */
[C---:B------:R-:W-:Y:S02]  /*da750*/  ISETP.LT.AND P6, PT, R61.reuse, UR12, !P5 ;  /* 0x0000000c3d007c0c */ /* 0x040fe4000efc1270 */
[C---:B------:R-:W-:Y:S02]  /*da760*/  ISETP.LT.AND P5, PT, R60.reuse, UR20, !P5 ;  /* 0x000000143c007c0c */ /* 0x040fe4000efa1270 */
[----:B----4-:R-:W-:Y:S01]  /*da770*/  ISETP.LT.AND P4, PT, R61, UR10, !P3 ;  /* 0x0000000a3d007c0c */ /* 0x010fe2000df81270 */
[----:B-1----:R-:W-:Y:S01]  /*da780*/  VIADD R21, R17, UR7 ;  /* 0x0000000711157c36 */ /* 0x002fe20008000000 */
[C---:B------:R-:W-:Y:S02]  /*da790*/  ISETP.LT.AND P3, PT, R60.reuse, UR11, !P3 ;  /* 0x0000000b3c007c0c */ /* 0x040fe4000df61270 */
[----:B------:R-:W-:Y:S02]  /*da7a0*/  ISETP.LT.AND P2, PT, R61, UR18, !P1 ;  /* 0x000000123d007c0c */ /* 0x000fe4000cf41270 */
[----:B------:R-:W-:Y:S01]  /*da7b0*/  ISETP.LT.AND P1, PT, R60, UR14, !P1 ;  /* 0x0000000e3c007c0c */ /* 0x000fe2000cf21270 */
[----:B0-----:R-:W-:Y:S01]  /*da7c0*/  IMAD.WIDE R4, R19, 0x2, R44 ;  /* 0x0000000213047825 */ /* 0x001fe200078e022c */
[----:B------:R-:W-:-:S02]  /*da7d0*/  PRMT R0, R42, 0x7632, R0 ;  /* 0x000076322a007816 */ /* 0x000fc40000000000 */
[----:B------:R-:W-:Y:S01]  /*da7e0*/  PRMT R16, R6, 0x7632, R16 ;  /* 0x0000763206107816 */ /* 0x000fe20000000010 */
[----:B------:R-:W-:Y:S02]  /*da7f0*/  VIADD R19, R21, UR5 ;  /* 0x0000000515137c36 */ /* 0x000fe40008000000 */
[C---:B------:R-:W-:Y:S01]  /*da800*/  IMAD.WIDE R8, R17.reuse, 0x2, R2 ;  /* 0x0000000211087825 */ /* 0x040fe200078e0202 */
[----:B------:R0:W-:Y:S03]  /*da810*/  @P0 STG.E.U16 desc[UR8][R4.64], R0 ;  /* 0x0000000004000986 */ /* 0x0001e6000c101508 */
[----:B------:R-:W-:Y:S01]  /*da820*/  IMAD.WIDE R10, R17, 0x2, R44 ;  /* 0x00000002110a7825 */ /* 0x000fe200078e022c */
[----:B------:R-:W-:-:S03]  /*da830*/  PRMT R17, R43, 0x7632, R17 ;  /* 0x000076322b117816 */ /* 0x000fc60000000011 */
[C---:B------:R-:W-:Y:S01]  /*da840*/  IMAD.WIDE R12, R21.reuse, 0x2, R2 ;  /* 0x00000002150c7825 */ /* 0x040fe200078e0202 */
[----:B------:R0:W-:Y:S03]  /*da850*/  @P6 STG.E.U16 desc[UR8][R8.64], R6 ;  /* 0x0000000608006986 */ /* 0x0001e6000c101508 */
[----:B--2---:R-:W-:Y:S01]  /*da860*/  IMAD.WIDE R14, R21, 0x2, R44 ;  /* 0x00000002150e7825 */ /* 0x004fe200078e022c */
[----:B------:R0:W-:Y:S03]  /*da870*/  @P5 STG.E.U16 desc[UR8][R10.64], R16 ;  /* 0x000000100a005986 */ /* 0x0001e6000c101508 */
[C---:B------:R-:W-:Y:S01]  /*da880*/  IMAD.WIDE R2, R19.reuse, 0x2, R2 ;  /* 0x0000000213027825 */ /* 0x040fe200078e0202 */
[----:B------:R0:W-:Y:S04]  /*da890*/  @P4 STG.E.U16 desc[UR8][R12.64], R43 ;  /* 0x0000002b0c004986 */ /* 0x0001e8000c101508 */
[----:B------:R0:W-:Y:S01]  /*da8a0*/  @P3 STG.E.U16 desc[UR8][R14.64], R17 ;  /* 0x000000110e003986 */ /* 0x0001e2000c101508 */
[----:B------:R-:W-:-:S03]  /*da8b0*/  IMAD.WIDE R44, R19, 0x2, R44 ;  /* 0x00000002132c7825 */ /* 0x000fc600078e022c */
[----:B------:R0:W-:Y:S01]  /*da8c0*/  @P2 STG.E.U16 desc[UR8][R2.64], R7 ;  /* 0x0000000702002986 */ /* 0x0001e2000c101508 */
[----:B------:R-:W-:Y:S05]  /*da8d0*/  @!P1 EXIT ;  /* 0x000000000000994d */ /* 0x000fea0003800000 */
[----:B------:R-:W-:-:S05]  /*da8e0*/  PRMT R22, R7, 0x7632, R22 ;  /* 0x0000763207167816 */ /* 0x000fca0000000016 */
[----:B------:R-:W-:Y:S01]  /*da8f0*/  STG.E.U16 desc[UR8][R44.64], R22 ;  /* 0x000000162c007986 */ /* 0x000fe2000c101508 */
[----:B------:R-:W-:Y:S05]  /*da900*/  EXIT ;  /* 0x000000000000794d */ /* 0x000fea0003800000 */
.L_x_2:
[----:B------:R-:W-:-:S00]  /*da910*/  BRA `(.L_x_2) ;  /* 0xfffffffc00fc7947 */ /* 0x000fc0000383ffff */
[----:B------:R-:W-:-:S00]  /*da920*/  NOP ;  /* 0x0000000000007918 */ /* 0x000fc00000000000 */
        /* <DEDUP_REMOVED lines=13> */
.L_x_3:


//--------------------- .nv.shared.matmul_kernel  --------------------------
	.section	.nv.shared.matmul_kernel,"aw",@nobits
	.sectionflags	@""
	.align	16
	.zero		1024


//--------------------- .nv.shared.reserved.0     --------------------------
	.section	.nv.shared.reserved.0,"aw",@nobits
	.weak		__nv_reservedSMEM_offset_0_alias
	.size		__nv_reservedSMEM_offset_0_alias, 0, 64
	.other		__nv_reservedSMEM_offset_0_alias,@"STO_CUDA_RESERVED_SHARED STV_DEFAULT"
__nv_reservedSMEM_offset_0_alias:
	.zero		0
	.zero		64


//--------------------- .nv.constant0.matmul_kernel --------------------------
	.section	.nv.constant0.matmul_kernel,"a",@progbits
	.sectionflags	@""
	.align	4
.nv.constant0.matmul_kernel:
	.zero		976


//--------------------- SYMBOLS --------------------------

	.type		.nv.reservedSmem.offset0,@object
	.size		.nv.reservedSmem.offset0,0x4
	.type		.nv.reservedSmem.cap,@object
	.size		.nv.reservedSmem.cap,0x4
